	.target	sm_100a

	.elftype	@"ET_EXEC"


//--------------------- .note.nv.tkinfo           --------------------------
	.section	.note.nv.tkinfo,"",@"SHT_NOTE"
	.sectionflags	@"SHF_NOTE_NV_TKINFO"
	.tkinfo
        /*0018*/ 	.word	0x00000002
        /*0030*/ 	.string	""
        /*0030*/ 	.string	"ptxas"
        /*0030*/ 	.string	"Cuda compilation tools, release 13.0, V13.0.88"
        /*0030*/ 	.string	"Build cuda_13.0.r13.0/compiler.36424714_0"
        /*0030*/ 	.string	"-arch sm_100a -m 64 "



//--------------------- .note.nv.cuinfo           --------------------------
	.section	.note.nv.cuinfo,"",@"SHT_NOTE"
	.sectionflags	@"SHF_NOTE_NV_CUINFO"
        /*0018*/ 	.short	0x0002
        /*001a*/ 	.short	0x0064
        /*001c*/ 	.short	0x0082
	.zero		2


//--------------------- .nv.info                  --------------------------
	.section	.nv.info,"",@"SHT_CUDA_INFO"
	.align	4


	//----- nvinfo : EIATTR_REGCOUNT
	.align		4
        /*0000*/ 	.byte	0x04, 0x2f
        /*0002*/ 	.short	(.L_19 - .L_18)
	.align		4
.L_18:
        /*0004*/ 	.word	index@(_ZN7cutlass13device_kernelINS_4gemm6kernel13GemmUniversalIN4cute5tupleIJiiiiEEENS1_10collective13CollectiveMmaINS1_46MainloopSm100TmaUmmaWarpSpecializedBlockScaledILi27ELi2ELi2ENS5_IJNS4_1CILi4EEESB_NSA_ILi1EEEEEEEENS5_IJNSA_ILi256EEENSA_ILi128EEENSA_ILi64EEEEEENS5_IJNS_12float_e2m1_tENS_13float_ue4m3_tEEEENS5_IJNS5_IJlSC_lEEENS4_6LayoutINS5_IJNS5_IJNS5_IJNSA_ILi32EEESB_EEEiEEENS5_IJNS5_IJNSA_ILi16EEESB_EEEiEEENS5_IJSC_iEEEEEENS5_IJST_NS5_IJNS5_IJNSA_ILi0EEESC_EEENSA_ILi512EEEEEENS5_IJSW_iEEEEEEEEEEESL_S13_NS4_8TiledMMAINS4_8MMA_AtomIJNS4_23SM100_MMA_MXF4_2x1SM_SSISJ_SJ_fSK_Li256ELi128ELi16ELNS4_4UMMA5MajorE0ELS18_0ELNS17_7ScaleInE0ELS19_0EEEEEENSN_INS5_IJSC_SC_SC_EEENS5_IJSW_SW_SW_EEEEENS5_IJNS4_10UnderscoreES1F_S1F_EEEEENS5_IJNS4_28SM100_TMA_2SM_LOAD_MULTICASTES1I_EEENS5_IJNS4_14ComposedLayoutINS4_7SwizzleILi1ELi4ELi3EEENS4_18smem_ptr_flag_bitsILi4EEENSN_INS5_IJNSA_ILi8EEESH_EEENS5_IJSH_SC_EEEEEEENSN_INS5_IJNS5_IJNS5_IJSP_SC_EEESS_EEESC_NS5_IJSC_SC_EEEEEENS5_IJNS5_IJNS5_IJSS_SY_EEESX_EEESW_NS5_IJSB_SY_EEEEEEEEEEEvNS4_8identityES1J_S23_vS24_EENS_8epilogue10collective18CollectiveEpilogueINS26_23Sm100TmaWarpSpecializedILi4ELi2ELi32ELb1ELb0EEEJNS5_IJSG_SG_SH_EEENS5_IJNSN_ISG_SC_EENSN_ISO_SC_EEEEENS_10bfloat16_tESM_S2F_SM_NS26_6fusion15FusionCallbacksIS2A_NS2G_17LinearCombinationIS2F_fS2F_fLNS_15FloatRoundStyleE2EEES2B_S2E_JEEENS4_5SM1004TMEM4LOAD26SM100_TMEM_LOAD_32dp32b32xENS4_13SM90_TMA_LOADENS1K_INS1L_ILi2ELi4ELi3EEENS1N_ILi16EEENSN_INS5_IJS1P_SO_EEENS5_IJSO_SC_EEEEEEENS4_39AutoVectorizingCopyWithAssumedAlignmentILi128EEENS4_14SM90_TMA_STOREES2W_S2Y_S2Y_EEEvvEEEEvNT_6ParamsE)
        /*0008*/ 	.word	0x00000077


	//----- nvinfo : EIATTR_FRAME_SIZE
	.align		4
.L_19:
        /*000c*/ 	.byte	0x04, 0x11
        /*000e*/ 	.short	(.L_21 - .L_20)
	.align		4
.L_20:
        /*0010*/ 	.word	index@($__internal_2_$__cuda_sm10x_tcgen05_guardrail_trap_unallocated_columns_being_dealloced)
        /*0014*/ 	.word	0x00000000


	//----- nvinfo : EIATTR_FRAME_SIZE
	.align		4
.L_21:
        /*0018*/ 	.byte	0x04, 0x11
        /*001a*/ 	.short	(.L_23 - .L_22)
	.align		4
.L_22:
        /*001c*/ 	.word	index@($__internal_1_$__cuda_sm10x_tcgen05_guardrail_trap_phase_invalid_during_alloc)
        /*0020*/ 	.word	0x00000000


	//----- nvinfo : EIATTR_FRAME_SIZE
	.align		4
.L_23:
        /*0024*/ 	.byte	0x04, 0x11
        /*0026*/ 	.short	(.L_25 - .L_24)
	.align		4
.L_24:
        /*0028*/ 	.word	index@($__internal_0_$__cuda_sm10x_tcgen05_guardrail_trap_col_being_dealloced_not_returned_by_alloc)
        /*002c*/ 	.word	0x00000000


	//----- nvinfo : EIATTR_FRAME_SIZE
	.align		4
.L_25:
        /*0030*/ 	.byte	0x04, 0x11
        /*0032*/ 	.short	(.L_27 - .L_26)
	.align		4
.L_26:
        /*0034*/ 	.word	index@(_ZN7cutlass13device_kernelINS_4gemm6kernel13GemmUniversalIN4cute5tupleIJiiiiEEENS1_10collective13CollectiveMmaINS1_46MainloopSm100TmaUmmaWarpSpecializedBlockScaledILi27ELi2ELi2ENS5_IJNS4_1CILi4EEESB_NSA_ILi1EEEEEEEENS5_IJNSA_ILi256EEENSA_ILi128EEENSA_ILi64EEEEEENS5_IJNS_12float_e2m1_tENS_13float_ue4m3_tEEEENS5_IJNS5_IJlSC_lEEENS4_6LayoutINS5_IJNS5_IJNS5_IJNSA_ILi32EEESB_EEEiEEENS5_IJNS5_IJNSA_ILi16EEESB_EEEiEEENS5_IJSC_iEEEEEENS5_IJST_NS5_IJNS5_IJNSA_ILi0EEESC_EEENSA_ILi512EEEEEENS5_IJSW_iEEEEEEEEEEESL_S13_NS4_8TiledMMAINS4_8MMA_AtomIJNS4_23SM100_MMA_MXF4_2x1SM_SSISJ_SJ_fSK_Li256ELi128ELi16ELNS4_4UMMA5MajorE0ELS18_0ELNS17_7ScaleInE0ELS19_0EEEEEENSN_INS5_IJSC_SC_SC_EEENS5_IJSW_SW_SW_EEEEENS5_IJNS4_10UnderscoreES1F_S1F_EEEEENS5_IJNS4_28SM100_TMA_2SM_LOAD_MULTICASTES1I_EEENS5_IJNS4_14ComposedLayoutINS4_7SwizzleILi1ELi4ELi3EEENS4_18smem_ptr_flag_bitsILi4EEENSN_INS5_IJNSA_ILi8EEESH_EEENS5_IJSH_SC_EEEEEEENSN_INS5_IJNS5_IJNS5_IJSP_SC_EEESS_EEESC_NS5_IJSC_SC_EEEEEENS5_IJNS5_IJNS5_IJSS_SY_EEESX_EEESW_NS5_IJSB_SY_EEEEEEEEEEEvNS4_8identityES1J_S23_vS24_EENS_8epilogue10collective18CollectiveEpilogueINS26_23Sm100TmaWarpSpecializedILi4ELi2ELi32ELb1ELb0EEEJNS5_IJSG_SG_SH_EEENS5_IJNSN_ISG_SC_EENSN_ISO_SC_EEEEENS_10bfloat16_tESM_S2F_SM_NS26_6fusion15FusionCallbacksIS2A_NS2G_17LinearCombinationIS2F_fS2F_fLNS_15FloatRoundStyleE2EEES2B_S2E_JEEENS4_5SM1004TMEM4LOAD26SM100_TMEM_LOAD_32dp32b32xENS4_13SM90_TMA_LOADENS1K_INS1L_ILi2ELi4ELi3EEENS1N_ILi16EEENSN_INS5_IJS1P_SO_EEENS5_IJSO_SC_EEEEEEENS4_39AutoVectorizingCopyWithAssumedAlignmentILi128EEENS4_14SM90_TMA_STOREES2W_S2Y_S2Y_EEEvvEEEEvNT_6ParamsE)
        /*0038*/ 	.word	0x00000000


	//----- nvinfo : EIATTR_MIN_STACK_SIZE
	.align		4
.L_27:
        /*003c*/ 	.byte	0x04, 0x12
        /*003e*/ 	.short	(.L_29 - .L_28)
	.align		4
.L_28:
        /*0040*/ 	.word	index@(_ZN7cutlass13device_kernelINS_4gemm6kernel13GemmUniversalIN4cute5tupleIJiiiiEEENS1_10collective13CollectiveMmaINS1_46MainloopSm100TmaUmmaWarpSpecializedBlockScaledILi27ELi2ELi2ENS5_IJNS4_1CILi4EEESB_NSA_ILi1EEEEEEEENS5_IJNSA_ILi256EEENSA_ILi128EEENSA_ILi64EEEEEENS5_IJNS_12float_e2m1_tENS_13float_ue4m3_tEEEENS5_IJNS5_IJlSC_lEEENS4_6LayoutINS5_IJNS5_IJNS5_IJNSA_ILi32EEESB_EEEiEEENS5_IJNS5_IJNSA_ILi16EEESB_EEEiEEENS5_IJSC_iEEEEEENS5_IJST_NS5_IJNS5_IJNSA_ILi0EEESC_EEENSA_ILi512EEEEEENS5_IJSW_iEEEEEEEEEEESL_S13_NS4_8TiledMMAINS4_8MMA_AtomIJNS4_23SM100_MMA_MXF4_2x1SM_SSISJ_SJ_fSK_Li256ELi128ELi16ELNS4_4UMMA5MajorE0ELS18_0ELNS17_7ScaleInE0ELS19_0EEEEEENSN_INS5_IJSC_SC_SC_EEENS5_IJSW_SW_SW_EEEEENS5_IJNS4_10UnderscoreES1F_S1F_EEEEENS5_IJNS4_28SM100_TMA_2SM_LOAD_MULTICASTES1I_EEENS5_IJNS4_14ComposedLayoutINS4_7SwizzleILi1ELi4ELi3EEENS4_18smem_ptr_flag_bitsILi4EEENSN_INS5_IJNSA_ILi8EEESH_EEENS5_IJSH_SC_EEEEEEENSN_INS5_IJNS5_IJNS5_IJSP_SC_EEESS_EEESC_NS5_IJSC_SC_EEEEEENS5_IJNS5_IJNS5_IJSS_SY_EEESX_EEESW_NS5_IJSB_SY_EEEEEEEEEEEvNS4_8identityES1J_S23_vS24_EENS_8epilogue10collective18CollectiveEpilogueINS26_23Sm100TmaWarpSpecializedILi4ELi2ELi32ELb1ELb0EEEJNS5_IJSG_SG_SH_EEENS5_IJNSN_ISG_SC_EENSN_ISO_SC_EEEEENS_10bfloat16_tESM_S2F_SM_NS26_6fusion15FusionCallbacksIS2A_NS2G_17LinearCombinationIS2F_fS2F_fLNS_15FloatRoundStyleE2EEES2B_S2E_JEEENS4_5SM1004TMEM4LOAD26SM100_TMEM_LOAD_32dp32b32xENS4_13SM90_TMA_LOADENS1K_INS1L_ILi2ELi4ELi3EEENS1N_ILi16EEENSN_INS5_IJS1P_SO_EEENS5_IJSO_SC_EEEEEEENS4_39AutoVectorizingCopyWithAssumedAlignmentILi128EEENS4_14SM90_TMA_STOREES2W_S2Y_S2Y_EEEvvEEEEvNT_6ParamsE)
        /*0044*/ 	.word	0x00000000
.L_29:


//--------------------- .nv.compat                --------------------------
	.section	.nv.compat,"",@"SHT_CUDA_COMPAT_INFO"
	.align	4
        /*0000*/ 	.byte	0x02, 0x09, 0x01, 0x00, 0x02, 0x02, 0x02, 0x00, 0x02, 0x05, 0x05, 0x00, 0x03, 0x07, 0x01, 0x01
        /*0010*/ 	.byte	0x02, 0x03, 0x01, 0x00, 0x02, 0x06, 0x01, 0x00, 0x04, 0x0b, 0x08, 0x00, 0x09, 0x00, 0x00, 0x00
        /*0020*/ 	.byte	0x00, 0x00, 0x00, 0x00


//--------------------- .nv.info._ZN7cutlass13device_kernelINS_4gemm6kernel13GemmUniversalIN4cute5tupleIJiiiiEEENS1_10collective13CollectiveMmaINS1_46MainloopSm100TmaUmmaWarpSpecializedBlockScaledILi27ELi2ELi2ENS5_IJNS4_1CILi4EEESB_NSA_ILi1EEEEEEEENS5_IJNSA_ILi256EEENSA_ILi128EEENSA_ILi64EEEEEENS5_IJNS_12float_e2m1_tENS_13float_ue4m3_tEEEENS5_IJNS5_IJlSC_lEEENS4_6LayoutINS5_IJNS5_IJNS5_IJNSA_ILi32EEESB_EEEiEEENS5_IJNS5_IJNSA_ILi16EEESB_EEEiEEENS5_IJSC_iEEEEEENS5_IJST_NS5_IJNS5_IJNSA_ILi0EEESC_EEENSA_ILi512EEEEEENS5_IJSW_iEEEEEEEEEEESL_S13_NS4_8TiledMMAINS4_8MMA_AtomIJNS4_23SM100_MMA_MXF4_2x1SM_SSISJ_SJ_fSK_Li256ELi128ELi16ELNS4_4UMMA5MajorE0ELS18_0ELNS17_7ScaleInE0ELS19_0EEEEEENSN_INS5_IJSC_SC_SC_EEENS5_IJSW_SW_SW_EEEEENS5_IJNS4_10UnderscoreES1F_S1F_EEEEENS5_IJNS4_28SM100_TMA_2SM_LOAD_MULTICASTES1I_EEENS5_IJNS4_14ComposedLayoutINS4_7SwizzleILi1ELi4ELi3EEENS4_18smem_ptr_flag_bitsILi4EEENSN_INS5_IJNSA_ILi8EEESH_EEENS5_IJSH_SC_EEEEEEENSN_INS5_IJNS5_IJNS5_IJSP_SC_EEESS_EEESC_NS5_IJSC_SC_EEEEEENS5_IJNS5_IJNS5_IJSS_SY_EEESX_EEESW_NS5_IJSB_SY_EEEEEEEEEEEvNS4_8identityES1J_S23_vS24_EENS_8epilogue10collective18CollectiveEpilogueINS26_23Sm100TmaWarpSpecializedILi4ELi2ELi32ELb1ELb0EEEJNS5_IJSG_SG_SH_EEENS5_IJNSN_ISG_SC_EENSN_ISO_SC_EEEEENS_10bfloat16_tESM_S2F_SM_NS26_6fusion15FusionCallbacksIS2A_NS2G_17LinearCombinationIS2F_fS2F_fLNS_15FloatRoundStyleE2EEES2B_S2E_JEEENS4_5SM1004TMEM4LOAD26SM100_TMEM_LOAD_32dp32b32xENS4_13SM90_TMA_LOADENS1K_INS1L_ILi2ELi4ELi3EEENS1N_ILi16EEENSN_INS5_IJS1P_SO_EEENS5_IJSO_SC_EEEEEEENS4_39AutoVectorizingCopyWithAssumedAlignmentILi128EEENS4_14SM90_TMA_STOREES2W_S2Y_S2Y_EEEvvEEEEvNT_6ParamsE --------------------------
	.section	.nv.info._ZN7cutlass13device_kernelINS_4gemm6kernel13GemmUniversalIN4cute5tupleIJiiiiEEENS1_10collective13CollectiveMmaINS1_46MainloopSm100TmaUmmaWarpSpecializedBlockScaledILi27ELi2ELi2ENS5_IJNS4_1CILi4EEESB_NSA_ILi1EEEEEEEENS5_IJNSA_ILi256EEENSA_ILi128EEENSA_ILi64EEEEEENS5_IJNS_12float_e2m1_tENS_13float_ue4m3_tEEEENS5_IJNS5_IJlSC_lEEENS4_6LayoutINS5_IJNS5_IJNS5_IJNSA_ILi32EEESB_EEEiEEENS5_IJNS5_IJNSA_ILi16EEESB_EEEiEEENS5_IJSC_iEEEEEENS5_IJST_NS5_IJNS5_IJNSA_ILi0EEESC_EEENSA_ILi512EEEEEENS5_IJSW_iEEEEEEEEEEESL_S13_NS4_8TiledMMAINS4_8MMA_AtomIJNS4_23SM100_MMA_MXF4_2x1SM_SSISJ_SJ_fSK_Li256ELi128ELi16ELNS4_4UMMA5MajorE0ELS18_0ELNS17_7ScaleInE0ELS19_0EEEEEENSN_INS5_IJSC_SC_SC_EEENS5_IJSW_SW_SW_EEEEENS5_IJNS4_10UnderscoreES1F_S1F_EEEEENS5_IJNS4_28SM100_TMA_2SM_LOAD_MULTICASTES1I_EEENS5_IJNS4_14ComposedLayoutINS4_7SwizzleILi1ELi4ELi3EEENS4_18smem_ptr_flag_bitsILi4EEENSN_INS5_IJNSA_ILi8EEESH_EEENS5_IJSH_SC_EEEEEEENSN_INS5_IJNS5_IJNS5_IJSP_SC_EEESS_EEESC_NS5_IJSC_SC_EEEEEENS5_IJNS5_IJNS5_IJSS_SY_EEESX_EEESW_NS5_IJSB_SY_EEEEEEEEEEEvNS4_8identityES1J_S23_vS24_EENS_8epilogue10collective18CollectiveEpilogueINS26_23Sm100TmaWarpSpecializedILi4ELi2ELi32ELb1ELb0EEEJNS5_IJSG_SG_SH_EEENS5_IJNSN_ISG_SC_EENSN_ISO_SC_EEEEENS_10bfloat16_tESM_S2F_SM_NS26_6fusion15FusionCallbacksIS2A_NS2G_17LinearCombinationIS2F_fS2F_fLNS_15FloatRoundStyleE2EEES2B_S2E_JEEENS4_5SM1004TMEM4LOAD26SM100_TMEM_LOAD_32dp32b32xENS4_13SM90_TMA_LOADENS1K_INS1L_ILi2ELi4ELi3EEENS1N_ILi16EEENSN_INS5_IJS1P_SO_EEENS5_IJSO_SC_EEEEEEENS4_39AutoVectorizingCopyWithAssumedAlignmentILi128EEENS4_14SM90_TMA_STOREES2W_S2Y_S2Y_EEEvvEEEEvNT_6ParamsE,"",@"SHT_CUDA_INFO"
	.sectionflags	@""
	.align	4


	//----- nvinfo : EIATTR_CUDA_API_VERSION
	.align		4
        /*0000*/ 	.byte	0x04, 0x37
        /*0002*/ 	.short	(.L_31 - .L_30)
.L_30:
        /*0004*/ 	.word	0x00000082


	//----- nvinfo : EIATTR_KPARAM_INFO
	.align		4
.L_31:
        /*0008*/ 	.byte	0x04, 0x17
        /*000a*/ 	.short	(.L_33 - .L_32)
.L_32:
        /*000c*/ 	.word	0x00000000
        /*0010*/ 	.short	0x0000
        /*0012*/ 	.short	0x0000
        /*0014*/ 	.byte	0x00, 0xf0, 0x01, 0x30


	//----- nvinfo : EIATTR_AT_ENTRY_FRAGMENTS
	.align		4
.L_33:
        /*0018*/ 	.byte	0x04, 0x4f
        /*001a*/ 	.short	(.L_35 - .L_34)


	//   ....[0]....
.L_34:
        /*001c*/ 	.word	0x00000007


	//----- nvinfo : EIATTR_RESERVED_SMEM_USED
	.align		4
.L_35:
        /*0020*/ 	.byte	0x01, 0x41
	.zero		2


	//----- nvinfo : EIATTR_SPARSE_MMA_MASK
	.align		4
        /*0024*/ 	.byte	0x03, 0x50
        /*0026*/ 	.short	0x0000


	//----- nvinfo : EIATTR_TCGEN05_2CTA_USED
	.align		4
        /*0028*/ 	.byte	0x01, 0x52
	.zero		2


	//----- nvinfo : EIATTR_MAXREG_COUNT
	.align		4
        /*002c*/ 	.byte	0x03, 0x1b
        /*002e*/ 	.short	0x00ff


	//----- nvinfo : EIATTR_NUM_BARRIERS
	.align		4
        /*0030*/ 	.byte	0x02, 0x4c
        /*0032*/ 	.byte	0x07
	.zero		1


	//----- nvinfo : EIATTR_EXTERNS
	.align		4
        /*0034*/ 	.byte	0x04, 0x0f
        /*0036*/ 	.short	(.L_37 - .L_36)


	//   ....[0]....
	.align		4
.L_36:
        /*0038*/ 	.word	index@(__assertfail)


	//----- nvinfo : EIATTR_MERCURY_ISA_VERSION
	.align		4
.L_37:
        /*003c*/ 	.byte	0x03, 0x5f
        /*003e*/ 	.short	0x0101


	//----- nvinfo : EIATTR_INT_WARP_WIDE_INSTR_OFFSETS
	.align		4
        /*0040*/ 	.byte	0x04, 0x31
        /*0042*/ 	.short	(.L_39 - .L_38)


	//   ....[0]....
.L_38:
        /*0044*/ 	.word	0x00001090


	//   ....[1]....
        /*0048*/ 	.word	0x00001130


	//   ....[2]....
        /*004c*/ 	.word	0x00005870


	//   ....[3]....
        /*0050*/ 	.word	0x00005890


	//   ....[4]....
        /*0054*/ 	.word	0x000058c0


	//   ....[5]....
        /*0058*/ 	.word	0x00006400


	//   ....[6]....
        /*005c*/ 	.word	0x00006470


	//   ....[7]....
        /*0060*/ 	.word	0x00006560


	//   ....[8]....
        /*0064*/ 	.word	0x000065e0


	//   ....[9]....
        /*0068*/ 	.word	0x000066e0


	//   ....[10]....
        /*006c*/ 	.word	0x00006760


	//   ....[11]....
        /*0070*/ 	.word	0x00006850


	//   ....[12]....
        /*0074*/ 	.word	0x00006900


	//----- nvinfo : EIATTR_COOP_GROUP_MASK_REGIDS
	.align		4
.L_39:
        /*0078*/ 	.byte	0x04, 0x29
        /*007a*/ 	.short	(.L_41 - .L_40)


	//   ....[0]....
.L_40:
        /*007c*/ 	.word	0xffffffff


	//   ....[1]....
        /*0080*/ 	.word	0xffffffff


	//   ....[2]....
        /*0084*/ 	.word	0xffffffff


	//   ....[3]....
        /*0088*/ 	.word	0xffffffff


	//   ....[4]....
        /*008c*/ 	.word	0xffffffff


	//   ....[5]....
        /*0090*/ 	.word	0xffffffff


	//   ....[6]....
        /*0094*/ 	.word	0xffffffff


	//   ....[7]....
        /*0098*/ 	.word	0xffffffff


	//   ....[8]....
        /*009c*/ 	.word	0xffffffff


	//   ....[9]....
        /*00a0*/ 	.word	0xffffffff


	//   ....[10]....
        /*00a4*/ 	.word	0xffffffff


	//   ....[11]....
        /*00a8*/ 	.word	0xffffffff


	//   ....[12]....
        /*00ac*/ 	.word	0xffffffff


	//   ....[13]....
        /*00b0*/ 	.word	0xffffffff


	//----- nvinfo : EIATTR_COOP_GROUP_INSTR_OFFSETS
	.align		4
.L_41:
        /*00b4*/ 	.byte	0x04, 0x28
        /*00b6*/ 	.short	(.L_43 - .L_42)


	//   ....[0]....
.L_42:
        /*00b8*/ 	.word	0x000000b0


	//   ....[1]....
        /*00bc*/ 	.word	0x00000570


	//   ....[2]....
        /*00c0*/ 	.word	0x00000a40


	//   ....[3]....
        /*00c4*/ 	.word	0x00000bd0


	//   ....[4]....
        /*00c8*/ 	.word	0x00000cc0


	//   ....[5]....
        /*00cc*/ 	.word	0x00000e20


	//   ....[6]....
        /*00d0*/ 	.word	0x00000f70


	//   ....[7]....
        /*00d4*/ 	.word	0x000011b0


	//   ....[8]....
        /*00d8*/ 	.word	0x00002bb0


	//   ....[9]....
        /*00dc*/ 	.word	0x00004750


	//   ....[10]....
        /*00e0*/ 	.word	0x00004c20


	//   ....[11]....
        /*00e4*/ 	.word	0x00004c50


	//   ....[12]....
        /*00e8*/ 	.word	0x00005770


	//   ....[13]....
        /*00ec*/ 	.word	0x00005980


	//----- nvinfo : EIATTR_VRC_CTA_INIT_COUNT
	.align		4
.L_43:
        /*00f0*/ 	.byte	0x02, 0x4a
        /*00f2*/ 	.byte	0x80
	.zero		1


	//----- nvinfo : EIATTR_SYSCALL_OFFSETS
	.align		4
        /*00f4*/ 	.byte	0x04, 0x46
        /*00f6*/ 	.short	(.L_45 - .L_44)


	//   ....[0]....
.L_44:
        /*00f8*/ 	.word	0x00007550


	//   ....[1]....
        /*00fc*/ 	.word	0x00007640


	//   ....[2]....
        /*0100*/ 	.word	0x00007da0


	//   ....[3]....
        /*0104*/ 	.word	0x00008a20


	//   ....[4]....
        /*0108*/ 	.word	0x00009680


	//   ....[5]....
        /*010c*/ 	.word	0x0000a2e0


	//----- nvinfo : EIATTR_MBARRIER_INSTR_OFFSETS
	.align		4
.L_45:
        /*0110*/ 	.byte	0x04, 0x39
        /*0112*/ 	.short	(.L_47 - .L_46)


	//   ....[0]....
.L_46:
        /*0114*/ 	.word	0x000006c0
        /*0118*/ 	.word	0x000000ff
        /*011c*/ 	.word	0x00000000
        /*0120*/ 	.short	0x0100
        /*0122*/ 	.byte	0x04
	.zero		1


	//   ....[1]....
        /*0124*/ 	.word	0x000006d0
        /*0128*/ 	.word	0x000000ff
        /*012c*/ 	.word	0x000000d8
        /*0130*/ 	.short	0x0100
        /*0132*/ 	.byte	0x04
	.zero		1


	//   ....[2]....
        /*0134*/ 	.word	0x000006e0
        /*0138*/ 	.word	0x000000ff
        /*013c*/ 	.word	0x00000008
        /*0140*/ 	.short	0x0100
        /*0142*/ 	.byte	0x04
	.zero		1


	//   ....[3]....
        /*0144*/ 	.word	0x000006f0
        /*0148*/ 	.word	0x000000ff
        /*014c*/ 	.word	0x000000e0
        /*0150*/ 	.short	0x0100
        /*0152*/ 	.byte	0x04
	.zero		1


	//   ....[4]....
        /*0154*/ 	.word	0x00000700
        /*0158*/ 	.word	0x000000ff
        /*015c*/ 	.word	0x00000010
        /*0160*/ 	.short	0x0100
        /*0162*/ 	.byte	0x04
	.zero		1


	//   ....[5]....
        /*0164*/ 	.word	0x00000710
        /*0168*/ 	.word	0x000000ff
        /*016c*/ 	.word	0x000000e8
        /*0170*/ 	.short	0x0100
        /*0172*/ 	.byte	0x04
	.zero		1


	//   ....[6]....
        /*0174*/ 	.word	0x00000720
        /*0178*/ 	.word	0x000000ff
        /*017c*/ 	.word	0x00000018
        /*0180*/ 	.short	0x0100
        /*0182*/ 	.byte	0x04
	.zero		1


	//   ....[7]....
        /*0184*/ 	.word	0x00000730
        /*0188*/ 	.word	0x000000ff
        /*018c*/ 	.word	0x000000f0
        /*0190*/ 	.short	0x0100
        /*0192*/ 	.byte	0x04
	.zero		1


	//   ....[8]....
        /*0194*/ 	.word	0x00000740
        /*0198*/ 	.word	0x000000ff
        /*019c*/ 	.word	0x00000020
        /*01a0*/ 	.short	0x0100
        /*01a2*/ 	.byte	0x04
	.zero		1


	//   ....[9]....
        /*01a4*/ 	.word	0x00000750
        /*01a8*/ 	.word	0x000000ff
        /*01ac*/ 	.word	0x000000f8
        /*01b0*/ 	.short	0x0100
        /*01b2*/ 	.byte	0x04
	.zero		1


	//   ....[10]....
        /*01b4*/ 	.word	0x00000760
        /*01b8*/ 	.word	0x000000ff
        /*01bc*/ 	.word	0x00000028
        /*01c0*/ 	.short	0x0100
        /*01c2*/ 	.byte	0x04
	.zero		1


	//   ....[11]....
        /*01c4*/ 	.word	0x00000770
        /*01c8*/ 	.word	0x000000ff
        /*01cc*/ 	.word	0x00000100
        /*01d0*/ 	.short	0x0100
        /*01d2*/ 	.byte	0x04
	.zero		1


	//   ....[12]....
        /*01d4*/ 	.word	0x00000780
        /*01d8*/ 	.word	0x000000ff
        /*01dc*/ 	.word	0x00000030
        /*01e0*/ 	.short	0x0100
        /*01e2*/ 	.byte	0x04
	.zero		1


	//   ....[13]....
        /*01e4*/ 	.word	0x00000790
        /*01e8*/ 	.word	0x000000ff
        /*01ec*/ 	.word	0x00000108
        /*01f0*/ 	.short	0x0100
        /*01f2*/ 	.byte	0x04
	.zero		1


	//   ....[14]....
        /*01f4*/ 	.word	0x000007a0
        /*01f8*/ 	.word	0x000000ff
        /*01fc*/ 	.word	0x00000038
        /*0200*/ 	.short	0x0100
        /*0202*/ 	.byte	0x04
	.zero		1


	//   ....[15]....
        /*0204*/ 	.word	0x000007b0
        /*0208*/ 	.word	0x000000ff
        /*020c*/ 	.word	0x00000110
        /*0210*/ 	.short	0x0100
        /*0212*/ 	.byte	0x04
	.zero		1


	//   ....[16]....
        /*0214*/ 	.word	0x000007c0
        /*0218*/ 	.word	0x000000ff
        /*021c*/ 	.word	0x00000040
        /*0220*/ 	.short	0x0100
        /*0222*/ 	.byte	0x04
	.zero		1


	//   ....[17]....
        /*0224*/ 	.word	0x000007d0
        /*0228*/ 	.word	0x000000ff
        /*022c*/ 	.word	0x00000118
        /*0230*/ 	.short	0x0100
        /*0232*/ 	.byte	0x04
	.zero		1


	//   ....[18]....
        /*0234*/ 	.word	0x000007e0
        /*0238*/ 	.word	0x000000ff
        /*023c*/ 	.word	0x00000048
        /*0240*/ 	.short	0x0100
        /*0242*/ 	.byte	0x04
	.zero		1


	//   ....[19]....
        /*0244*/ 	.word	0x000007f0
        /*0248*/ 	.word	0x000000ff
        /*024c*/ 	.word	0x00000120
        /*0250*/ 	.short	0x0100
        /*0252*/ 	.byte	0x04
	.zero		1


	//   ....[20]....
        /*0254*/ 	.word	0x00000800
        /*0258*/ 	.word	0x000000ff
        /*025c*/ 	.word	0x00000050
        /*0260*/ 	.short	0x0100
        /*0262*/ 	.byte	0x04
	.zero		1


	//   ....[21]....
        /*0264*/ 	.word	0x00000810
        /*0268*/ 	.word	0x000000ff
        /*026c*/ 	.word	0x00000128
        /*0270*/ 	.short	0x0100
        /*0272*/ 	.byte	0x04
	.zero		1


	//   ....[22]....
        /*0274*/ 	.word	0x00000820
        /*0278*/ 	.word	0x000000ff
        /*027c*/ 	.word	0x00000058
        /*0280*/ 	.short	0x0100
        /*0282*/ 	.byte	0x04
	.zero		1


	//   ....[23]....
        /*0284*/ 	.word	0x00000830
        /*0288*/ 	.word	0x000000ff
        /*028c*/ 	.word	0x00000130
        /*0290*/ 	.short	0x0100
        /*0292*/ 	.byte	0x04
	.zero		1


	//   ....[24]....
        /*0294*/ 	.word	0x00000840
        /*0298*/ 	.word	0x000000ff
        /*029c*/ 	.word	0x00000060
        /*02a0*/ 	.short	0x0100
        /*02a2*/ 	.byte	0x04
	.zero		1


	//   ....[25]....
        /*02a4*/ 	.word	0x00000850
        /*02a8*/ 	.word	0x000000ff
        /*02ac*/ 	.word	0x00000138
        /*02b0*/ 	.short	0x0100
        /*02b2*/ 	.byte	0x04
	.zero		1


	//   ....[26]....
        /*02b4*/ 	.word	0x00000860
        /*02b8*/ 	.word	0x000000ff
        /*02bc*/ 	.word	0x00000068
        /*02c0*/ 	.short	0x0100
        /*02c2*/ 	.byte	0x04
	.zero		1


	//   ....[27]....
        /*02c4*/ 	.word	0x00000870
        /*02c8*/ 	.word	0x000000ff
        /*02cc*/ 	.word	0x00000140
        /*02d0*/ 	.short	0x0100
        /*02d2*/ 	.byte	0x04
	.zero		1


	//   ....[28]....
        /*02d4*/ 	.word	0x00000880
        /*02d8*/ 	.word	0x000000ff
        /*02dc*/ 	.word	0x00000070
        /*02e0*/ 	.short	0x0100
        /*02e2*/ 	.byte	0x04
	.zero		1


	//   ....[29]....
        /*02e4*/ 	.word	0x00000890
        /*02e8*/ 	.word	0x000000ff
        /*02ec*/ 	.word	0x00000148
        /*02f0*/ 	.short	0x0100
        /*02f2*/ 	.byte	0x04
	.zero		1


	//   ....[30]....
        /*02f4*/ 	.word	0x000008a0
        /*02f8*/ 	.word	0x000000ff
        /*02fc*/ 	.word	0x00000078
        /*0300*/ 	.short	0x0100
        /*0302*/ 	.byte	0x04
	.zero		1


	//   ....[31]....
        /*0304*/ 	.word	0x000008b0
        /*0308*/ 	.word	0x000000ff
        /*030c*/ 	.word	0x00000150
        /*0310*/ 	.short	0x0100
        /*0312*/ 	.byte	0x04
	.zero		1


	//   ....[32]....
        /*0314*/ 	.word	0x000008c0
        /*0318*/ 	.word	0x000000ff
        /*031c*/ 	.word	0x00000080
        /*0320*/ 	.short	0x0100
        /*0322*/ 	.byte	0x04
	.zero		1


	//   ....[33]....
        /*0324*/ 	.word	0x000008d0
        /*0328*/ 	.word	0x000000ff
        /*032c*/ 	.word	0x00000158
        /*0330*/ 	.short	0x0100
        /*0332*/ 	.byte	0x04
	.zero		1


	//   ....[34]....
        /*0334*/ 	.word	0x000008e0
        /*0338*/ 	.word	0x000000ff
        /*033c*/ 	.word	0x00000088
        /*0340*/ 	.short	0x0100
        /*0342*/ 	.byte	0x04
	.zero		1


	//   ....[35]....
        /*0344*/ 	.word	0x000008f0
        /*0348*/ 	.word	0x000000ff
        /*034c*/ 	.word	0x00000160
        /*0350*/ 	.short	0x0100
        /*0352*/ 	.byte	0x04
	.zero		1


	//   ....[36]....
        /*0354*/ 	.word	0x00000900
        /*0358*/ 	.word	0x000000ff
        /*035c*/ 	.word	0x00000090
        /*0360*/ 	.short	0x0100
        /*0362*/ 	.byte	0x04
	.zero		1


	//   ....[37]....
        /*0364*/ 	.word	0x00000910
        /*0368*/ 	.word	0x000000ff
        /*036c*/ 	.word	0x00000168
        /*0370*/ 	.short	0x0100
        /*0372*/ 	.byte	0x04
	.zero		1


	//   ....[38]....
        /*0374*/ 	.word	0x00000920
        /*0378*/ 	.word	0x000000ff
        /*037c*/ 	.word	0x00000098
        /*0380*/ 	.short	0x0100
        /*0382*/ 	.byte	0x04
	.zero		1


	//   ....[39]....
        /*0384*/ 	.word	0x00000930
        /*0388*/ 	.word	0x000000ff
        /*038c*/ 	.word	0x00000170
        /*0390*/ 	.short	0x0100
        /*0392*/ 	.byte	0x04
	.zero		1


	//   ....[40]....
        /*0394*/ 	.word	0x00000940
        /*0398*/ 	.word	0x000000ff
        /*039c*/ 	.word	0x000000a0
        /*03a0*/ 	.short	0x0100
        /*03a2*/ 	.byte	0x04
	.zero		1


	//   ....[41]....
        /*03a4*/ 	.word	0x00000950
        /*03a8*/ 	.word	0x000000ff
        /*03ac*/ 	.word	0x00000178
        /*03b0*/ 	.short	0x0100
        /*03b2*/ 	.byte	0x04
	.zero		1


	//   ....[42]....
        /*03b4*/ 	.word	0x00000960
        /*03b8*/ 	.word	0x000000ff
        /*03bc*/ 	.word	0x000000a8
        /*03c0*/ 	.short	0x0100
        /*03c2*/ 	.byte	0x04
	.zero		1


	//   ....[43]....
        /*03c4*/ 	.word	0x00000970
        /*03c8*/ 	.word	0x000000ff
        /*03cc*/ 	.word	0x00000180
        /*03d0*/ 	.short	0x0100
        /*03d2*/ 	.byte	0x04
	.zero		1


	//   ....[44]....
        /*03d4*/ 	.word	0x00000980
        /*03d8*/ 	.word	0x000000ff
        /*03dc*/ 	.word	0x000000b0
        /*03e0*/ 	.short	0x0100
        /*03e2*/ 	.byte	0x04
	.zero		1


	//   ....[45]....
        /*03e4*/ 	.word	0x00000990
        /*03e8*/ 	.word	0x000000ff
        /*03ec*/ 	.word	0x00000188
        /*03f0*/ 	.short	0x0100
        /*03f2*/ 	.byte	0x04
	.zero		1


	//   ....[46]....
        /*03f4*/ 	.word	0x000009a0
        /*03f8*/ 	.word	0x000000ff
        /*03fc*/ 	.word	0x000000b8
        /*0400*/ 	.short	0x0100
        /*0402*/ 	.byte	0x04
	.zero		1


	//   ....[47]....
        /*0404*/ 	.word	0x000009b0
        /*0408*/ 	.word	0x000000ff
        /*040c*/ 	.word	0x00000190
        /*0410*/ 	.short	0x0100
        /*0412*/ 	.byte	0x04
	.zero		1


	//   ....[48]....
        /*0414*/ 	.word	0x000009c0
        /*0418*/ 	.word	0x000000ff
        /*041c*/ 	.word	0x000000c0
        /*0420*/ 	.short	0x0100
        /*0422*/ 	.byte	0x04
	.zero		1


	//   ....[49]....
        /*0424*/ 	.word	0x000009d0
        /*0428*/ 	.word	0x000000ff
        /*042c*/ 	.word	0x00000198
        /*0430*/ 	.short	0x0100
        /*0432*/ 	.byte	0x04
	.zero		1


	//   ....[50]....
        /*0434*/ 	.word	0x000009e0
        /*0438*/ 	.word	0x000000ff
        /*043c*/ 	.word	0x000000c8
        /*0440*/ 	.short	0x0100
        /*0442*/ 	.byte	0x04
	.zero		1


	//   ....[51]....
        /*0444*/ 	.word	0x000009f0
        /*0448*/ 	.word	0x000000ff
        /*044c*/ 	.word	0x000001a0
        /*0450*/ 	.short	0x0100
        /*0452*/ 	.byte	0x04
	.zero		1


	//   ....[52]....
        /*0454*/ 	.word	0x00000a00
        /*0458*/ 	.word	0x000000ff
        /*045c*/ 	.word	0x000000d0
        /*0460*/ 	.short	0x0100
        /*0462*/ 	.byte	0x04
	.zero		1


	//   ....[53]....
        /*0464*/ 	.word	0x00000a10
        /*0468*/ 	.word	0x000000ff
        /*046c*/ 	.word	0x000001a8
        /*0470*/ 	.short	0x0100
        /*0472*/ 	.byte	0x04
	.zero		1


	//   ....[54]....
        /*0474*/ 	.word	0x00000b40
        /*0478*/ 	.word	0x000000ff
        /*047c*/ 	.word	0x000001b0
        /*0480*/ 	.short	0x0100
        /*0482*/ 	.byte	0x04
	.zero		1


	//   ....[55]....
        /*0484*/ 	.word	0x00000b50
        /*0488*/ 	.word	0x000000ff
        /*048c*/ 	.word	0x000001d0
        /*0490*/ 	.short	0x0100
        /*0492*/ 	.byte	0x04
	.zero		1


	//   ....[56]....
        /*0494*/ 	.word	0x00000b60
        /*0498*/ 	.word	0x000000ff
        /*049c*/ 	.word	0x000001b8
        /*04a0*/ 	.short	0x0100
        /*04a2*/ 	.byte	0x04
	.zero		1


	//   ....[57]....
        /*04a4*/ 	.word	0x00000b70
        /*04a8*/ 	.word	0x000000ff
        /*04ac*/ 	.word	0x000001d8
        /*04b0*/ 	.short	0x0100
        /*04b2*/ 	.byte	0x04
	.zero		1


	//   ....[58]....
        /*04b4*/ 	.word	0x00000b80
        /*04b8*/ 	.word	0x000000ff
        /*04bc*/ 	.word	0x000001c0
        /*04c0*/ 	.short	0x0100
        /*04c2*/ 	.byte	0x04
	.zero		1


	//   ....[59]....
        /*04c4*/ 	.word	0x00000b90
        /*04c8*/ 	.word	0x000000ff
        /*04cc*/ 	.word	0x000001e0
        /*04d0*/ 	.short	0x0100
        /*04d2*/ 	.byte	0x04
	.zero		1


	//   ....[60]....
        /*04d4*/ 	.word	0x00000ba0
        /*04d8*/ 	.word	0x000000ff
        /*04dc*/ 	.word	0x000001c8
        /*04e0*/ 	.short	0x0100
        /*04e2*/ 	.byte	0x04
	.zero		1


	//   ....[61]....
        /*04e4*/ 	.word	0x00000bb0
        /*04e8*/ 	.word	0x000000ff
        /*04ec*/ 	.word	0x000001e8
        /*04f0*/ 	.short	0x0100
        /*04f2*/ 	.byte	0x04
	.zero		1


	//   ....[62]....
        /*04f4*/ 	.word	0x00000c90
        /*04f8*/ 	.word	0x000000ff
        /*04fc*/ 	.word	0x000001f0
        /*0500*/ 	.short	0x0100
        /*0502*/ 	.byte	0x06
	.zero		1


	//   ....[63]....
        /*0504*/ 	.word	0x00000ca0
        /*0508*/ 	.word	0x000000ff
        /*050c*/ 	.word	0x000001f8
        /*0510*/ 	.short	0x0100
        /*0512*/ 	.byte	0x06
	.zero		1


	//   ....[64]....
        /*0514*/ 	.word	0x00000dd0
        /*0518*/ 	.word	0x000000ff
        /*051c*/ 	.word	0x00000200
        /*0520*/ 	.short	0x0100
        /*0522*/ 	.byte	0x06
	.zero		1


	//   ....[65]....
        /*0524*/ 	.word	0x00000de0
        /*0528*/ 	.word	0x000000ff
        /*052c*/ 	.word	0x00000210
        /*0530*/ 	.short	0x0100
        /*0532*/ 	.byte	0x06
	.zero		1


	//   ....[66]....
        /*0534*/ 	.word	0x00000df0
        /*0538*/ 	.word	0x000000ff
        /*053c*/ 	.word	0x00000208
        /*0540*/ 	.short	0x0100
        /*0542*/ 	.byte	0x06
	.zero		1


	//   ....[67]....
        /*0544*/ 	.word	0x00000e00
        /*0548*/ 	.word	0x000000ff
        /*054c*/ 	.word	0x00000218
        /*0550*/ 	.short	0x0100
        /*0552*/ 	.byte	0x06
	.zero		1


	//   ....[68]....
        /*0554*/ 	.word	0x00000f20
        /*0558*/ 	.word	0x000000ff
        /*055c*/ 	.word	0x00000220
        /*0560*/ 	.short	0x0100
        /*0562*/ 	.byte	0x04
	.zero		1


	//   ....[69]....
        /*0564*/ 	.word	0x00000f30
        /*0568*/ 	.word	0x000000ff
        /*056c*/ 	.word	0x00000230
        /*0570*/ 	.short	0x0100
        /*0572*/ 	.byte	0x04
	.zero		1


	//   ....[70]....
        /*0574*/ 	.word	0x00000f40
        /*0578*/ 	.word	0x000000ff
        /*057c*/ 	.word	0x00000228
        /*0580*/ 	.short	0x0100
        /*0582*/ 	.byte	0x04
	.zero		1


	//   ....[71]....
        /*0584*/ 	.word	0x00000f50
        /*0588*/ 	.word	0x000000ff
        /*058c*/ 	.word	0x00000238
        /*0590*/ 	.short	0x0100
        /*0592*/ 	.byte	0x04
	.zero		1


	//   ....[72]....
        /*0594*/ 	.word	0x00001040
        /*0598*/ 	.word	0x000000ff
        /*059c*/ 	.word	0x00000240
        /*05a0*/ 	.short	0x0100
        /*05a2*/ 	.byte	0x04
	.zero		1


	//   ....[73]....
        /*05a4*/ 	.word	0x00001050
        /*05a8*/ 	.word	0x000000ff
        /*05ac*/ 	.word	0x00000250
        /*05b0*/ 	.short	0x0100
        /*05b2*/ 	.byte	0x04
	.zero		1


	//   ....[74]....
        /*05b4*/ 	.word	0x00001060
        /*05b8*/ 	.word	0x000000ff
        /*05bc*/ 	.word	0x00000248
        /*05c0*/ 	.short	0x0100
        /*05c2*/ 	.byte	0x04
	.zero		1


	//   ....[75]....
        /*05c4*/ 	.word	0x00001070
        /*05c8*/ 	.word	0x000000ff
        /*05cc*/ 	.word	0x00000258
        /*05d0*/ 	.short	0x0100
        /*05d2*/ 	.byte	0x04
	.zero		1


	//   ....[76]....
        /*05d4*/ 	.word	0x00001170
        /*05d8*/ 	.word	0x000000ff
        /*05dc*/ 	.word	0x00000260
        /*05e0*/ 	.short	0x0100
        /*05e2*/ 	.byte	0x06
	.zero		1


	//   ....[77]....
        /*05e4*/ 	.word	0x000020a0
        /*05e8*/ 	.word	0x00000003
        /*05ec*/ 	.word	0x00000250
        /*05f0*/ 	.short	0x010a
        /*05f2*/ 	.byte	0xff
	.zero		1


	//   ....[78]....
        /*05f4*/ 	.word	0x000020d0
        /*05f8*/ 	.word	0x00000003
        /*05fc*/ 	.word	0x00000240
        /*0600*/ 	.short	0x0101
        /*0602*/ 	.byte	0xff
	.zero		1


	//   ....[79]....
        /*0604*/ 	.word	0x000021a0
        /*0608*/ 	.word	0x000000ff
        /*060c*/ 	.word	0x000000d8
        /*0610*/ 	.short	0x010a
        /*0612*/ 	.byte	0x04
	.zero		1


	//   ....[80]....
        /*0614*/ 	.word	0x000022a0
        /*0618*/ 	.word	0x000000ff
        /*061c*/ 	.word	0x000000d8
        /*0620*/ 	.short	0x010a
        /*0622*/ 	.byte	0x05
	.zero		1


	//   ....[81]....
        /*0624*/ 	.word	0x00002410
        /*0628*/ 	.word	0x000000ff
        /*062c*/ 	.word	0x000000d8
        /*0630*/ 	.short	0x010a
        /*0632*/ 	.byte	0x07
	.zero		1


	//   ....[82]....
        /*0634*/ 	.word	0x000026e0
        /*0638*/ 	.word	0x000000ff
        /*063c*/ 	.word	0x000001f8
        /*0640*/ 	.short	0x0101
        /*0642*/ 	.byte	0x06
	.zero		1


	//   ....[83]....
        /*0644*/ 	.word	0x00002700
        /*0648*/ 	.word	0x000000ff
        /*064c*/ 	.word	0x000000d8
        /*0650*/ 	.short	0x010a
        /*0652*/ 	.byte	0x04
	.zero		1


	//   ....[84]....
        /*0654*/ 	.word	0x00002780
        /*0658*/ 	.word	0x000000ff
        /*065c*/ 	.word	0x000000d8
        /*0660*/ 	.short	0x010a
        /*0662*/ 	.byte	0x07
	.zero		1


	//   ....[85]....
        /*0664*/ 	.word	0x000028c0
        /*0668*/ 	.word	0x000000ff
        /*066c*/ 	.word	0x000000d8
        /*0670*/ 	.short	0x010a
        /*0672*/ 	.byte	0x04
	.zero		1


	//   ....[86]....
        /*0674*/ 	.word	0x00002be0
        /*0678*/ 	.word	0x00000003
        /*067c*/ 	.word	0x00000200
        /*0680*/ 	.short	0x010a
        /*0682*/ 	.byte	0xff
	.zero		1


	//   ....[87]....
        /*0684*/ 	.word	0x00002d30
        /*0688*/ 	.word	0x00000000
        /*068c*/ 	.word	0x00000000
        /*0690*/ 	.short	0x0101
        /*0692*/ 	.byte	0xff
	.zero		1


	//   ....[88]....
        /*0694*/ 	.word	0x000032e0
        /*0698*/ 	.word	0x000000ff
        /*069c*/ 	.word	0x00000000
        /*06a0*/ 	.short	0x010a
        /*06a2*/ 	.byte	0x04
	.zero		1


	//   ....[89]....
        /*06a4*/ 	.word	0x00003370
        /*06a8*/ 	.word	0x000000ff
        /*06ac*/ 	.word	0x00000000
        /*06b0*/ 	.short	0x010a
        /*06b2*/ 	.byte	0x05
	.zero		1


	//   ....[90]....
        /*06b4*/ 	.word	0x00003400
        /*06b8*/ 	.word	0x000000ff
        /*06bc*/ 	.word	0x00000000
        /*06c0*/ 	.short	0x010a
        /*06c2*/ 	.byte	0x05
	.zero		1


	//   ....[91]....
        /*06c4*/ 	.word	0x00003490
        /*06c8*/ 	.word	0x000000ff
        /*06cc*/ 	.word	0x00000000
        /*06d0*/ 	.short	0x010a
        /*06d2*/ 	.byte	0x05
	.zero		1


	//   ....[92]....
        /*06d4*/ 	.word	0x00003520
        /*06d8*/ 	.word	0x000000ff
        /*06dc*/ 	.word	0x00000000
        /*06e0*/ 	.short	0x010a
        /*06e2*/ 	.byte	0x05
	.zero		1


	//   ....[93]....
        /*06e4*/ 	.word	0x000035b0
        /*06e8*/ 	.word	0x000000ff
        /*06ec*/ 	.word	0x00000000
        /*06f0*/ 	.short	0x010a
        /*06f2*/ 	.byte	0x05
	.zero		1


	//   ....[94]....
        /*06f4*/ 	.word	0x00003640
        /*06f8*/ 	.word	0x000000ff
        /*06fc*/ 	.word	0x00000000
        /*0700*/ 	.short	0x010a
        /*0702*/ 	.byte	0x05
	.zero		1


	//   ....[95]....
        /*0704*/ 	.word	0x000036d0
        /*0708*/ 	.word	0x000000ff
        /*070c*/ 	.word	0x00000000
        /*0710*/ 	.short	0x010a
        /*0712*/ 	.byte	0x05
	.zero		1


	//   ....[96]....
        /*0714*/ 	.word	0x00003760
        /*0718*/ 	.word	0x000000ff
        /*071c*/ 	.word	0x00000000
        /*0720*/ 	.short	0x010a
        /*0722*/ 	.byte	0x05
	.zero		1


	//   ....[97]....
        /*0724*/ 	.word	0x000037f0
        /*0728*/ 	.word	0x000000ff
        /*072c*/ 	.word	0x00000000
        /*0730*/ 	.short	0x010a
        /*0732*/ 	.byte	0x05
	.zero		1


	//   ....[98]....
        /*0734*/ 	.word	0x00003880
        /*0738*/ 	.word	0x000000ff
        /*073c*/ 	.word	0x00000000
        /*0740*/ 	.short	0x010a
        /*0742*/ 	.byte	0x05
	.zero		1


	//   ....[99]....
        /*0744*/ 	.word	0x00003910
        /*0748*/ 	.word	0x000000ff
        /*074c*/ 	.word	0x00000000
        /*0750*/ 	.short	0x010a
        /*0752*/ 	.byte	0x05
	.zero		1


	//   ....[100]....
        /*0754*/ 	.word	0x000039a0
        /*0758*/ 	.word	0x000000ff
        /*075c*/ 	.word	0x00000000
        /*0760*/ 	.short	0x010a
        /*0762*/ 	.byte	0x05
	.zero		1


	//   ....[101]....
        /*0764*/ 	.word	0x00003a30
        /*0768*/ 	.word	0x000000ff
        /*076c*/ 	.word	0x00000000
        /*0770*/ 	.short	0x010a
        /*0772*/ 	.byte	0x05
	.zero		1


	//   ....[102]....
        /*0774*/ 	.word	0x00003ac0
        /*0778*/ 	.word	0x000000ff
        /*077c*/ 	.word	0x00000000
        /*0780*/ 	.short	0x010a
        /*0782*/ 	.byte	0x05
	.zero		1


	//   ....[103]....
        /*0784*/ 	.word	0x00003b50
        /*0788*/ 	.word	0x000000ff
        /*078c*/ 	.word	0x00000000
        /*0790*/ 	.short	0x010a
        /*0792*/ 	.byte	0x05
	.zero		1


	//   ....[104]....
        /*0794*/ 	.word	0x00003be0
        /*0798*/ 	.word	0x000000ff
        /*079c*/ 	.word	0x00000000
        /*07a0*/ 	.short	0x010a
        /*07a2*/ 	.byte	0x05
	.zero		1


	//   ....[105]....
        /*07a4*/ 	.word	0x00003c70
        /*07a8*/ 	.word	0x000000ff
        /*07ac*/ 	.word	0x00000000
        /*07b0*/ 	.short	0x010a
        /*07b2*/ 	.byte	0x05
	.zero		1


	//   ....[106]....
        /*07b4*/ 	.word	0x00003d00
        /*07b8*/ 	.word	0x000000ff
        /*07bc*/ 	.word	0x00000000
        /*07c0*/ 	.short	0x010a
        /*07c2*/ 	.byte	0x05
	.zero		1


	//   ....[107]....
        /*07c4*/ 	.word	0x00003d90
        /*07c8*/ 	.word	0x000000ff
        /*07cc*/ 	.word	0x00000000
        /*07d0*/ 	.short	0x010a
        /*07d2*/ 	.byte	0x05
	.zero		1


	//   ....[108]....
        /*07d4*/ 	.word	0x00003e20
        /*07d8*/ 	.word	0x000000ff
        /*07dc*/ 	.word	0x00000000
        /*07e0*/ 	.short	0x010a
        /*07e2*/ 	.byte	0x05
	.zero		1


	//   ....[109]....
        /*07e4*/ 	.word	0x00003eb0
        /*07e8*/ 	.word	0x000000ff
        /*07ec*/ 	.word	0x00000000
        /*07f0*/ 	.short	0x010a
        /*07f2*/ 	.byte	0x05
	.zero		1


	//   ....[110]....
        /*07f4*/ 	.word	0x00003f40
        /*07f8*/ 	.word	0x000000ff
        /*07fc*/ 	.word	0x00000000
        /*0800*/ 	.short	0x010a
        /*0802*/ 	.byte	0x05
	.zero		1


	//   ....[111]....
        /*0804*/ 	.word	0x00003fd0
        /*0808*/ 	.word	0x000000ff
        /*080c*/ 	.word	0x00000000
        /*0810*/ 	.short	0x010a
        /*0812*/ 	.byte	0x05
	.zero		1


	//   ....[112]....
        /*0814*/ 	.word	0x00004060
        /*0818*/ 	.word	0x000000ff
        /*081c*/ 	.word	0x00000000
        /*0820*/ 	.short	0x010a
        /*0822*/ 	.byte	0x05
	.zero		1


	//   ....[113]....
        /*0824*/ 	.word	0x000040f0
        /*0828*/ 	.word	0x000000ff
        /*082c*/ 	.word	0x00000000
        /*0830*/ 	.short	0x010a
        /*0832*/ 	.byte	0x05
	.zero		1


	//   ....[114]....
        /*0834*/ 	.word	0x00004190
        /*0838*/ 	.word	0x00000000
        /*083c*/ 	.word	0x00000000
        /*0840*/ 	.short	0x010a
        /*0842*/ 	.byte	0xff
	.zero		1


	//   ....[115]....
        /*0844*/ 	.word	0x000042b0
        /*0848*/ 	.word	0x00000002
        /*084c*/ 	.word	0x00000240
        /*0850*/ 	.short	0x010a
        /*0852*/ 	.byte	0xff
	.zero		1


	//   ....[116]....
        /*0854*/ 	.word	0x00004310
        /*0858*/ 	.word	0x00000004
        /*085c*/ 	.word	0x00000000
        /*0860*/ 	.short	0x0101
        /*0862*/ 	.byte	0xff
	.zero		1


	//   ....[117]....
        /*0864*/ 	.word	0x00004330
        /*0868*/ 	.word	0x000000ff
        /*086c*/ 	.word	0x00000210
        /*0870*/ 	.short	0x010a
        /*0872*/ 	.byte	0x04
	.zero		1


	//   ....[118]....
        /*0874*/ 	.word	0x00004450
        /*0878*/ 	.word	0x00000002
        /*087c*/ 	.word	0x00000200
        /*0880*/ 	.short	0x010a
        /*0882*/ 	.byte	0xff
	.zero		1


	//   ....[119]....
        /*0884*/ 	.word	0x00004560
        /*0888*/ 	.word	0x00000002
        /*088c*/ 	.word	0x00000000
        /*0890*/ 	.short	0x0101
        /*0892*/ 	.byte	0xff
	.zero		1


	//   ....[120]....
        /*0894*/ 	.word	0x000045f0
        /*0898*/ 	.word	0x000000ff
        /*089c*/ 	.word	0x00000210
        /*08a0*/ 	.short	0x0106
        /*08a2*/ 	.byte	0x04
	.zero		1


	//   ....[121]....
        /*08a4*/ 	.word	0x00004610
        /*08a8*/ 	.word	0x000000ff
        /*08ac*/ 	.word	0x00000210
        /*08b0*/ 	.short	0x010a
        /*08b2*/ 	.byte	0x04
	.zero		1


	//   ....[122]....
        /*08b4*/ 	.word	0x000046a0
        /*08b8*/ 	.word	0x000000ff
        /*08bc*/ 	.word	0x00000210
        /*08c0*/ 	.short	0x0106
        /*08c2*/ 	.byte	0x07
	.zero		1


	//   ....[123]....
        /*08c4*/ 	.word	0x000046e0
        /*08c8*/ 	.word	0x00000000
        /*08cc*/ 	.word	0x00000210
        /*08d0*/ 	.short	0x010a
        /*08d2*/ 	.byte	0xff
	.zero		1


	//   ....[124]....
        /*08d4*/ 	.word	0x00004920
        /*08d8*/ 	.word	0x000000ff
        /*08dc*/ 	.word	0x00000008
        /*08e0*/ 	.short	0x010a
        /*08e2*/ 	.byte	0x05
	.zero		1


	//   ....[125]....
        /*08e4*/ 	.word	0x00004940
        /*08e8*/ 	.word	0x000000ff
        /*08ec*/ 	.word	0x00000008
        /*08f0*/ 	.short	0x010a
        /*08f2*/ 	.byte	0x05
	.zero		1


	//   ....[126]....
        /*08f4*/ 	.word	0x00004ad0
        /*08f8*/ 	.word	0x000000ff
        /*08fc*/ 	.word	0x00000008
        /*0900*/ 	.short	0x010a
        /*0902*/ 	.byte	0x05
	.zero		1


	//   ....[127]....
        /*0904*/ 	.word	0x00004af0
        /*0908*/ 	.word	0x000000ff
        /*090c*/ 	.word	0x00000008
        /*0910*/ 	.short	0x010a
        /*0912*/ 	.byte	0x05
	.zero		1


	//   ....[128]....
        /*0914*/ 	.word	0x00004bb0
        /*0918*/ 	.word	0x000000ff
        /*091c*/ 	.word	0x00000000
        /*0920*/ 	.short	0x0101
        /*0922*/ 	.byte	0x04
	.zero		1


	//   ....[129]....
        /*0924*/ 	.word	0x00004f90
        /*0928*/ 	.word	0x00000000
        /*092c*/ 	.word	0x00000200
        /*0930*/ 	.short	0x010a
        /*0932*/ 	.byte	0xff
	.zero		1


	//   ....[130]....
        /*0934*/ 	.word	0x00005050
        /*0938*/ 	.word	0x00000000
        /*093c*/ 	.word	0x00000000
        /*0940*/ 	.short	0x0101
        /*0942*/ 	.byte	0xff
	.zero		1


	//   ....[131]....
        /*0944*/ 	.word	0x00005100
        /*0948*/ 	.word	0x000000ff
        /*094c*/ 	.word	0x00000000
        /*0950*/ 	.short	0x010a
        /*0952*/ 	.byte	0x04
	.zero		1


	//   ....[132]....
        /*0954*/ 	.word	0x00005110
        /*0958*/ 	.word	0x000000ff
        /*095c*/ 	.word	0x00000230
        /*0960*/ 	.short	0x010a
        /*0962*/ 	.byte	0x1f
	.zero		1


	//   ....[133]....
        /*0964*/ 	.word	0x000051d0
        /*0968*/ 	.word	0x000000ff
        /*096c*/ 	.word	0x00000000
        /*0970*/ 	.short	0x010a
        /*0972*/ 	.byte	0x07
	.zero		1


	//   ....[134]....
        /*0974*/ 	.word	0x00005310
        /*0978*/ 	.word	0x000000ff
        /*097c*/ 	.word	0x00000000
        /*0980*/ 	.short	0x010a
        /*0982*/ 	.byte	0x04
	.zero		1


	//   ....[135]....
        /*0984*/ 	.word	0x00005580
        /*0988*/ 	.word	0x000000ff
        /*098c*/ 	.word	0x00000000
        /*0990*/ 	.short	0x010a
        /*0992*/ 	.byte	0x04
	.zero		1


	//   ....[136]....
        /*0994*/ 	.word	0x00005620
        /*0998*/ 	.word	0x00000000
        /*099c*/ 	.word	0x00000000
        /*09a0*/ 	.short	0x010a
        /*09a2*/ 	.byte	0xff
	.zero		1


	//   ....[137]....
        /*09a4*/ 	.word	0x00005660
        /*09a8*/ 	.word	0x00000000
        /*09ac*/ 	.word	0x00000000
        /*09b0*/ 	.short	0x010a
        /*09b2*/ 	.byte	0xff
	.zero		1


	//   ....[138]....
        /*09b4*/ 	.word	0x000056d0
        /*09b8*/ 	.word	0x000000ff
        /*09bc*/ 	.word	0x00000000
        /*09c0*/ 	.short	0x0101
        /*09c2*/ 	.byte	0x04
	.zero		1


	//   ....[139]....
        /*09c4*/ 	.word	0x00005710
        /*09c8*/ 	.word	0x000000ff
        /*09cc*/ 	.word	0x00000260
        /*09d0*/ 	.short	0x010a
        /*09d2*/ 	.byte	0x12
	.zero		1


	//   ....[140]....
        /*09d4*/ 	.word	0x00005760
        /*09d8*/ 	.word	0x000000ff
        /*09dc*/ 	.word	0x00000000
        /*09e0*/ 	.short	0x0101
        /*09e2*/ 	.byte	0x04
	.zero		1


	//   ....[141]....
        /*09e4*/ 	.word	0x00005c00
        /*09e8*/ 	.word	0x0000000c
        /*09ec*/ 	.word	0x00000200
        /*09f0*/ 	.short	0x010a
        /*09f2*/ 	.byte	0xff
	.zero		1


	//   ....[142]....
        /*09f4*/ 	.word	0x00005d70
        /*09f8*/ 	.word	0x00000000
        /*09fc*/ 	.word	0x00000000
        /*0a00*/ 	.short	0x0101
        /*0a02*/ 	.byte	0xff
	.zero		1


	//   ....[143]....
        /*0a04*/ 	.word	0x00006200
        /*0a08*/ 	.word	0x000000ff
        /*0a0c*/ 	.word	0x000001f8
        /*0a10*/ 	.short	0x010a
        /*0a12*/ 	.byte	0x15
	.zero		1


	//   ....[144]....
        /*0a14*/ 	.word	0x00006380
        /*0a18*/ 	.word	0x000000ff
        /*0a1c*/ 	.word	0x000001d0
        /*0a20*/ 	.short	0x010a
        /*0a22*/ 	.byte	0x15
	.zero		1


	//   ....[145]....
        /*0a24*/ 	.word	0x00006510
        /*0a28*/ 	.word	0x000000ff
        /*0a2c*/ 	.word	0x000001b0
        /*0a30*/ 	.short	0x010b
        /*0a32*/ 	.byte	0x15
	.zero		1


	//   ....[146]....
        /*0a34*/ 	.word	0x00006520
        /*0a38*/ 	.word	0x000000ff
        /*0a3c*/ 	.word	0x00000000
        /*0a40*/ 	.short	0x0101
        /*0a42*/ 	.byte	0x06
	.zero		1


	//   ....[147]....
        /*0a44*/ 	.word	0x00006530
        /*0a48*/ 	.word	0x000000ff
        /*0a4c*/ 	.word	0x000001d8
        /*0a50*/ 	.short	0x010a
        /*0a52*/ 	.byte	0x15
	.zero		1


	//   ....[148]....
        /*0a54*/ 	.word	0x00006690
        /*0a58*/ 	.word	0x000000ff
        /*0a5c*/ 	.word	0x000001b8
        /*0a60*/ 	.short	0x010b
        /*0a62*/ 	.byte	0x15
	.zero		1


	//   ....[149]....
        /*0a64*/ 	.word	0x000066a0
        /*0a68*/ 	.word	0x000000ff
        /*0a6c*/ 	.word	0x00000000
        /*0a70*/ 	.short	0x0101
        /*0a72*/ 	.byte	0x06
	.zero		1


	//   ....[150]....
        /*0a74*/ 	.word	0x000066b0
        /*0a78*/ 	.word	0x000000ff
        /*0a7c*/ 	.word	0x000001e0
        /*0a80*/ 	.short	0x010a
        /*0a82*/ 	.byte	0x15
	.zero		1


	//   ....[151]....
        /*0a84*/ 	.word	0x00006800
        /*0a88*/ 	.word	0x000000ff
        /*0a8c*/ 	.word	0x000001c0
        /*0a90*/ 	.short	0x010b
        /*0a92*/ 	.byte	0x15
	.zero		1


	//   ....[152]....
        /*0a94*/ 	.word	0x00006810
        /*0a98*/ 	.word	0x000000ff
        /*0a9c*/ 	.word	0x00000000
        /*0aa0*/ 	.short	0x0101
        /*0aa2*/ 	.byte	0x06
	.zero		1


	//   ....[153]....
        /*0aa4*/ 	.word	0x00006820
        /*0aa8*/ 	.word	0x000000ff
        /*0aac*/ 	.word	0x000001e8
        /*0ab0*/ 	.short	0x010a
        /*0ab2*/ 	.byte	0x15
	.zero		1


	//   ....[154]....
        /*0ab4*/ 	.word	0x00006a00
        /*0ab8*/ 	.word	0x000000ff
        /*0abc*/ 	.word	0x000001c8
        /*0ac0*/ 	.short	0x010b
        /*0ac2*/ 	.byte	0x15
	.zero		1


	//   ....[155]....
        /*0ac4*/ 	.word	0x00006a10
        /*0ac8*/ 	.word	0x000000ff
        /*0acc*/ 	.word	0x00000000
        /*0ad0*/ 	.short	0x0101
        /*0ad2*/ 	.byte	0x2e
	.zero		1


	//   ....[156]....
        /*0ad4*/ 	.word	0x00006a50
        /*0ad8*/ 	.word	0x000000ff
        /*0adc*/ 	.word	0x000001d0
        /*0ae0*/ 	.short	0x010a
        /*0ae2*/ 	.byte	0x15
	.zero		1


	//   ....[157]....
        /*0ae4*/ 	.word	0x00006a70
        /*0ae8*/ 	.word	0x000000ff
        /*0aec*/ 	.word	0x000001d8
        /*0af0*/ 	.short	0x010a
        /*0af2*/ 	.byte	0x15
	.zero		1


	//   ....[158]....
        /*0af4*/ 	.word	0x00006a90
        /*0af8*/ 	.word	0x000000ff
        /*0afc*/ 	.word	0x000001e0
        /*0b00*/ 	.short	0x010a
        /*0b02*/ 	.byte	0x15
	.zero		1


	//   ....[159]....
        /*0b04*/ 	.word	0x00006ad0
        /*0b08*/ 	.word	0x00000000
        /*0b0c*/ 	.word	0x000001e8
        /*0b10*/ 	.short	0x010a
        /*0b12*/ 	.byte	0xff
	.zero		1


	//   ....[160]....
        /*0b14*/ 	.word	0x00006de0
        /*0b18*/ 	.word	0x00000003
        /*0b1c*/ 	.word	0x00000200
        /*0b20*/ 	.short	0x010a
        /*0b22*/ 	.byte	0xff
	.zero		1


	//   ....[161]....
        /*0b24*/ 	.word	0x00006f60
        /*0b28*/ 	.word	0x00000000
        /*0b2c*/ 	.word	0x00000000
        /*0b30*/ 	.short	0x0101
        /*0b32*/ 	.byte	0xff
	.zero		1


	//   ....[162]....
        /*0b34*/ 	.word	0x00007a80
        /*0b38*/ 	.word	0x000000ff
        /*0b3c*/ 	.word	0x000001b0
        /*0b40*/ 	.short	0x010a
        /*0b42*/ 	.byte	0x2b
	.zero		1


	//   ....[163]....
        /*0b44*/ 	.word	0x00007aa0
        /*0b48*/ 	.word	0x00000064
        /*0b4c*/ 	.word	0x00000220
        /*0b50*/ 	.short	0x010a
        /*0b52*/ 	.byte	0xff
	.zero		1


	//   ....[164]....
        /*0b54*/ 	.word	0x00007b90
        /*0b58*/ 	.word	0x000000ff
        /*0b5c*/ 	.word	0x000001b0
        /*0b60*/ 	.short	0x010a
        /*0b62*/ 	.byte	0x2b
	.zero		1


	//   ....[165]....
        /*0b64*/ 	.word	0x00007c80
        /*0b68*/ 	.word	0x00000064
        /*0b6c*/ 	.word	0x00000220
        /*0b70*/ 	.short	0x010a
        /*0b72*/ 	.byte	0xff
	.zero		1


	//   ....[166]....
        /*0b74*/ 	.word	0x00008750
        /*0b78*/ 	.word	0x00000000
        /*0b7c*/ 	.word	0x00000000
        /*0b80*/ 	.short	0x0101
        /*0b82*/ 	.byte	0xff
	.zero		1


	//   ....[167]....
        /*0b84*/ 	.word	0x00008760
        /*0b88*/ 	.word	0x00000003
        /*0b8c*/ 	.word	0x000001b0
        /*0b90*/ 	.short	0x010a
        /*0b92*/ 	.byte	0xff
	.zero		1


	//   ....[168]....
        /*0b94*/ 	.word	0x00008840
        /*0b98*/ 	.word	0x00000003
        /*0b9c*/ 	.word	0x000001b0
        /*0ba0*/ 	.short	0x010a
        /*0ba2*/ 	.byte	0xff
	.zero		1


	//   ....[169]....
        /*0ba4*/ 	.word	0x000093b0
        /*0ba8*/ 	.word	0x0000003d
        /*0bac*/ 	.word	0x00000000
        /*0bb0*/ 	.short	0x0101
        /*0bb2*/ 	.byte	0xff
	.zero		1


	//   ....[170]....
        /*0bb4*/ 	.word	0x000093d0
        /*0bb8*/ 	.word	0x0000003e
        /*0bbc*/ 	.word	0x000001b0
        /*0bc0*/ 	.short	0x010a
        /*0bc2*/ 	.byte	0xff
	.zero		1


	//   ....[171]....
        /*0bc4*/ 	.word	0x000094a0
        /*0bc8*/ 	.word	0x0000003e
        /*0bcc*/ 	.word	0x000001b0
        /*0bd0*/ 	.short	0x010a
        /*0bd2*/ 	.byte	0xff
	.zero		1


	//   ....[172]....
        /*0bd4*/ 	.word	0x0000a010
        /*0bd8*/ 	.word	0x0000003d
        /*0bdc*/ 	.word	0x00000000
        /*0be0*/ 	.short	0x0101
        /*0be2*/ 	.byte	0xff
	.zero		1


	//   ....[173]....
        /*0be4*/ 	.word	0x0000a030
        /*0be8*/ 	.word	0x0000003e
        /*0bec*/ 	.word	0x000001b0
        /*0bf0*/ 	.short	0x010a
        /*0bf2*/ 	.byte	0xff
	.zero		1


	//   ....[174]....
        /*0bf4*/ 	.word	0x0000a100
        /*0bf8*/ 	.word	0x0000003e
        /*0bfc*/ 	.word	0x000001b0
        /*0c00*/ 	.short	0x010a
        /*0c02*/ 	.byte	0xff
	.zero		1


	//   ....[175]....
        /*0c04*/ 	.word	0x0000a4f0
        /*0c08*/ 	.word	0x00000074
        /*0c0c*/ 	.word	0x00000000
        /*0c10*/ 	.short	0x0101
        /*0c12*/ 	.byte	0xff
	.zero		1


	//   ....[176]....
        /*0c14*/ 	.word	0x0000acc0
        /*0c18*/ 	.word	0x00000002
        /*0c1c*/ 	.word	0x00000000
        /*0c20*/ 	.short	0x0101
        /*0c22*/ 	.byte	0xff
	.zero		1


	//   ....[177]....
        /*0c24*/ 	.word	0x0000af60
        /*0c28*/ 	.word	0x000000ff
        /*0c2c*/ 	.word	0x00000000
        /*0c30*/ 	.short	0x0101
        /*0c32*/ 	.byte	0x06
	.zero		1


	//   ....[178]....
        /*0c34*/ 	.word	0x0000af80
        /*0c38*/ 	.word	0x00000003
        /*0c3c*/ 	.word	0x00000250
        /*0c40*/ 	.short	0x010a
        /*0c42*/ 	.byte	0xff
	.zero		1


	//   ....[179]....
        /*0c44*/ 	.word	0x0000afe0
        /*0c48*/ 	.word	0x00000000
        /*0c4c*/ 	.word	0x000000d8
        /*0c50*/ 	.short	0x010a
        /*0c52*/ 	.byte	0xff
	.zero		1


	//   ....[180]....
        /*0c54*/ 	.word	0x0000b040
        /*0c58*/ 	.word	0x00000000
        /*0c5c*/ 	.word	0x000000d8
        /*0c60*/ 	.short	0x010a
        /*0c62*/ 	.byte	0xff
	.zero		1


	//   ....[181]....
        /*0c64*/ 	.word	0x0000b090
        /*0c68*/ 	.word	0x00000003
        /*0c6c*/ 	.word	0x00000200
        /*0c70*/ 	.short	0x010a
        /*0c72*/ 	.byte	0xff
	.zero		1


	//   ....[182]....
        /*0c74*/ 	.word	0x0000b0f0
        /*0c78*/ 	.word	0x00000000
        /*0c7c*/ 	.word	0x00000000
        /*0c80*/ 	.short	0x010a
        /*0c82*/ 	.byte	0xff
	.zero		1


	//   ....[183]....
        /*0c84*/ 	.word	0x0000b150
        /*0c88*/ 	.word	0x00000000
        /*0c8c*/ 	.word	0x00000000
        /*0c90*/ 	.short	0x010a
        /*0c92*/ 	.byte	0xff
	.zero		1


	//   ....[184]....
        /*0c94*/ 	.word	0x0000b1b0
        /*0c98*/ 	.word	0x00000000
        /*0c9c*/ 	.word	0x00000000
        /*0ca0*/ 	.short	0x010a
        /*0ca2*/ 	.byte	0xff
	.zero		1


	//   ....[185]....
        /*0ca4*/ 	.word	0x0000b210
        /*0ca8*/ 	.word	0x00000000
        /*0cac*/ 	.word	0x00000000
        /*0cb0*/ 	.short	0x010a
        /*0cb2*/ 	.byte	0xff
	.zero		1


	//   ....[186]....
        /*0cb4*/ 	.word	0x0000b270
        /*0cb8*/ 	.word	0x00000000
        /*0cbc*/ 	.word	0x00000000
        /*0cc0*/ 	.short	0x010a
        /*0cc2*/ 	.byte	0xff
	.zero		1


	//   ....[187]....
        /*0cc4*/ 	.word	0x0000b2d0
        /*0cc8*/ 	.word	0x00000000
        /*0ccc*/ 	.word	0x00000000
        /*0cd0*/ 	.short	0x010a
        /*0cd2*/ 	.byte	0xff
	.zero		1


	//   ....[188]....
        /*0cd4*/ 	.word	0x0000b330
        /*0cd8*/ 	.word	0x00000000
        /*0cdc*/ 	.word	0x00000000
        /*0ce0*/ 	.short	0x010a
        /*0ce2*/ 	.byte	0xff
	.zero		1


	//   ....[189]....
        /*0ce4*/ 	.word	0x0000b390
        /*0ce8*/ 	.word	0x00000000
        /*0cec*/ 	.word	0x00000000
        /*0cf0*/ 	.short	0x010a
        /*0cf2*/ 	.byte	0xff
	.zero		1


	//   ....[190]....
        /*0cf4*/ 	.word	0x0000b3f0
        /*0cf8*/ 	.word	0x00000000
        /*0cfc*/ 	.word	0x00000000
        /*0d00*/ 	.short	0x010a
        /*0d02*/ 	.byte	0xff
	.zero		1


	//   ....[191]....
        /*0d04*/ 	.word	0x0000b450
        /*0d08*/ 	.word	0x00000000
        /*0d0c*/ 	.word	0x00000000
        /*0d10*/ 	.short	0x010a
        /*0d12*/ 	.byte	0xff
	.zero		1


	//   ....[192]....
        /*0d14*/ 	.word	0x0000b4b0
        /*0d18*/ 	.word	0x00000000
        /*0d1c*/ 	.word	0x00000000
        /*0d20*/ 	.short	0x010a
        /*0d22*/ 	.byte	0xff
	.zero		1


	//   ....[193]....
        /*0d24*/ 	.word	0x0000b510
        /*0d28*/ 	.word	0x00000000
        /*0d2c*/ 	.word	0x00000000
        /*0d30*/ 	.short	0x010a
        /*0d32*/ 	.byte	0xff
	.zero		1


	//   ....[194]....
        /*0d34*/ 	.word	0x0000b570
        /*0d38*/ 	.word	0x00000000
        /*0d3c*/ 	.word	0x00000000
        /*0d40*/ 	.short	0x010a
        /*0d42*/ 	.byte	0xff
	.zero		1


	//   ....[195]....
        /*0d44*/ 	.word	0x0000b5d0
        /*0d48*/ 	.word	0x00000000
        /*0d4c*/ 	.word	0x00000000
        /*0d50*/ 	.short	0x010a
        /*0d52*/ 	.byte	0xff
	.zero		1


	//   ....[196]....
        /*0d54*/ 	.word	0x0000b630
        /*0d58*/ 	.word	0x00000000
        /*0d5c*/ 	.word	0x00000000
        /*0d60*/ 	.short	0x010a
        /*0d62*/ 	.byte	0xff
	.zero		1


	//   ....[197]....
        /*0d64*/ 	.word	0x0000b690
        /*0d68*/ 	.word	0x00000000
        /*0d6c*/ 	.word	0x00000000
        /*0d70*/ 	.short	0x010a
        /*0d72*/ 	.byte	0xff
	.zero		1


	//   ....[198]....
        /*0d74*/ 	.word	0x0000b6f0
        /*0d78*/ 	.word	0x00000000
        /*0d7c*/ 	.word	0x00000000
        /*0d80*/ 	.short	0x010a
        /*0d82*/ 	.byte	0xff
	.zero		1


	//   ....[199]....
        /*0d84*/ 	.word	0x0000b750
        /*0d88*/ 	.word	0x00000000
        /*0d8c*/ 	.word	0x00000000
        /*0d90*/ 	.short	0x010a
        /*0d92*/ 	.byte	0xff
	.zero		1


	//   ....[200]....
        /*0d94*/ 	.word	0x0000b7b0
        /*0d98*/ 	.word	0x00000000
        /*0d9c*/ 	.word	0x00000000
        /*0da0*/ 	.short	0x010a
        /*0da2*/ 	.byte	0xff
	.zero		1


	//   ....[201]....
        /*0da4*/ 	.word	0x0000b810
        /*0da8*/ 	.word	0x00000000
        /*0dac*/ 	.word	0x00000000
        /*0db0*/ 	.short	0x010a
        /*0db2*/ 	.byte	0xff
	.zero		1


	//   ....[202]....
        /*0db4*/ 	.word	0x0000b870
        /*0db8*/ 	.word	0x00000000
        /*0dbc*/ 	.word	0x00000000
        /*0dc0*/ 	.short	0x010a
        /*0dc2*/ 	.byte	0xff
	.zero		1


	//   ....[203]....
        /*0dc4*/ 	.word	0x0000b8d0
        /*0dc8*/ 	.word	0x00000000
        /*0dcc*/ 	.word	0x00000000
        /*0dd0*/ 	.short	0x010a
        /*0dd2*/ 	.byte	0xff
	.zero		1


	//   ....[204]....
        /*0dd4*/ 	.word	0x0000b930
        /*0dd8*/ 	.word	0x00000000
        /*0ddc*/ 	.word	0x00000000
        /*0de0*/ 	.short	0x010a
        /*0de2*/ 	.byte	0xff
	.zero		1


	//   ....[205]....
        /*0de4*/ 	.word	0x0000b990
        /*0de8*/ 	.word	0x00000000
        /*0dec*/ 	.word	0x00000000
        /*0df0*/ 	.short	0x010a
        /*0df2*/ 	.byte	0xff
	.zero		1


	//   ....[206]....
        /*0df4*/ 	.word	0x0000b9f0
        /*0df8*/ 	.word	0x00000000
        /*0dfc*/ 	.word	0x00000000
        /*0e00*/ 	.short	0x010a
        /*0e02*/ 	.byte	0xff
	.zero		1


	//   ....[207]....
        /*0e04*/ 	.word	0x0000ba50
        /*0e08*/ 	.word	0x00000000
        /*0e0c*/ 	.word	0x00000000
        /*0e10*/ 	.short	0x010a
        /*0e12*/ 	.byte	0xff
	.zero		1


	//   ....[208]....
        /*0e14*/ 	.word	0x0000baa0
        /*0e18*/ 	.word	0x00000002
        /*0e1c*/ 	.word	0x00000240
        /*0e20*/ 	.short	0x010a
        /*0e22*/ 	.byte	0xff
	.zero		1


	//   ....[209]....
        /*0e24*/ 	.word	0x0000bb00
        /*0e28*/ 	.word	0x00000002
        /*0e2c*/ 	.word	0x00000210
        /*0e30*/ 	.short	0x010a
        /*0e32*/ 	.byte	0xff
	.zero		1


	//   ....[210]....
        /*0e34*/ 	.word	0x0000bb50
        /*0e38*/ 	.word	0x00000002
        /*0e3c*/ 	.word	0x00000200
        /*0e40*/ 	.short	0x010a
        /*0e42*/ 	.byte	0xff
	.zero		1


	//   ....[211]....
        /*0e44*/ 	.word	0x0000bbb0
        /*0e48*/ 	.word	0x00000000
        /*0e4c*/ 	.word	0x00000210
        /*0e50*/ 	.short	0x010a
        /*0e52*/ 	.byte	0xff
	.zero		1


	//   ....[212]....
        /*0e54*/ 	.word	0x0000bc10
        /*0e58*/ 	.word	0x00000000
        /*0e5c*/ 	.word	0x00000008
        /*0e60*/ 	.short	0x010a
        /*0e62*/ 	.byte	0xff
	.zero		1


	//   ....[213]....
        /*0e64*/ 	.word	0x0000bd00
        /*0e68*/ 	.word	0x00000000
        /*0e6c*/ 	.word	0x00000008
        /*0e70*/ 	.short	0x010a
        /*0e72*/ 	.byte	0xff
	.zero		1


	//   ....[214]....
        /*0e74*/ 	.word	0x0000bd50
        /*0e78*/ 	.word	0x00000000
        /*0e7c*/ 	.word	0x00000200
        /*0e80*/ 	.short	0x010a
        /*0e82*/ 	.byte	0xff
	.zero		1


	//   ....[215]....
        /*0e84*/ 	.word	0x0000bdb0
        /*0e88*/ 	.word	0x00000000
        /*0e8c*/ 	.word	0x00000230
        /*0e90*/ 	.short	0x010a
        /*0e92*/ 	.byte	0xff
	.zero		1


	//   ....[216]....
        /*0e94*/ 	.word	0x0000be10
        /*0e98*/ 	.word	0x00000000
        /*0e9c*/ 	.word	0x00000000
        /*0ea0*/ 	.short	0x010a
        /*0ea2*/ 	.byte	0xff
	.zero		1


	//   ....[217]....
        /*0ea4*/ 	.word	0x0000be70
        /*0ea8*/ 	.word	0x00000000
        /*0eac*/ 	.word	0x00000000
        /*0eb0*/ 	.short	0x010a
        /*0eb2*/ 	.byte	0xff
	.zero		1


	//   ....[218]....
        /*0eb4*/ 	.word	0x0000bed0
        /*0eb8*/ 	.word	0x00000000
        /*0ebc*/ 	.word	0x00000260
        /*0ec0*/ 	.short	0x010a
        /*0ec2*/ 	.byte	0xff
	.zero		1


	//   ....[219]....
        /*0ec4*/ 	.word	0x0000bf20
        /*0ec8*/ 	.word	0x0000000c
        /*0ecc*/ 	.word	0x00000200
        /*0ed0*/ 	.short	0x010a
        /*0ed2*/ 	.byte	0xff
	.zero		1


	//   ....[220]....
        /*0ed4*/ 	.word	0x0000bf80
        /*0ed8*/ 	.word	0x00000000
        /*0edc*/ 	.word	0x000001f8
        /*0ee0*/ 	.short	0x010a
        /*0ee2*/ 	.byte	0xff
	.zero		1


	//   ....[221]....
        /*0ee4*/ 	.word	0x0000bfe0
        /*0ee8*/ 	.word	0x00000000
        /*0eec*/ 	.word	0x000001d0
        /*0ef0*/ 	.short	0x010a
        /*0ef2*/ 	.byte	0xff
	.zero		1


	//   ....[222]....
        /*0ef4*/ 	.word	0x0000c040
        /*0ef8*/ 	.word	0x00000000
        /*0efc*/ 	.word	0x000001d8
        /*0f00*/ 	.short	0x010a
        /*0f02*/ 	.byte	0xff
	.zero		1


	//   ....[223]....
        /*0f04*/ 	.word	0x0000c0a0
        /*0f08*/ 	.word	0x00000000
        /*0f0c*/ 	.word	0x000001e0
        /*0f10*/ 	.short	0x010a
        /*0f12*/ 	.byte	0xff
	.zero		1


	//   ....[224]....
        /*0f14*/ 	.word	0x0000c100
        /*0f18*/ 	.word	0x00000000
        /*0f1c*/ 	.word	0x000001e8
        /*0f20*/ 	.short	0x010a
        /*0f22*/ 	.byte	0xff
	.zero		1


	//   ....[225]....
        /*0f24*/ 	.word	0x0000c160
        /*0f28*/ 	.word	0x00000000
        /*0f2c*/ 	.word	0x000001d0
        /*0f30*/ 	.short	0x010a
        /*0f32*/ 	.byte	0xff
	.zero		1


	//   ....[226]....
        /*0f34*/ 	.word	0x0000c1c0
        /*0f38*/ 	.word	0x00000000
        /*0f3c*/ 	.word	0x000001d8
        /*0f40*/ 	.short	0x010a
        /*0f42*/ 	.byte	0xff
	.zero		1


	//   ....[227]....
        /*0f44*/ 	.word	0x0000c220
        /*0f48*/ 	.word	0x00000000
        /*0f4c*/ 	.word	0x000001e0
        /*0f50*/ 	.short	0x010a
        /*0f52*/ 	.byte	0xff
	.zero		1


	//   ....[228]....
        /*0f54*/ 	.word	0x0000c270
        /*0f58*/ 	.word	0x00000003
        /*0f5c*/ 	.word	0x00000200
        /*0f60*/ 	.short	0x010a
        /*0f62*/ 	.byte	0xff
	.zero		1


	//   ....[229]....
        /*0f64*/ 	.word	0x0000c2d0
        /*0f68*/ 	.word	0x00000000
        /*0f6c*/ 	.word	0x000001b0
        /*0f70*/ 	.short	0x010a
        /*0f72*/ 	.byte	0xff
	.zero		1


	//   ....[230]....
        /*0f74*/ 	.word	0x0000c320
        /*0f78*/ 	.word	0x00000064
        /*0f7c*/ 	.word	0x00000220
        /*0f80*/ 	.short	0x010a
        /*0f82*/ 	.byte	0xff
	.zero		1


	//   ....[231]....
        /*0f84*/ 	.word	0x0000c370
        /*0f88*/ 	.word	0x00000003
        /*0f8c*/ 	.word	0x000001b0
        /*0f90*/ 	.short	0x010a
        /*0f92*/ 	.byte	0xff
	.zero		1


	//   ....[232]....
        /*0f94*/ 	.word	0x0000c3c0
        /*0f98*/ 	.word	0x0000003e
        /*0f9c*/ 	.word	0x000001b0
        /*0fa0*/ 	.short	0x010a
        /*0fa2*/ 	.byte	0xff
	.zero		1


	//   ....[233]....
        /*0fa4*/ 	.word	0x0000c410
        /*0fa8*/ 	.word	0x0000003e
        /*0fac*/ 	.word	0x000001b0
        /*0fb0*/ 	.short	0x010a
        /*0fb2*/ 	.byte	0xff
	.zero		1


	//----- nvinfo : EIATTR_NUM_MBARRIERS
	.align		4
.L_47:
        /*0fb4*/ 	.byte	0x03, 0x38
        /*0fb6*/ 	.short	0x004d


	//----- nvinfo : EIATTR_EXIT_INSTR_OFFSETS
	.align		4
        /*0fb8*/ 	.byte	0x04, 0x1c
        /*0fba*/ 	.short	(.L_49 - .L_48)


	//   ....[0]....
.L_48:
        /*0fbc*/ 	.word	0x000041c0


	//   ....[1]....
        /*0fc0*/ 	.word	0x000046b0


	//   ....[2]....
        /*0fc4*/ 	.word	0x00004710


	//   ....[3]....
        /*0fc8*/ 	.word	0x00005990


	//   ....[4]....
        /*0fcc*/ 	.word	0x00006b00


	//   ....[5]....
        /*0fd0*/ 	.word	0x00006b40


	//   ....[6]....
        /*0fd4*/ 	.word	0x0000ae60


	//   ....[7]....
        /*0fd8*/ 	.word	0x0000aed0


	//   ....[8]....
        /*0fdc*/ 	.word	0x0000af00


	//   ....[9]....
        /*0fe0*/ 	.word	0x0000af70


	//----- nvinfo : EIATTR_MAX_THREADS
	.align		4
.L_49:
        /*0fe4*/ 	.byte	0x04, 0x05
        /*0fe6*/ 	.short	(.L_51 - .L_50)
.L_50:
        /*0fe8*/ 	.word	0x00000100
        /*0fec*/ 	.word	0x00000001
        /*0ff0*/ 	.word	0x00000001


	//----- nvinfo : EIATTR_CRS_STACK_SIZE
	.align		4
.L_51:
        /*0ff4*/ 	.byte	0x04, 0x1e
        /*0ff6*/ 	.short	(.L_53 - .L_52)
.L_52:
        /*0ff8*/ 	.word	0x00000000


	//----- nvinfo : EIATTR_CBANK_PARAM_SIZE
	.align		4
.L_53:
        /*0ffc*/ 	.byte	0x03, 0x19
        /*0ffe*/ 	.short	0x0c00


	//----- nvinfo : EIATTR_PARAM_CBANK
	.align		4
        /*1000*/ 	.byte	0x04, 0x0a
        /*1002*/ 	.short	(.L_55 - .L_54)
	.align		4
.L_54:
        /*1004*/ 	.word	index@(.nv.constant0._ZN7cutlass13device_kernelINS_4gemm6kernel13GemmUniversalIN4cute5tupleIJiiiiEEENS1_10collective13CollectiveMmaINS1_46MainloopSm100TmaUmmaWarpSpecializedBlockScaledILi27ELi2ELi2ENS5_IJNS4_1CILi4EEESB_NSA_ILi1EEEEEEEENS5_IJNSA_ILi256EEENSA_ILi128EEENSA_ILi64EEEEEENS5_IJNS_12float_e2m1_tENS_13float_ue4m3_tEEEENS5_IJNS5_IJlSC_lEEENS4_6LayoutINS5_IJNS5_IJNS5_IJNSA_ILi32EEESB_EEEiEEENS5_IJNS5_IJNSA_ILi16EEESB_EEEiEEENS5_IJSC_iEEEEEENS5_IJST_NS5_IJNS5_IJNSA_ILi0EEESC_EEENSA_ILi512EEEEEENS5_IJSW_iEEEEEEEEEEESL_S13_NS4_8TiledMMAINS4_8MMA_AtomIJNS4_23SM100_MMA_MXF4_2x1SM_SSISJ_SJ_fSK_Li256ELi128ELi16ELNS4_4UMMA5MajorE0ELS18_0ELNS17_7ScaleInE0ELS19_0EEEEEENSN_INS5_IJSC_SC_SC_EEENS5_IJSW_SW_SW_EEEEENS5_IJNS4_10UnderscoreES1F_S1F_EEEEENS5_IJNS4_28SM100_TMA_2SM_LOAD_MULTICASTES1I_EEENS5_IJNS4_14ComposedLayoutINS4_7SwizzleILi1ELi4ELi3EEENS4_18smem_ptr_flag_bitsILi4EEENSN_INS5_IJNSA_ILi8EEESH_EEENS5_IJSH_SC_EEEEEEENSN_INS5_IJNS5_IJNS5_IJSP_SC_EEESS_EEESC_NS5_IJSC_SC_EEEEEENS5_IJNS5_IJNS5_IJSS_SY_EEESX_EEESW_NS5_IJSB_SY_EEEEEEEEEEEvNS4_8identityES1J_S23_vS24_EENS_8epilogue10collective18CollectiveEpilogueINS26_23Sm100TmaWarpSpecializedILi4ELi2ELi32ELb1ELb0EEEJNS5_IJSG_SG_SH_EEENS5_IJNSN_ISG_SC_EENSN_ISO_SC_EEEEENS_10bfloat16_tESM_S2F_SM_NS26_6fusion15FusionCallbacksIS2A_NS2G_17LinearCombinationIS2F_fS2F_fLNS_15FloatRoundStyleE2EEES2B_S2E_JEEENS4_5SM1004TMEM4LOAD26SM100_TMEM_LOAD_32dp32b32xENS4_13SM90_TMA_LOADENS1K_INS1L_ILi2ELi4ELi3EEENS1N_ILi16EEENSN_INS5_IJS1P_SO_EEENS5_IJSO_SC_EEEEEEENS4_39AutoVectorizingCopyWithAssumedAlignmentILi128EEENS4_14SM90_TMA_STOREES2W_S2Y_S2Y_EEEvvEEEEvNT_6ParamsE)
        /*1008*/ 	.short	0x0380
        /*100a*/ 	.short	0x0c00


	//----- nvinfo : EIATTR_SW_WAR
	.align		4
.L_55:
        /*100c*/ 	.byte	0x04, 0x36
        /*100e*/ 	.short	(.L_57 - .L_56)
.L_56:
        /*1010*/ 	.word	0x00000008
.L_57:


//--------------------- .nv.callgraph             --------------------------
	.section	.nv.callgraph,"",@"SHT_CUDA_CALLGRAPH"
	.align	4
	.sectionentsize	8
	.align		4
        /*0000*/ 	.word	0x00000000
	.align		4
        /*0004*/ 	.word	0xffffffff
	.align		4
        /*0008*/ 	.word	index@(_ZN7cutlass13device_kernelINS_4gemm6kernel13GemmUniversalIN4cute5tupleIJiiiiEEENS1_10collective13CollectiveMmaINS1_46MainloopSm100TmaUmmaWarpSpecializedBlockScaledILi27ELi2ELi2ENS5_IJNS4_1CILi4EEESB_NSA_ILi1EEEEEEEENS5_IJNSA_ILi256EEENSA_ILi128EEENSA_ILi64EEEEEENS5_IJNS_12float_e2m1_tENS_13float_ue4m3_tEEEENS5_IJNS5_IJlSC_lEEENS4_6LayoutINS5_IJNS5_IJNS5_IJNSA_ILi32EEESB_EEEiEEENS5_IJNS5_IJNSA_ILi16EEESB_EEEiEEENS5_IJSC_iEEEEEENS5_IJST_NS5_IJNS5_IJNSA_ILi0EEESC_EEENSA_ILi512EEEEEENS5_IJSW_iEEEEEEEEEEESL_S13_NS4_8TiledMMAINS4_8MMA_AtomIJNS4_23SM100_MMA_MXF4_2x1SM_SSISJ_SJ_fSK_Li256ELi128ELi16ELNS4_4UMMA5MajorE0ELS18_0ELNS17_7ScaleInE0ELS19_0EEEEEENSN_INS5_IJSC_SC_SC_EEENS5_IJSW_SW_SW_EEEEENS5_IJNS4_10UnderscoreES1F_S1F_EEEEENS5_IJNS4_28SM100_TMA_2SM_LOAD_MULTICASTES1I_EEENS5_IJNS4_14ComposedLayoutINS4_7SwizzleILi1ELi4ELi3EEENS4_18smem_ptr_flag_bitsILi4EEENSN_INS5_IJNSA_ILi8EEESH_EEENS5_IJSH_SC_EEEEEEENSN_INS5_IJNS5_IJNS5_IJSP_SC_EEESS_EEESC_NS5_IJSC_SC_EEEEEENS5_IJNS5_IJNS5_IJSS_SY_EEESX_EEESW_NS5_IJSB_SY_EEEEEEEEEEEvNS4_8identityES1J_S23_vS24_EENS_8epilogue10collective18CollectiveEpilogueINS26_23Sm100TmaWarpSpecializedILi4ELi2ELi32ELb1ELb0EEEJNS5_IJSG_SG_SH_EEENS5_IJNSN_ISG_SC_EENSN_ISO_SC_EEEEENS_10bfloat16_tESM_S2F_SM_NS26_6fusion15FusionCallbacksIS2A_NS2G_17LinearCombinationIS2F_fS2F_fLNS_15FloatRoundStyleE2EEES2B_S2E_JEEENS4_5SM1004TMEM4LOAD26SM100_TMEM_LOAD_32dp32b32xENS4_13SM90_TMA_LOADENS1K_INS1L_ILi2ELi4ELi3EEENS1N_ILi16EEENSN_INS5_IJS1P_SO_EEENS5_IJSO_SC_EEEEEEENS4_39AutoVectorizingCopyWithAssumedAlignmentILi128EEENS4_14SM90_TMA_STOREES2W_S2Y_S2Y_EEEvvEEEEvNT_6ParamsE)
	.align		4
        /*000c*/ 	.word	index@(__assertfail)
	.align		4
        /*0010*/ 	.word	0x00000000
	.align		4
        /*0014*/ 	.word	0xfffffffe
	.align		4
        /*0018*/ 	.word	0x00000000
	.align		4
        /*001c*/ 	.word	0xfffffffd
	.align		4
        /*0020*/ 	.word	0x00000000
	.align		4
        /*0024*/ 	.word	0xfffffffc


//--------------------- .nv.constant4             --------------------------
	.section	.nv.constant4,"a",@progbits
	.align	8
	.align		8
.nv.constant4:
        /*0000*/ 	.dword	__assertfail
	.align		8
        /*0008*/ 	.dword	__unnamed_1
	.align		8
        /*0010*/ 	.dword	__unnamed_2
	.align		8
        /*0018*/ 	.dword	_ZN40_INTERNAL_62573279_4_k_cu_2cda1757_291114cuda3std3__45__cpo5beginE
	.align		8
        /*0020*/ 	.dword	_ZN40_INTERNAL_62573279_4_k_cu_2cda1757_291114cuda3std3__45__cpo3endE
	.align		8
        /*0028*/ 	.dword	_ZN40_INTERNAL_62573279_4_k_cu_2cda1757_291114cuda3std3__45__cpo6cbeginE
	.align		8
        /*0030*/ 	.dword	_ZN40_INTERNAL_62573279_4_k_cu_2cda1757_291114cuda3std3__45__cpo4cendE
	.align		8
        /*0038*/ 	.dword	_ZN40_INTERNAL_62573279_4_k_cu_2cda1757_291114cuda3std3__442_GLOBAL__N__62573279_4_k_cu_2cda1757_291116ignoreE
	.align		8
        /*0040*/ 	.dword	_ZN40_INTERNAL_62573279_4_k_cu_2cda1757_291114cuda3std3__419piecewise_constructE
	.align		8
        /*0048*/ 	.dword	_ZN40_INTERNAL_62573279_4_k_cu_2cda1757_291114cuda3std3__48in_placeE
	.align		8
        /*0050*/ 	.dword	_ZN40_INTERNAL_62573279_4_k_cu_2cda1757_291114cuda3std6ranges3__45__cpo4swapE
	.align		8
        /*0058*/ 	.dword	_ZN40_INTERNAL_62573279_4_k_cu_2cda1757_291114cuda3std6ranges3__45__cpo9iter_moveE
	.align		8
        /*0060*/ 	.dword	_ZN40_INTERNAL_62573279_4_k_cu_2cda1757_291114cute7productE
	.align		8
        /*0068*/ 	.dword	_ZN40_INTERNAL_62573279_4_k_cu_2cda1757_291114cute1_E
	.align		8
        /*0070*/ 	.dword	$str$25
	.align		8
        /*0078*/ 	.dword	$str$26
	.align		8
        /*0080*/ 	.dword	$str$29
	.align		8
        /*0088*/ 	.dword	$str$30


//--------------------- .text._ZN7cutlass13device_kernelINS_4gemm6kernel13GemmUniversalIN4cute5tupleIJiiiiEEENS1_10collective13CollectiveMmaINS1_46MainloopSm100TmaUmmaWarpSpecializedBlockScaledILi27ELi2ELi2ENS5_IJNS4_1CILi4EEESB_NSA_ILi1EEEEEEEENS5_IJNSA_ILi256EEENSA_ILi128EEENSA_ILi64EEEEEENS5_IJNS_12float_e2m1_tENS_13float_ue4m3_tEEEENS5_IJNS5_IJlSC_lEEENS4_6LayoutINS5_IJNS5_IJNS5_IJNSA_ILi32EEESB_EEEiEEENS5_IJNS5_IJNSA_ILi16EEESB_EEEiEEENS5_IJSC_iEEEEEENS5_IJST_NS5_IJNS5_IJNSA_ILi0EEESC_EEENSA_ILi512EEEEEENS5_IJSW_iEEEEEEEEEEESL_S13_NS4_8TiledMMAINS4_8MMA_AtomIJNS4_23SM100_MMA_MXF4_2x1SM_SSISJ_SJ_fSK_Li256ELi128ELi16ELNS4_4UMMA5MajorE0ELS18_0ELNS17_7ScaleInE0ELS19_0EEEEEENSN_INS5_IJSC_SC_SC_EEENS5_IJSW_SW_SW_EEEEENS5_IJNS4_10UnderscoreES1F_S1F_EEEEENS5_IJNS4_28SM100_TMA_2SM_LOAD_MULTICASTES1I_EEENS5_IJNS4_14ComposedLayoutINS4_7SwizzleILi1ELi4ELi3EEENS4_18smem_ptr_flag_bitsILi4EEENSN_INS5_IJNSA_ILi8EEESH_EEENS5_IJSH_SC_EEEEEEENSN_INS5_IJNS5_IJNS5_IJSP_SC_EEESS_EEESC_NS5_IJSC_SC_EEEEEENS5_IJNS5_IJNS5_IJSS_SY_EEESX_EEESW_NS5_IJSB_SY_EEEEEEEEEEEvNS4_8identityES1J_S23_vS24_EENS_8epilogue10collective18CollectiveEpilogueINS26_23Sm100TmaWarpSpecializedILi4ELi2ELi32ELb1ELb0EEEJNS5_IJSG_SG_SH_EEENS5_IJNSN_ISG_SC_EENSN_ISO_SC_EEEEENS_10bfloat16_tESM_S2F_SM_NS26_6fusion15FusionCallbacksIS2A_NS2G_17LinearCombinationIS2F_fS2F_fLNS_15FloatRoundStyleE2EEES2B_S2E_JEEENS4_5SM1004TMEM4LOAD26SM100_TMEM_LOAD_32dp32b32xENS4_13SM90_TMA_LOADENS1K_INS1L_ILi2ELi4ELi3EEENS1N_ILi16EEENSN_INS5_IJS1P_SO_EEENS5_IJSO_SC_EEEEEEENS4_39AutoVectorizingCopyWithAssumedAlignmentILi128EEENS4_14SM90_TMA_STOREES2W_S2Y_S2Y_EEEvvEEEEvNT_6ParamsE --------------------------
	.section	.text._ZN7cutlass13device_kernelINS_4gemm6kernel13GemmUniversalIN4cute5tupleIJiiiiEEENS1_10collective13CollectiveMmaINS1_46MainloopSm100TmaUmmaWarpSpecializedBlockScaledILi27ELi2ELi2ENS5_IJNS4_1CILi4EEESB_NSA_ILi1EEEEEEEENS5_IJNSA_ILi256EEENSA_ILi128EEENSA_ILi64EEEEEENS5_IJNS_12float_e2m1_tENS_13float_ue4m3_tEEEENS5_IJNS5_IJlSC_lEEENS4_6LayoutINS5_IJNS5_IJNS5_IJNSA_ILi32EEESB_EEEiEEENS5_IJNS5_IJNSA_ILi16EEESB_EEEiEEENS5_IJSC_iEEEEEENS5_IJST_NS5_IJNS5_IJNSA_ILi0EEESC_EEENSA_ILi512EEEEEENS5_IJSW_iEEEEEEEEEEESL_S13_NS4_8TiledMMAINS4_8MMA_AtomIJNS4_23SM100_MMA_MXF4_2x1SM_SSISJ_SJ_fSK_Li256ELi128ELi16ELNS4_4UMMA5MajorE0ELS18_0ELNS17_7ScaleInE0ELS19_0EEEEEENSN_INS5_IJSC_SC_SC_EEENS5_IJSW_SW_SW_EEEEENS5_IJNS4_10UnderscoreES1F_S1F_EEEEENS5_IJNS4_28SM100_TMA_2SM_LOAD_MULTICASTES1I_EEENS5_IJNS4_14ComposedLayoutINS4_7SwizzleILi1ELi4ELi3EEENS4_18smem_ptr_flag_bitsILi4EEENSN_INS5_IJNSA_ILi8EEESH_EEENS5_IJSH_SC_EEEEEEENSN_INS5_IJNS5_IJNS5_IJSP_SC_EEESS_EEESC_NS5_IJSC_SC_EEEEEENS5_IJNS5_IJNS5_IJSS_SY_EEESX_EEESW_NS5_IJSB_SY_EEEEEEEEEEEvNS4_8identityES1J_S23_vS24_EENS_8epilogue10collective18CollectiveEpilogueINS26_23Sm100TmaWarpSpecializedILi4ELi2ELi32ELb1ELb0EEEJNS5_IJSG_SG_SH_EEENS5_IJNSN_ISG_SC_EENSN_ISO_SC_EEEEENS_10bfloat16_tESM_S2F_SM_NS26_6fusion15FusionCallbacksIS2A_NS2G_17LinearCombinationIS2F_fS2F_fLNS_15FloatRoundStyleE2EEES2B_S2E_JEEENS4_5SM1004TMEM4LOAD26SM100_TMEM_LOAD_32dp32b32xENS4_13SM90_TMA_LOADENS1K_INS1L_ILi2ELi4ELi3EEENS1N_ILi16EEENSN_INS5_IJS1P_SO_EEENS5_IJSO_SC_EEEEEEENS4_39AutoVectorizingCopyWithAssumedAlignmentILi128EEENS4_14SM90_TMA_STOREES2W_S2Y_S2Y_EEEvvEEEEvNT_6ParamsE,"ax",@progbits
	.align	128
.text._ZN7cutlass13device_kernelINS_4gemm6kernel13GemmUniversalIN4cute5tupleIJiiiiEEENS1_10collective13CollectiveMmaINS1_46MainloopSm100TmaUmmaWarpSpecializedBlockScaledILi27ELi2ELi2ENS5_IJNS4_1CILi4EEESB_NSA_ILi1EEEEEEEENS5_IJNSA_ILi256EEENSA_ILi128EEENSA_ILi64EEEEEENS5_IJNS_12float_e2m1_tENS_13float_ue4m3_tEEEENS5_IJNS5_IJlSC_lEEENS4_6LayoutINS5_IJNS5_IJNS5_IJNSA_ILi32EEESB_EEEiEEENS5_IJNS5_IJNSA_ILi16EEESB_EEEiEEENS5_IJSC_iEEEEEENS5_IJST_NS5_IJNS5_IJNSA_ILi0EEESC_EEENSA_ILi512EEEEEENS5_IJSW_iEEEEEEEEEEESL_S13_NS4_8TiledMMAINS4_8MMA_AtomIJNS4_23SM100_MMA_MXF4_2x1SM_SSISJ_SJ_fSK_Li256ELi128ELi16ELNS4_4UMMA5MajorE0ELS18_0ELNS17_7ScaleInE0ELS19_0EEEEEENSN_INS5_IJSC_SC_SC_EEENS5_IJSW_SW_SW_EEEEENS5_IJNS4_10UnderscoreES1F_S1F_EEEEENS5_IJNS4_28SM100_TMA_2SM_LOAD_MULTICASTES1I_EEENS5_IJNS4_14ComposedLayoutINS4_7SwizzleILi1ELi4ELi3EEENS4_18smem_ptr_flag_bitsILi4EEENSN_INS5_IJNSA_ILi8EEESH_EEENS5_IJSH_SC_EEEEEEENSN_INS5_IJNS5_IJNS5_IJSP_SC_EEESS_EEESC_NS5_IJSC_SC_EEEEEENS5_IJNS5_IJNS5_IJSS_SY_EEESX_EEESW_NS5_IJSB_SY_EEEEEEEEEEEvNS4_8identityES1J_S23_vS24_EENS_8epilogue10collective18CollectiveEpilogueINS26_23Sm100TmaWarpSpecializedILi4ELi2ELi32ELb1ELb0EEEJNS5_IJSG_SG_SH_EEENS5_IJNSN_ISG_SC_EENSN_ISO_SC_EEEEENS_10bfloat16_tESM_S2F_SM_NS26_6fusion15FusionCallbacksIS2A_NS2G_17LinearCombinationIS2F_fS2F_fLNS_15FloatRoundStyleE2EEES2B_S2E_JEEENS4_5SM1004TMEM4LOAD26SM100_TMEM_LOAD_32dp32b32xENS4_13SM90_TMA_LOADENS1K_INS1L_ILi2ELi4ELi3EEENS1N_ILi16EEENSN_INS5_IJS1P_SO_EEENS5_IJSO_SC_EEEEEEENS4_39AutoVectorizingCopyWithAssumedAlignmentILi128EEENS4_14SM90_TMA_STOREES2W_S2Y_S2Y_EEEvvEEEEvNT_6ParamsE:
        .type           _ZN7cutlass13device_kernelINS_4gemm6kernel13GemmUniversalIN4cute5tupleIJiiiiEEENS1_10collective13CollectiveMmaINS1_46MainloopSm100TmaUmmaWarpSpecializedBlockScaledILi27ELi2ELi2ENS5_IJNS4_1CILi4EEESB_NSA_ILi1EEEEEEEENS5_IJNSA_ILi256EEENSA_ILi128EEENSA_ILi64EEEEEENS5_IJNS_12float_e2m1_tENS_13float_ue4m3_tEEEENS5_IJNS5_IJlSC_lEEENS4_6LayoutINS5_IJNS5_IJNS5_IJNSA_ILi32EEESB_EEEiEEENS5_IJNS5_IJNSA_ILi16EEESB_EEEiEEENS5_IJSC_iEEEEEENS5_IJST_NS5_IJNS5_IJNSA_ILi0EEESC_EEENSA_ILi512EEEEEENS5_IJSW_iEEEEEEEEEEESL_S13_NS4_8TiledMMAINS4_8MMA_AtomIJNS4_23SM100_MMA_MXF4_2x1SM_SSISJ_SJ_fSK_Li256ELi128ELi16ELNS4_4UMMA5MajorE0ELS18_0ELNS17_7ScaleInE0ELS19_0EEEEEENSN_INS5_IJSC_SC_SC_EEENS5_IJSW_SW_SW_EEEEENS5_IJNS4_10UnderscoreES1F_S1F_EEEEENS5_IJNS4_28SM100_TMA_2SM_LOAD_MULTICASTES1I_EEENS5_IJNS4_14ComposedLayoutINS4_7SwizzleILi1ELi4ELi3EEENS4_18smem_ptr_flag_bitsILi4EEENSN_INS5_IJNSA_ILi8EEESH_EEENS5_IJSH_SC_EEEEEEENSN_INS5_IJNS5_IJNS5_IJSP_SC_EEESS_EEESC_NS5_IJSC_SC_EEEEEENS5_IJNS5_IJNS5_IJSS_SY_EEESX_EEESW_NS5_IJSB_SY_EEEEEEEEEEEvNS4_8identityES1J_S23_vS24_EENS_8epilogue10collective18CollectiveEpilogueINS26_23Sm100TmaWarpSpecializedILi4ELi2ELi32ELb1ELb0EEEJNS5_IJSG_SG_SH_EEENS5_IJNSN_ISG_SC_EENSN_ISO_SC_EEEEENS_10bfloat16_tESM_S2F_SM_NS26_6fusion15FusionCallbacksIS2A_NS2G_17LinearCombinationIS2F_fS2F_fLNS_15FloatRoundStyleE2EEES2B_S2E_JEEENS4_5SM1004TMEM4LOAD26SM100_TMEM_LOAD_32dp32b32xENS4_13SM90_TMA_LOADENS1K_INS1L_ILi2ELi4ELi3EEENS1N_ILi16EEENSN_INS5_IJS1P_SO_EEENS5_IJSO_SC_EEEEEEENS4_39AutoVectorizingCopyWithAssumedAlignmentILi128EEENS4_14SM90_TMA_STOREES2W_S2Y_S2Y_EEEvvEEEEvNT_6ParamsE,@function
        .size           _ZN7cutlass13device_kernelINS_4gemm6kernel13GemmUniversalIN4cute5tupleIJiiiiEEENS1_10collective13CollectiveMmaINS1_46MainloopSm100TmaUmmaWarpSpecializedBlockScaledILi27ELi2ELi2ENS5_IJNS4_1CILi4EEESB_NSA_ILi1EEEEEEEENS5_IJNSA_ILi256EEENSA_ILi128EEENSA_ILi64EEEEEENS5_IJNS_12float_e2m1_tENS_13float_ue4m3_tEEEENS5_IJNS5_IJlSC_lEEENS4_6LayoutINS5_IJNS5_IJNS5_IJNSA_ILi32EEESB_EEEiEEENS5_IJNS5_IJNSA_ILi16EEESB_EEEiEEENS5_IJSC_iEEEEEENS5_IJST_NS5_IJNS5_IJNSA_ILi0EEESC_EEENSA_ILi512EEEEEENS5_IJSW_iEEEEEEEEEEESL_S13_NS4_8TiledMMAINS4_8MMA_AtomIJNS4_23SM100_MMA_MXF4_2x1SM_SSISJ_SJ_fSK_Li256ELi128ELi16ELNS4_4UMMA5MajorE0ELS18_0ELNS17_7ScaleInE0ELS19_0EEEEEENSN_INS5_IJSC_SC_SC_EEENS5_IJSW_SW_SW_EEEEENS5_IJNS4_10UnderscoreES1F_S1F_EEEEENS5_IJNS4_28SM100_TMA_2SM_LOAD_MULTICASTES1I_EEENS5_IJNS4_14ComposedLayoutINS4_7SwizzleILi1ELi4ELi3EEENS4_18smem_ptr_flag_bitsILi4EEENSN_INS5_IJNSA_ILi8EEESH_EEENS5_IJSH_SC_EEEEEEENSN_INS5_IJNS5_IJNS5_IJSP_SC_EEESS_EEESC_NS5_IJSC_SC_EEEEEENS5_IJNS5_IJNS5_IJSS_SY_EEESX_EEESW_NS5_IJSB_SY_EEEEEEEEEEEvNS4_8identityES1J_S23_vS24_EENS_8epilogue10collective18CollectiveEpilogueINS26_23Sm100TmaWarpSpecializedILi4ELi2ELi32ELb1ELb0EEEJNS5_IJSG_SG_SH_EEENS5_IJNSN_ISG_SC_EENSN_ISO_SC_EEEEENS_10bfloat16_tESM_S2F_SM_NS26_6fusion15FusionCallbacksIS2A_NS2G_17LinearCombinationIS2F_fS2F_fLNS_15FloatRoundStyleE2EEES2B_S2E_JEEENS4_5SM1004TMEM4LOAD26SM100_TMEM_LOAD_32dp32b32xENS4_13SM90_TMA_LOADENS1K_INS1L_ILi2ELi4ELi3EEENS1N_ILi16EEENSN_INS5_IJS1P_SO_EEENS5_IJSO_SC_EEEEEEENS4_39AutoVectorizingCopyWithAssumedAlignmentILi128EEENS4_14SM90_TMA_STOREES2W_S2Y_S2Y_EEEvvEEEEvNT_6ParamsE,(.L_x_265 - _ZN7cutlass13device_kernelINS_4gemm6kernel13GemmUniversalIN4cute5tupleIJiiiiEEENS1_10collective13CollectiveMmaINS1_46MainloopSm100TmaUmmaWarpSpecializedBlockScaledILi27ELi2ELi2ENS5_IJNS4_1CILi4EEESB_NSA_ILi1EEEEEEEENS5_IJNSA_ILi256EEENSA_ILi128EEENSA_ILi64EEEEEENS5_IJNS_12float_e2m1_tENS_13float_ue4m3_tEEEENS5_IJNS5_IJlSC_lEEENS4_6LayoutINS5_IJNS5_IJNS5_IJNSA_ILi32EEESB_EEEiEEENS5_IJNS5_IJNSA_ILi16EEESB_EEEiEEENS5_IJSC_iEEEEEENS5_IJST_NS5_IJNS5_IJNSA_ILi0EEESC_EEENSA_ILi512EEEEEENS5_IJSW_iEEEEEEEEEEESL_S13_NS4_8TiledMMAINS4_8MMA_AtomIJNS4_23SM100_MMA_MXF4_2x1SM_SSISJ_SJ_fSK_Li256ELi128ELi16ELNS4_4UMMA5MajorE0ELS18_0ELNS17_7ScaleInE0ELS19_0EEEEEENSN_INS5_IJSC_SC_SC_EEENS5_IJSW_SW_SW_EEEEENS5_IJNS4_10UnderscoreES1F_S1F_EEEEENS5_IJNS4_28SM100_TMA_2SM_LOAD_MULTICASTES1I_EEENS5_IJNS4_14ComposedLayoutINS4_7SwizzleILi1ELi4ELi3EEENS4_18smem_ptr_flag_bitsILi4EEENSN_INS5_IJNSA_ILi8EEESH_EEENS5_IJSH_SC_EEEEEEENSN_INS5_IJNS5_IJNS5_IJSP_SC_EEESS_EEESC_NS5_IJSC_SC_EEEEEENS5_IJNS5_IJNS5_IJSS_SY_EEESX_EEESW_NS5_IJSB_SY_EEEEEEEEEEEvNS4_8identityES1J_S23_vS24_EENS_8epilogue10collective18CollectiveEpilogueINS26_23Sm100TmaWarpSpecializedILi4ELi2ELi32ELb1ELb0EEEJNS5_IJSG_SG_SH_EEENS5_IJNSN_ISG_SC_EENSN_ISO_SC_EEEEENS_10bfloat16_tESM_S2F_SM_NS26_6fusion15FusionCallbacksIS2A_NS2G_17LinearCombinationIS2F_fS2F_fLNS_15FloatRoundStyleE2EEES2B_S2E_JEEENS4_5SM1004TMEM4LOAD26SM100_TMEM_LOAD_32dp32b32xENS4_13SM90_TMA_LOADENS1K_INS1L_ILi2ELi4ELi3EEENS1N_ILi16EEENSN_INS5_IJS1P_SO_EEENS5_IJSO_SC_EEEEEEENS4_39AutoVectorizingCopyWithAssumedAlignmentILi128EEENS4_14SM90_TMA_STOREES2W_S2Y_S2Y_EEEvvEEEEvNT_6ParamsE)
        .other          _ZN7cutlass13device_kernelINS_4gemm6kernel13GemmUniversalIN4cute5tupleIJiiiiEEENS1_10collective13CollectiveMmaINS1_46MainloopSm100TmaUmmaWarpSpecializedBlockScaledILi27ELi2ELi2ENS5_IJNS4_1CILi4EEESB_NSA_ILi1EEEEEEEENS5_IJNSA_ILi256EEENSA_ILi128EEENSA_ILi64EEEEEENS5_IJNS_12float_e2m1_tENS_13float_ue4m3_tEEEENS5_IJNS5_IJlSC_lEEENS4_6LayoutINS5_IJNS5_IJNS5_IJNSA_ILi32EEESB_EEEiEEENS5_IJNS5_IJNSA_ILi16EEESB_EEEiEEENS5_IJSC_iEEEEEENS5_IJST_NS5_IJNS5_IJNSA_ILi0EEESC_EEENSA_ILi512EEEEEENS5_IJSW_iEEEEEEEEEEESL_S13_NS4_8TiledMMAINS4_8MMA_AtomIJNS4_23SM100_MMA_MXF4_2x1SM_SSISJ_SJ_fSK_Li256ELi128ELi16ELNS4_4UMMA5MajorE0ELS18_0ELNS17_7ScaleInE0ELS19_0EEEEEENSN_INS5_IJSC_SC_SC_EEENS5_IJSW_SW_SW_EEEEENS5_IJNS4_10UnderscoreES1F_S1F_EEEEENS5_IJNS4_28SM100_TMA_2SM_LOAD_MULTICASTES1I_EEENS5_IJNS4_14ComposedLayoutINS4_7SwizzleILi1ELi4ELi3EEENS4_18smem_ptr_flag_bitsILi4EEENSN_INS5_IJNSA_ILi8EEESH_EEENS5_IJSH_SC_EEEEEEENSN_INS5_IJNS5_IJNS5_IJSP_SC_EEESS_EEESC_NS5_IJSC_SC_EEEEEENS5_IJNS5_IJNS5_IJSS_SY_EEESX_EEESW_NS5_IJSB_SY_EEEEEEEEEEEvNS4_8identityES1J_S23_vS24_EENS_8epilogue10collective18CollectiveEpilogueINS26_23Sm100TmaWarpSpecializedILi4ELi2ELi32ELb1ELb0EEEJNS5_IJSG_SG_SH_EEENS5_IJNSN_ISG_SC_EENSN_ISO_SC_EEEEENS_10bfloat16_tESM_S2F_SM_NS26_6fusion15FusionCallbacksIS2A_NS2G_17LinearCombinationIS2F_fS2F_fLNS_15FloatRoundStyleE2EEES2B_S2E_JEEENS4_5SM1004TMEM4LOAD26SM100_TMEM_LOAD_32dp32b32xENS4_13SM90_TMA_LOADENS1K_INS1L_ILi2ELi4ELi3EEENS1N_ILi16EEENSN_INS5_IJS1P_SO_EEENS5_IJSO_SC_EEEEEEENS4_39AutoVectorizingCopyWithAssumedAlignmentILi128EEENS4_14SM90_TMA_STOREES2W_S2Y_S2Y_EEEvvEEEEvNT_6ParamsE,@"STO_CUDA_ENTRY STV_DEFAULT"
_ZN7cutlass13device_kernelINS_4gemm6kernel13GemmUniversalIN4cute5tupleIJiiiiEEENS1_10collective13CollectiveMmaINS1_46MainloopSm100TmaUmmaWarpSpecializedBlockScaledILi27ELi2ELi2ENS5_IJNS4_1CILi4EEESB_NSA_ILi1EEEEEEEENS5_IJNSA_ILi256EEENSA_ILi128EEENSA_ILi64EEEEEENS5_IJNS_12float_e2m1_tENS_13float_ue4m3_tEEEENS5_IJNS5_IJlSC_lEEENS4_6LayoutINS5_IJNS5_IJNS5_IJNSA_ILi32EEESB_EEEiEEENS5_IJNS5_IJNSA_ILi16EEESB_EEEiEEENS5_IJSC_iEEEEEENS5_IJST_NS5_IJNS5_IJNSA_ILi0EEESC_EEENSA_ILi512EEEEEENS5_IJSW_iEEEEEEEEEEESL_S13_NS4_8TiledMMAINS4_8MMA_AtomIJNS4_23SM100_MMA_MXF4_2x1SM_SSISJ_SJ_fSK_Li256ELi128ELi16ELNS4_4UMMA5MajorE0ELS18_0ELNS17_7ScaleInE0ELS19_0EEEEEENSN_INS5_IJSC_SC_SC_EEENS5_IJSW_SW_SW_EEEEENS5_IJNS4_10UnderscoreES1F_S1F_EEEEENS5_IJNS4_28SM100_TMA_2SM_LOAD_MULTICASTES1I_EEENS5_IJNS4_14ComposedLayoutINS4_7SwizzleILi1ELi4ELi3EEENS4_18smem_ptr_flag_bitsILi4EEENSN_INS5_IJNSA_ILi8EEESH_EEENS5_IJSH_SC_EEEEEEENSN_INS5_IJNS5_IJNS5_IJSP_SC_EEESS_EEESC_NS5_IJSC_SC_EEEEEENS5_IJNS5_IJNS5_IJSS_SY_EEESX_EEESW_NS5_IJSB_SY_EEEEEEEEEEEvNS4_8identityES1J_S23_vS24_EENS_8epilogue10collective18CollectiveEpilogueINS26_23Sm100TmaWarpSpecializedILi4ELi2ELi32ELb1ELb0EEEJNS5_IJSG_SG_SH_EEENS5_IJNSN_ISG_SC_EENSN_ISO_SC_EEEEENS_10bfloat16_tESM_S2F_SM_NS26_6fusion15FusionCallbacksIS2A_NS2G_17LinearCombinationIS2F_fS2F_fLNS_15FloatRoundStyleE2EEES2B_S2E_JEEENS4_5SM1004TMEM4LOAD26SM100_TMEM_LOAD_32dp32b32xENS4_13SM90_TMA_LOADENS1K_INS1L_ILi2ELi4ELi3EEENS1N_ILi16EEENSN_INS5_IJS1P_SO_EEENS5_IJSO_SC_EEEEEEENS4_39AutoVectorizingCopyWithAssumedAlignmentILi128EEENS4_14SM90_TMA_STOREES2W_S2Y_S2Y_EEEvvEEEEvNT_6ParamsE:
[----:B------:R-:W1:Y:S01]  /*0000*/  LDC R1, c[0x0][0x37c] ;  /* 0x0000df00ff017b82 */ /* 0x000e620000000800 */
[----:B------:R-:W2:Y:S01]  /*0010*/  S2R R97, SR_TID.X ;  /* 0x0000000000617919 */ /* 0x000ea20000002100 */
[----:B------:R-:W3:Y:S06]  /*0020*/  LDCU.64 UR12, c[0x0][0xc90] ;  /* 0x00019200ff0c77ac */ /* 0x000eec0008000a00 */
[----:B------:R-:W4:Y:S01]  /*0030*/  S2UR UR58, SR_CgaCtaId ;  /* 0x00000000003a79c3 */ /* 0x000f220000008800 */
[----:B------:R-:W-:Y:S02]  /*0040*/  PRMT R84, RZ, 0x7610, R84 ;  /* 0x00007610ff547816 */ /* 0x000fe40000000054 */
[----:B------:R-:W-:-:S02]  /*0050*/  ELECT P0, URZ, PT ;  /* 0x0000000000ff782f */ /* 0x000fc40003800000 */
[----:B---3--:R-:W-:-:S04]  /*0060*/  ISETP.NE.U32.AND P1, PT, RZ, UR12, PT ;  /* 0x0000000cff007c0c */ /* 0x008fc8000bf25070 */
[----:B------:R-:W-:Y:S01]  /*0070*/  ISETP.NE.AND.EX P2, PT, RZ, UR13, PT, P1 ;  /* 0x0000000dff007c0c */ /* 0x000fe2000bf45310 */
[----:B----4-:R-:W-:Y:S02]  /*0080*/  ULOP3.LUT UR40, UR58, 0x1, URZ, 0xc0, !UPT ;  /* 0x000000013a287892 */ /* 0x010fe4000f8ec0ff */
[----:B------:R-:W-:Y:S01]  /*0090*/  ULOP3.LUT UR36, UR58, 0x1, URZ, 0x3c, !UPT ;  /* 0x000000013a247892 */ /* 0x000fe2000f8e3cff */
[----:B--2---:R-:W-:-:S05]  /*00a0*/  SHF.R.U32.HI R85, RZ, 0x5, R97 ;  /* 0x00000005ff557819 */ /* 0x004fca0000011661 */
[----:B------:R-:W2:Y:S02]  /*00b0*/  SHFL.IDX PT, R0, R85, RZ, 0x1f ;  /* 0x00001fff55007589 */ /* 0x000ea400000e0000 */
[----:B--2---:R-:W-:Y:S02]  /*00c0*/  R2UR UR27, R0 ;  /* 0x00000000001b72ca */ /* 0x004fe400000e0000 */
[----:B-1----:R-:W-:Y:S05]  /*00d0*/  @P2 BRA `(.L_x_0) ;  /* 0x0000000000302947 */ /* 0x002fea0003800000 */
[----:B------:R-:W1:Y:S02]  /*00e0*/  LDCU.64 UR4, c[0x0][0xc88] ;  /* 0x00019100ff0477ac */ /* 0x000e640008000a00 */
[----:B-1----:R-:W-:-:S04]  /*00f0*/  UISETP.NE.U32.AND UP0, UPT, UR4, URZ, UPT ;  /* 0x000000ff0400728c */ /* 0x002fc8000bf05070 */
[----:B------:R-:W-:-:S09]  /*0100*/  UISETP.NE.AND.EX UP0, UPT, UR5, URZ, UPT, UP0 ;  /* 0x000000ff0500728c */ /* 0x000fd2000bf05300 */
[----:B------:R-:W-:Y:S05]  /*0110*/  BRA.U !UP0, `(.L_x_1) ;  /* 0x0000000108147547 */ /* 0x000fea000b800000 */
[----:B------:R-:W1:Y:S01]  /*0120*/  LDC.64 R2, c[0x0][0xc88] ;  /* 0x00032200ff027b82 */ /* 0x000e620000000a00 */
[----:B------:R-:W1:Y:S02]  /*0130*/  LDCU.64 UR4, c[0x0][0x358] ;  /* 0x00006b00ff0477ac */ /* 0x000e640008000a00 */
[----:B-1----:R1:W5:Y:S01]  /*0140*/  LDG.E R41, desc[UR4][R2.64] ;  /* 0x0000000402297981 */ /* 0x002362000c1e1900 */
[----:B------:R-:W-:Y:S01]  /*0150*/  HFMA2 R84, -RZ, RZ, 0, 5.9604644775390625e-08 ;  /* 0x00000001ff547431 */ /* 0x000fe200000001ff */
[----:B------:R-:W-:Y:S05]  /*0160*/  BRA `(.L_x_0) ;  /* 0x00000000000c7947 */ /* 0x000fea0003800000 */
.L_x_1:
[----:B------:R-:W1:Y:S01]  /*0170*/  LDCU UR4, c[0x0][0xc80] ;  /* 0x00019000ff0477ac */ /* 0x000e620008000800 */
[----:B------:R-:W-:Y:S01]  /*0180*/  HFMA2 R84, -RZ, RZ, 0, 5.9604644775390625e-08 ;  /* 0x00000001ff547431 */ /* 0x000fe200000001ff */
[----:B-1----:R-:W-:-:S07]  /*0190*/  MOV R41, UR4 ;  /* 0x0000000400297c02 */ /* 0x002fce0008000f00 */
.L_x_0:
[----:B------:R-:W2:Y:S02]  /*01a0*/  LDCU.64 UR4, c[0x0][0xcb0] ;  /* 0x00019600ff0477ac */ /* 0x000ea40008000a00 */
[----:B--2---:R-:W-:-:S04]  /*01b0*/  UISETP.NE.U32.AND UP0, UPT, UR4, URZ, UPT ;  /* 0x000000ff0400728c */ /* 0x004fc8000bf05070 */
[----:B------:R-:W-:-:S09]  /*01c0*/  UISETP.NE.AND.EX UP0, UPT, UR5, URZ, UPT, UP0 ;  /* 0x000000ff0500728c */ /* 0x000fd2000bf05300 */
[----:B------:R-:W-:Y:S05]  /*01d0*/  BRA.U UP0, `(.L_x_2) ;  /* 0x0000000100287547 */ /* 0x000fea000b800000 */
[----:B------:R-:W2:Y:S02]  /*01e0*/  LDCU.64 UR4, c[0x0][0xca8] ;  /* 0x00019500ff0477ac */ /* 0x000ea40008000a00 */
[----:B--2---:R-:W-:-:S04]  /*01f0*/  UISETP.NE.U32.AND UP0, UPT, UR4, URZ, UPT ;  /* 0x000000ff0400728c */ /* 0x004fc8000bf05070 */
[----:B------:R-:W-:-:S09]  /*0200*/  UISETP.NE.AND.EX UP0, UPT, UR5, URZ, UPT, UP0 ;  /* 0x000000ff0500728c */ /* 0x000fd2000bf05300 */
[----:B------:R-:W-:Y:S05]  /*0210*/  BRA.U !UP0, `(.L_x_3) ;  /* 0x0000000108107547 */ /* 0x000fea000b800000 */
[----:B------:R-:W2:Y:S01]  /*0220*/  LDC.64 R38, c[0x0][0xca8] ;  /* 0x00032a00ff267b82 */ /* 0x000ea20000000a00 */
[----:B------:R-:W2:Y:S02]  /*0230*/  LDCU.64 UR4, c[0x0][0x358] ;  /* 0x00006b00ff0477ac */ /* 0x000ea40008000a00 */
[----:B--2---:R2:W5:Y:S01]  /*0240*/  LDG.E R38, desc[UR4][R38.64] ;  /* 0x0000000426267981 */ /* 0x004562000c1e1900 */
[----:B------:R-:W-:Y:S05]  /*0250*/  BRA `(.L_x_2) ;  /* 0x0000000000087947 */ /* 0x000fea0003800000 */
.L_x_3:
[----:B------:R-:W2:Y:S02]  /*0260*/  LDCU UR4, c[0x0][0xca0] ;  /* 0x00019400ff0477ac */ /* 0x000ea40008000800 */
[----:B--2---:R-:W-:Y:S02]  /*0270*/  MOV R38, UR4 ;  /* 0x0000000400267c02 */ /* 0x004fe40008000f00 */
.L_x_2:
[----:B------:R-:W-:Y:S01]  /*0280*/  IMAD.U32 R0, RZ, RZ, UR27 ;  /* 0x0000001bff007e24 */ /* 0x000fe2000f8e00ff */
[----:B------:R-:W-:Y:S04]  /*0290*/  BSSY.RECONVERGENT B0, `(.L_x_4) ;  /* 0x0000012000007945 */ /* 0x000fe80003800200 */
[C---:B------:R-:W-:Y:S02]  /*02a0*/  ISETP.NE.OR P3, PT, R0.reuse, 0x1, !P0 ;  /* 0x000000010000780c */ /* 0x040fe40004765670 */
[----:B------:R-:W-:-:S11]  /*02b0*/  ISETP.NE.OR P2, PT, R0, 0x3, !P0 ;  /* 0x000000030000780c */ /* 0x000fd60004745670 */
[----:B------:R-:W-:Y:S05]  /*02c0*/  @P3 BRA `(.L_x_5) ;  /* 0x0000000000383947 */ /* 0x000fea0003800000 */
[----:B------:R-:W3:Y:S02]  /*02d0*/  LDCU.64 UR4, c[0x0][0x348] ;  /* 0x00006900ff0477ac */ /* 0x000ee40008000a00 */
[----:B---3--:R-:W-:Y:S02]  /*02e0*/  UIADD3 UR10, UP3, UPT, UR4, 0x80, URZ ;  /* 0x00000080040a7890 */ /* 0x008fe4000ff7e0ff */
[----:B------:R-:W-:Y:S02]  /*02f0*/  UIADD3 UR8, UP2, UPT, UR4, 0x180, URZ ;  /* 0x0000018004087890 */ /* 0x000fe4000ff5e0ff */
[----:B------:R-:W-:Y:S02]  /*0300*/  UIADD3 UR6, UP1, UPT, UR4, 0x280, URZ ;  /* 0x0000028004067890 */ /* 0x000fe4000ff3e0ff */
[----:B------:R-:W-:Y:S02]  /*0310*/  UIADD3 UR4, UP0, UPT, UR4, 0x380, URZ ;  /* 0x0000038004047890 */ /* 0x000fe4000ff1e0ff */
[----:B------:R-:W-:-:S02]  /*0320*/  UIADD3.X UR11, UPT, UPT, URZ, UR5, URZ, UP3, !UPT ;  /* 0x00000005ff0b7290 */ /* 0x000fc40009ffe4ff */
[----:B------:R-:W-:Y:S02]  /*0330*/  UIADD3.X UR9, UPT, UPT, URZ, UR5, URZ, UP2, !UPT ;  /* 0x00000005ff097290 */ /* 0x000fe400097fe4ff */
[----:B------:R-:W-:Y:S02]  /*0340*/  UIADD3.X UR7, UPT, UPT, URZ, UR5, URZ, UP1, !UPT ;  /* 0x00000005ff077290 */ /* 0x000fe40008ffe4ff */
[----:B------:R-:W-:-:S03]  /*0350*/  UIADD3.X UR5, UPT, UPT, URZ, UR5, URZ, UP0, !UPT ;  /* 0x00000005ff057290 */ /* 0x000fc600087fe4ff */
[----:B------:R3:W-:Y:S02]  /*0360*/  UTMACCTL.PF [UR10] ;  /* 0x000000000a0079b9 */ /* 0x0007e40008040000 */
[----:B------:R3:W-:Y:S02]  /*0370*/  UTMACCTL.PF [UR8] ;  /* 0x00000000080079b9 */ /* 0x0007e40008040000 */
[----:B------:R3:W-:Y:S02]  /*0380*/  UTMACCTL.PF [UR6] ;  /* 0x00000000060079b9 */ /* 0x0007e40008040000 */
[----:B------:R3:W-:Y:S02]  /*0390*/  UTMACCTL.PF [UR4] ;  /* 0x00000000040079b9 */ /* 0x0007e40008040000 */
[----:B---3--:R-:W-:Y:S01]  /*03a0*/  NOP ;  /* 0x0000000000007918 */ /* 0x008fe20000000000 */
.L_x_5:
[----:B------:R-:W-:Y:S05]  /*03b0*/  BSYNC.RECONVERGENT B0 ;  /* 0x0000000000007941 */ /* 0x000fea0003800200 */
.L_x_4:
[----:B------:R-:W-:Y:S04]  /*03c0*/  BSSY.RECONVERGENT B0, `(.L_x_6) ;  /* 0x000000a000007945 */ /* 0x000fe80003800200 */
[----:B------:R-:W-:Y:S05]  /*03d0*/  @P2 BRA `(.L_x_7) ;  /* 0x0000000000202947 */ /* 0x000fea0003800000 */
[----:B------:R-:W3:Y:S02]  /*03e0*/  LDCU.64 UR4, c[0x0][0x348] ;  /* 0x00006900ff0477ac */ /* 0x000ee40008000a00 */
[----:B---3--:R-:W-:Y:S02]  /*03f0*/  UIADD3 UR6, UP1, UPT, UR4, 0x980, URZ ;  /* 0x0000098004067890 */ /* 0x008fe4000ff3e0ff */
[----:B------:R-:W-:Y:S02]  /*0400*/  UIADD3 UR4, UP0, UPT, UR4, 0xa80, URZ ;  /* 0x00000a8004047890 */ /* 0x000fe4000ff1e0ff */
[----:B------:R-:W-:Y:S02]  /*0410*/  UIADD3.X UR7, UPT, UPT, URZ, UR5, URZ, UP1, !UPT ;  /* 0x00000005ff077290 */ /* 0x000fe40008ffe4ff */
[----:B------:R-:W-:-:S07]  /*0420*/  UIADD3.X UR5, UPT, UPT, URZ, UR5, URZ, UP0, !UPT ;  /* 0x00000005ff057290 */ /* 0x000fce00087fe4ff */
[----:B------:R3:W-:Y:S02]  /*0430*/  UTMACCTL.PF [UR6] ;  /* 0x00000000060079b9 */ /* 0x0007e40008040000 */
[----:B------:R3:W-:Y:S02]  /*0440*/  UTMACCTL.PF [UR4] ;  /* 0x00000000040079b9 */ /* 0x0007e40008040000 */
[----:B---3--:R-:W-:Y:S01]  /*0450*/  NOP ;  /* 0x0000000000007918 */ /* 0x008fe20000000000 */
.L_x_7:
[----:B------:R-:W-:Y:S05]  /*0460*/  BSYNC.RECONVERGENT B0 ;  /* 0x0000000000007941 */ /* 0x000fea0003800200 */
.L_x_6:
[----:B------:R-:W3:Y:S01]  /*0470*/  LDCU.64 UR4, c[0x0][0xc88] ;  /* 0x00019100ff0477ac */ /* 0x000ee20008000a00 */
[----:B------:R-:W-:Y:S01]  /*0480*/  ISETP.NE.AND.EX P1, PT, RZ, UR13, PT, P1 ;  /* 0x0000000dff007c0c */ /* 0x000fe2000bf25310 */
[----:B------:R-:W-:Y:S01]  /*0490*/  UPLOP3.LUT UP3, UPT, UPT, UPT, UPT, 0x80, 0x8 ;  /* 0x000000000008789c */ /* 0x000fe20003f6f070 */
[----:B---3--:R-:W-:-:S04]  /*04a0*/  ISETP.NE.U32.AND P2, PT, RZ, UR4, PT ;  /* 0x00000004ff007c0c */ /* 0x008fc8000bf45070 */
[----:B------:R-:W-:-:S13]  /*04b0*/  ISETP.NE.AND.EX P2, PT, RZ, UR5, PT, P2 ;  /* 0x00000005ff007c0c */ /* 0x000fda000bf45320 */
[----:B------:R-:W-:Y:S05]  /*04c0*/  @P2 BRA P1, `(.L_x_8) ;  /* 0x0000000000282947 */ /* 0x000fea0000800000 */
[----:B------:R-:W-:Y:S01]  /*04d0*/  UISETP.NE.U32.AND UP0, UPT, UR12, URZ, UPT ;  /* 0x000000ff0c00728c */ /* 0x000fe2000bf05070 */
[----:B-----5:R-:W-:Y:S01]  /*04e0*/  FSETP.NEU.AND P1, PT, R41, RZ, PT ;  /* 0x000000ff2900720b */ /* 0x020fe20003f2d000 */
[----:B------:R-:W-:Y:S02]  /*04f0*/  UISETP.NE.U32.AND UP2, UPT, UR4, URZ, UPT ;  /* 0x000000ff0400728c */ /* 0x000fe4000bf45070 */
[----:B------:R-:W-:Y:S02]  /*0500*/  UISETP.NE.AND.EX UP1, UPT, UR13, URZ, UPT, UP0 ;  /* 0x000000ff0d00728c */ /* 0x000fe4000bf25300 */
[----:B------:R-:W-:-:S04]  /*0510*/  UISETP.NE.AND.EX UP0, UPT, UR5, URZ, UPT, UP2 ;  /* 0x000000ff0500728c */ /* 0x000fc8000bf05320 */
[----:B------:R-:W-:-:S04]  /*0520*/  USEL UR4, URZ, 0xffffffff, UP0 ;  /* 0xffffffffff047887 */ /* 0x000fc80008000000 */
[----:B------:R-:W-:Y:S01]  /*0530*/  VOTEU.ANY UP0, P1 ;  /* 0x0000000000ff7886 */ /* 0x000fe20000800100 */
[----:B------:R-:W-:-:S04]  /*0540*/  @!UP1 USEL UR4, URZ, 0xffffffff, UP0 ;  /* 0xffffffffff049887 */ /* 0x000fc80008000000 */
[----:B------:R-:W-:-:S04]  /*0550*/  ULOP3.LUT UR4, UR4, 0x1, URZ, 0xc0, !UPT ;  /* 0x0000000104047892 */ /* 0x000fc8000f8ec0ff */
[----:B------:R-:W-:-:S11]  /*0560*/  UISETP.NE.U32.AND UP3, UPT, UR4, 0x1, UPT ;  /* 0x000000010400788c */ /* 0x000fd6000bf65070 */
.L_x_8:
[----:B------:R-:W3:Y:S01]  /*0570*/  SHFL.IDX PT, R0, R85, RZ, 0x1f ;  /* 0x00001fff55007589 */ /* 0x000ee200000e0000 */
[----:B------:R-:W-:-:S04]  /*0580*/  UISETP.NE.AND UP0, UPT, UR27, 0x2, UPT ;  /* 0x000000021b00788c */ /* 0x000fc8000bf05270 */
[----:B------:R-:W-:Y:S02]  /*0590*/  UISETP.EQ.AND UP1, UPT, UR40, URZ, !UP0 ;  /* 0x000000ff2800728c */ /* 0x000fe4000c722270 */
[----:B------:R-:W-:-:S04]  /*05a0*/  USEL UR51, URZ, 0x1, UP0 ;  /* 0x00000001ff337887 */ /* 0x000fc80008000000 */
[----:B------:R-:W-:Y:S02]  /*05b0*/  PLOP3.LUT P4, PT, P0, PT, UP1, 0x80, 0x8 ;  /* 0x000000000008781c */ /* 0x000fe4000078f018 */
[----:B---3--:R-:W-:-:S13]  /*05c0*/  ISETP.NE.AND P1, PT, R0, RZ, PT ;  /* 0x000000ff0000720c */ /* 0x008fda0003f25270 */
[----:B------:R-:W-:Y:S05]  /*05d0*/  @P1 BRA `(.L_x_9) ;  /* 0x0000000400181947 */ /* 0x000fea0003800000 */
[----:B------:R-:W-:Y:S01]  /*05e0*/  ELECT P1, URZ, PT ;  /* 0x0000000000ff782f */ /* 0x000fe20003820000 */
[----:B------:R-:W-:-:S12]  /*05f0*/  BSSY.RECONVERGENT B0, `(.L_x_9) ;  /* 0x0000044000007945 */ /* 0x000fd80003800200 */
[----:B------:R-:W-:Y:S05]  /*0600*/  @!P1 BRA `(.L_x_10) ;  /* 0x0000000400089947 */ /* 0x000fea0003800000 */
[----:B------:R-:W-:Y:S01]  /*0610*/  UMOV UR4, 0x400 ;  /* 0x0000040000047882 */ /* 0x000fe20000000000 */
[----:B------:R-:W-:Y:S01]  /*0620*/  UMOV UR8, 0x1 ;  /* 0x0000000100087882 */ /* 0x000fe20000000000 */
[----:B------:R-:W-:Y:S01]  /*0630*/  UMOV UR6, 0x5 ;  /* 0x0000000500067882 */ /* 0x000fe20000000000 */
[----:B------:R-:W-:Y:S02]  /*0640*/  ULEA UR4, UR58, UR4, 0x18 ;  /* 0x000000043a047291 */ /* 0x000fe4000f8ec0ff */
[----:B------:R-:W-:-:S04]  /*0650*/  UIADD3 UR8, UPT, UPT, -UR8, 0x100000, URZ ;  /* 0x0010000008087890 */ /* 0x000fc8000fffe1ff */
[----:B------:R-:W-:Y:S02]  /*0660*/  USHF.L.U32 UR9, UR8, 0xb, URZ ;  /* 0x0000000b08097899 */ /* 0x000fe400080006ff */
[----:B------:R-:W-:Y:S02]  /*0670*/  USHF.L.U32 UR8, UR8, 0x1, URZ ;  /* 0x0000000108087899 */ /* 0x000fe400080006ff */
[----:B------:R-:W-:-:S04]  /*0680*/  UIADD3 UR6, UPT, UPT, -UR6, 0x100000, URZ ;  /* 0x0010000006067890 */ /* 0x000fc8000fffe1ff */
[----:B------:R-:W-:Y:S02]  /*0690*/  USHF.L.U32 UR7, UR6, 0xb, URZ ;  /* 0x0000000b06077899 */ /* 0x000fe400080006ff */
[----:B------:R-:W-:Y:S01]  /*06a0*/  USHF.L.U32 UR6, UR6, 0x1, URZ ;  /* 0x0000000106067899 */ /* 0x000fe200080006ff */
[----:B------:R-:W3:Y:S03]  /*06b0*/  FENCE.VIEW.ASYNC.S ;  /* 0x00000000000073c6 */ /* 0x000ee60000000000 */
[----:B---3--:R3:W4:Y:S08]  /*06c0*/  SYNCS.EXCH.64 URZ, [UR4], UR8 ;  /* 0x0000000804ff75b2 */ /* 0x0087300008000100 */
[----:B------:R3:W1:Y:S01]  /*06d0*/  SYNCS.EXCH.64 URZ, [UR4+0xd8], UR6 ;  /* 0x0000d80604ff75b2 */ /* 0x0006620008000100 */
        /* <DEDUP_REMOVED lines=51> */
[----:B------:R3:W1:Y:S02]  /*0a10*/  SYNCS.EXCH.64 URZ, [UR4+0x1a8], UR6 ;  /* 0x0001a80604ff75b2 */ /* 0x0006640008000100 */
[----:B---34-:R-:W-:Y:S01]  /*0a20*/  NOP ;  /* 0x0000000000007918 */ /* 0x018fe20000000000 */
.L_x_10:
[----:B------:R-:W-:Y:S05]  /*0a30*/  BSYNC.RECONVERGENT B0 ;  /* 0x0000000000007941 */ /* 0x000fea0003800200 */
.L_x_9:
[----:B------:R-:W3:Y:S01]  /*0a40*/  SHFL.IDX PT, R0, R85, RZ, 0x1f ;  /* 0x00001fff55007589 */ /* 0x000ee200000e0000 */
[----:B------:R-:W-:Y:S01]  /*0a50*/  NOP ;  /* 0x0000000000007918 */ /* 0x000fe20000000000 */
[----:B---3--:R-:W-:-:S13]  /*0a60*/  ISETP.NE.AND P1, PT, R0, 0x1, PT ;  /* 0x000000010000780c */ /* 0x008fda0003f25270 */
[----:B------:R-:W-:Y:S05]  /*0a70*/  @P1 BRA `(.L_x_11) ;  /* 0x0000000000541947 */ /* 0x000fea0003800000 */
        /* <DEDUP_REMOVED lines=10> */
[----:B------:R-:W-:Y:S01]  /*0b20*/  ELECT P1, URZ, PT ;  /* 0x0000000000ff782f */ /* 0x000fe20003820000 */
[----:B------:R-:W3:Y:S02]  /*0b30*/  FENCE.VIEW.ASYNC.S ;  /* 0x00000000000073c6 */ /* 0x000ee40000000000 */
[----:B---3--:R3:W4:Y:S08]  /*0b40*/  SYNCS.EXCH.64 URZ, [UR4+0x1b0], UR8 ;  /* 0x0001b00804ff75b2 */ /* 0x0087300008000100 */
[----:B------:R3:W1:Y:S01]  /*0b50*/  SYNCS.EXCH.64 URZ, [UR4+0x1d0], UR6 ;  /* 0x0001d00604ff75b2 */ /* 0x0006620008000100 */
[----:B------:R3:W1:Y:S01]  /*0b60*/  SYNCS.EXCH.64 URZ, [UR4+0x1b8], UR8 ;  /* 0x0001b80804ff75b2 */ /* 0x0006620008000100 */
[----:B------:R3:W1:Y:S01]  /*0b70*/  SYNCS.EXCH.64 URZ, [UR4+0x1d8], UR6 ;  /* 0x0001d80604ff75b2 */ /* 0x0006620008000100 */
[----:B------:R3:W1:Y:S01]  /*0b80*/  SYNCS.EXCH.64 URZ, [UR4+0x1c0], UR8 ;  /* 0x0001c00804ff75b2 */ /* 0x0006620008000100 */
[----:B------:R3:W1:Y:S01]  /*0b90*/  SYNCS.EXCH.64 URZ, [UR4+0x1e0], UR6 ;  /* 0x0001e00604ff75b2 */ /* 0x0006620008000100 */
[----:B------:R3:W1:Y:S01]  /*0ba0*/  SYNCS.EXCH.64 URZ, [UR4+0x1c8], UR8 ;  /* 0x0001c80804ff75b2 */ /* 0x0006620008000100 */
[----:B------:R3:W1:Y:S01]  /*0bb0*/  SYNCS.EXCH.64 URZ, [UR4+0x1e8], UR6 ;  /* 0x0001e80604ff75b2 */ /* 0x0006620008000100 */
[----:B------:R-:W-:Y:S01]  /*0bc0*/  NOP ;  /* 0x0000000000007918 */ /* 0x000fe20000000000 */
.L_x_11:
[----:B------:R-:W2:Y:S01]  /*0bd0*/  SHFL.IDX PT, R0, R85, RZ, 0x1f ;  /* 0x00001fff55007589 */ /* 0x000ea200000e0000 */
[----:B------:R-:W-:Y:S01]  /*0be0*/  NOP ;  /* 0x0000000000007918 */ /* 0x000fe20000000000 */
[----:B--2---:R-:W-:-:S13]  /*0bf0*/  ISETP.NE.AND P1, PT, R0, 0x3, PT ;  /* 0x000000030000780c */ /* 0x004fda0003f25270 */
[----:B------:R-:W-:Y:S05]  /*0c00*/  @P1 BRA `(.L_x_12) ;  /* 0x00000000002c1947 */ /* 0x000fea0003800000 */
[----:B---3--:R-:W-:Y:S01]  /*0c10*/  UMOV UR6, 0x400 ;  /* 0x0000040000067882 */ /* 0x008fe20000000000 */
[----:B------:R-:W-:Y:S01]  /*0c20*/  UMOV UR4, 0x20 ;  /* 0x0000002000047882 */ /* 0x000fe20000000000 */
[----:B------:R-:W-:Y:S02]  /*0c30*/  ULEA UR6, UR58, UR6, 0x18 ;  /* 0x000000063a067291 */ /* 0x000fe4000f8ec0ff */
[----:B------:R-:W-:-:S04]  /*0c40*/  UIADD3 UR4, UPT, UPT, -UR4, 0x100000, URZ ;  /* 0x0010000004047890 */ /* 0x000fc8000fffe1ff */
[----:B------:R-:W-:Y:S02]  /*0c50*/  USHF.L.U32 UR5, UR4, 0xb, URZ ;  /* 0x0000000b04057899 */ /* 0x000fe400080006ff */
[----:B------:R-:W-:Y:S01]  /*0c60*/  USHF.L.U32 UR4, UR4, 0x1, URZ ;  /* 0x0000000104047899 */ /* 0x000fe200080006ff */
[----:B------:R-:W-:Y:S01]  /*0c70*/  ELECT P1, URZ, PT ;  /* 0x0000000000ff782f */ /* 0x000fe20003820000 */
[----:B------:R-:W2:Y:S10]  /*0c80*/  FENCE.VIEW.ASYNC.S ;  /* 0x00000000000073c6 */ /* 0x000eb40000000000 */
[----:B--2---:R2:W3:Y:S01]  /*0c90*/  SYNCS.EXCH.64 URZ, [UR6+0x1f0], UR4 ;  /* 0x0001f00406ff75b2 */ /* 0x0044e20008000100 */
[----:B------:R2:W1:Y:S01]  /*0ca0*/  SYNCS.EXCH.64 URZ, [UR6+0x1f8], UR4 ;  /* 0x0001f80406ff75b2 */ /* 0x0004620008000100 */
[----:B------:R-:W-:Y:S01]  /*0cb0*/  NOP ;  /* 0x0000000000007918 */ /* 0x000fe20000000000 */
.L_x_12:
[----:B------:R-:W4:Y:S01]  /*0cc0*/  SHFL.IDX PT, R0, R85, RZ, 0x1f ;  /* 0x00001fff55007589 */ /* 0x000f2200000e0000 */
[----:B------:R-:W-:Y:S01]  /*0cd0*/  NOP ;  /* 0x0000000000007918 */ /* 0x000fe20000000000 */
[----:B----4-:R-:W-:-:S13]  /*0ce0*/  ISETP.NE.AND P1, PT, R0, 0x4, PT ;  /* 0x000000040000780c */ /* 0x010fda0003f25270 */
[----:B------:R-:W-:Y:S05]  /*0cf0*/  @P1 BRA `(.L_x_13) ;  /* 0x0000000000481947 */ /* 0x000fea0003800000 */
[----:B--23--:R-:W-:Y:S01]  /*0d00*/  UMOV UR4, 0xe20 ;  /* 0x00000e2000047882 */ /* 0x00cfe20000000000 */
[----:B------:R-:W-:Y:S01]  /*0d10*/  UMOV UR6, 0x400 ;  /* 0x0000040000067882 */ /* 0x000fe20000000000 */
[----:B------:R-:W-:Y:S01]  /*0d20*/  USEL UR4, UR4, 0xc20, UP3 ;  /* 0x00000c2004047887 */ /* 0x000fe20009800000 */
        /* <DEDUP_REMOVED lines=9> */
[----:B------:R-:W2:Y:S02]  /*0dc0*/  FENCE.VIEW.ASYNC.S ;  /* 0x00000000000073c6 */ /* 0x000ea40000000000 */
[----:B--2---:R4:W2:Y:S08]  /*0dd0*/  SYNCS.EXCH.64 URZ, [UR6+0x200], UR8 ;  /* 0x0002000806ff75b2 */ /* 0x0048b00008000100 */
[----:B------:R4:W3:Y:S01]  /*0de0*/  SYNCS.EXCH.64 URZ, [UR6+0x210], UR4 ;  /* 0x0002100406ff75b2 */ /* 0x0008e20008000100 */
[----:B------:R4:W1:Y:S01]  /*0df0*/  SYNCS.EXCH.64 URZ, [UR6+0x208], UR8 ;  /* 0x0002080806ff75b2 */ /* 0x0008620008000100 */
[----:B------:R4:W1:Y:S02]  /*0e00*/  SYNCS.EXCH.64 URZ, [UR6+0x218], UR4 ;  /* 0x0002180406ff75b2 */ /* 0x0008640008000100 */
[----:B----4-:R-:W-:Y:S01]  /*0e10*/  NOP ;  /* 0x0000000000007918 */ /* 0x010fe20000000000 */
.L_x_13:
[----:B------:R-:W4:Y:S01]  /*0e20*/  SHFL.IDX PT, R0, R85, RZ, 0x1f ;  /* 0x00001fff55007589 */ /* 0x000f2200000e0000 */
[----:B------:R-:W-:Y:S01]  /*0e30*/  NOP ;  /* 0x0000000000007918 */ /* 0x000fe20000000000 */
[----:B----4-:R-:W-:-:S13]  /*0e40*/  ISETP.NE.AND P1, PT, R0, 0x5, PT ;  /* 0x000000050000780c */ /* 0x010fda0003f25270 */
[----:B------:R-:W-:Y:S05]  /*0e50*/  @P1 BRA `(.L_x_14) ;  /* 0x0000000000441947 */ /* 0x000fea0003800000 */
[----:B--23--:R-:W-:Y:S01]  /*0e60*/  UMOV UR4, 0x400 ;  /* 0x0000040000047882 */ /* 0x00cfe20000000000 */
        /* <DEDUP_REMOVED lines=16> */
.L_x_14:
[----:B------:R-:W4:Y:S01]  /*0f70*/  SHFL.IDX PT, R0, R85, RZ, 0x1f ;  /* 0x00001fff55007589 */ /* 0x000f2200000e0000 */
[----:B------:R-:W-:Y:S01]  /*0f80*/  ISETP.NE.OR P0, PT, RZ, UR27, !P0 ;  /* 0x0000001bff007c0c */ /* 0x000fe2000c705670 */
[----:B------:R-:W-:Y:S01]  /*0f90*/  NOP ;  /* 0x0000000000007918 */ /* 0x000fe20000000000 */
[----:B----4-:R-:W-:-:S13]  /*0fa0*/  ISETP.NE.AND P1, PT, R0, 0x3, PT ;  /* 0x000000030000780c */ /* 0x010fda0003f25270 */
[----:B------:R-:W-:Y:S05]  /*0fb0*/  @P1 BRA `(.L_x_15) ;  /* 0x0000000000341947 */ /* 0x000fea0003800000 */
[----:B--23--:R-:W-:Y:S01]  /*0fc0*/  UMOV UR4, 0x400 ;  /* 0x0000040000047882 */ /* 0x00cfe20000000000 */
[----:B------:R-:W-:Y:S01]  /*0fd0*/  UMOV UR6, 0x20 ;  /* 0x0000002000067882 */ /* 0x000fe20000000000 */
[----:B------:R-:W-:Y:S02]  /*0fe0*/  ULEA UR4, UR58, UR4, 0x18 ;  /* 0x000000043a047291 */ /* 0x000fe4000f8ec0ff */
[----:B------:R-:W-:-:S04]  /*0ff0*/  UIADD3 UR6, UPT, UPT, -UR6, 0x100000, URZ ;  /* 0x0010000006067890 */ /* 0x000fc8000fffe1ff */
[----:B------:R-:W-:Y:S02]  /*1000*/  USHF.L.U32 UR7, UR6, 0xb, URZ ;  /* 0x0000000b06077899 */ /* 0x000fe400080006ff */
[----:B------:R-:W-:Y:S01]  /*1010*/  USHF.L.U32 UR6, UR6, 0x1, URZ ;  /* 0x0000000106067899 */ /* 0x000fe200080006ff */
[----:B------:R-:W-:Y:S01]  /*1020*/  ELECT P1, URZ, PT ;  /* 0x0000000000ff782f */ /* 0x000fe20003820000 */
[----:B------:R-:W2:Y:S10]  /*1030*/  FENCE.VIEW.ASYNC.S ;  /* 0x00000000000073c6 */ /* 0x000eb40000000000 */
[----:B--2---:R4:W2:Y:S01]  /*1040*/  SYNCS.EXCH.64 URZ, [UR4+0x240], UR6 ;  /* 0x0002400604ff75b2 */ /* 0x0048a20008000100 */
[----:B------:R4:W3:Y:S01]  /*1050*/  SYNCS.EXCH.64 URZ, [UR4+0x250], UR6 ;  /* 0x0002500604ff75b2 */ /* 0x0008e20008000100 */
[----:B------:R4:W1:Y:S01]  /*1060*/  SYNCS.EXCH.64 URZ, [UR4+0x248], UR6 ;  /* 0x0002480604ff75b2 */ /* 0x0008620008000100 */
[----:B------:R4:W1:Y:S02]  /*1070*/  SYNCS.EXCH.64 URZ, [UR4+0x258], UR6 ;  /* 0x0002580604ff75b2 */ /* 0x0008640008000100 */
[----:B----4-:R-:W-:Y:S01]  /*1080*/  NOP ;  /* 0x0000000000007918 */ /* 0x010fe20000000000 */
.L_x_15:
[----:B------:R-:W-:Y:S01]  /*1090*/  VOTEU.ALL UP0, P0 ;  /* 0x0000000000ff7886 */ /* 0x000fe20000000000 */
[----:B--23--:R-:W-:Y:S01]  /*10a0*/  UMOV UR4, 0x20 ;  /* 0x0000002000047882 */ /* 0x00cfe20000000000 */
[----:B------:R-:W2:Y:S01]  /*10b0*/  LDCU UR31, c[0x0][0x36c] ;  /* 0x00006d80ff1f77ac */ /* 0x000ea20008000800 */
[----:B------:R-:W-:Y:S01]  /*10c0*/  NOP ;  /* 0x0000000000007918 */ /* 0x000fe20000000000 */
[----:B------:R-:W-:Y:S01]  /*10d0*/  LOP3.LUT R0, R97, 0x1f, RZ, 0xc0, !PT ;  /* 0x0000001f61007812 */ /* 0x000fe200078ec0ff */
[----:B------:R-:W-:Y:S01]  /*10e0*/  @!UP0 UMOV UR6, 0x400 ;  /* 0x0000040000068882 */ /* 0x000fe20000000000 */
[----:B------:R-:W-:-:S04]  /*10f0*/  @!UP0 UIADD3 UR4, UPT, UPT, -UR4, 0x100000, URZ ;  /* 0x0010000004048890 */ /* 0x000fc8000fffe1ff */
[----:B------:R-:W-:Y:S02]  /*1100*/  @!UP0 USHF.L.U32 UR5, UR4, 0xb, URZ ;  /* 0x0000000b04058899 */ /* 0x000fe400080006ff */
[----:B------:R-:W-:Y:S02]  /*1110*/  @!UP0 USHF.L.U32 UR4, UR4, 0x1, URZ ;  /* 0x0000000104048899 */ /* 0x000fe400080006ff */
[----:B------:R-:W-:Y:S01]  /*1120*/  @!UP0 ULEA UR6, UR58, UR6, 0x18 ;  /* 0x000000063a068291 */ /* 0x000fe2000f8ec0ff */
[----:B------:R-:W-:Y:S01]  /*1130*/  VOTEU.ALL UP0, P0 ;  /* 0x0000000000ff7886 */ /* 0x000fe20000000000 */
[----:B------:R-:W-:Y:S02]  /*1140*/  UISETP.NE.AND UP4, UPT, UR27, URZ, UPT ;  /* 0x000000ff1b00728c */ /* 0x000fe4000bf85270 */
[----:B--2---:R-:W-:Y:S01]  /*1150*/  UISETP.EQ.U32.AND UP1, UPT, UR31, 0x1, UPT ;  /* 0x000000011f00788c */ /* 0x004fe2000bf22070 */
[----:B------:R-:W2:Y:S07]  /*1160*/  FENCE.VIEW.ASYNC.S ;  /* 0x00000000000073c6 */ /* 0x000eae0000000000 */
[----:B--2---:R2:W3:Y:S01]  /*1170*/  @!UP0 SYNCS.EXCH.64 URZ, [UR6+0x260], UR4 ;  /* 0x0002600406ff85b2 */ /* 0x0044e20008000100 */
[----:B------:R-:W-:Y:S05]  /*1180*/  BRA.U !UP1, `(.L_x_16) ;  /* 0x0000000109087547 */ /* 0x000fea000b800000 */
[----:B-1-3--:R-:W-:Y:S01]  /*1190*/  UCGABAR_ARV ;  /* 0x00000000000079c7 */ /* 0x00afe20008000000 */
[----:B------:R-:W-:Y:S05]  /*11a0*/  BRA `(.L_x_17) ;  /* 0x0000000000047947 */ /* 0x000fea0003800000 */
.L_x_16:
[----:B-1-3--:R-:W-:Y:S01]  /*11b0*/  NOP ;  /* 0x0000000000007918 */ /* 0x00afe20000000000 */
.L_x_17:
[----:B------:R-:W1:Y:S01]  /*11c0*/  S2UR UR9, SR_CTAID.Y ;  /* 0x00000000000979c3 */ /* 0x000e620000002600 */
[----:B------:R-:W-:-:S05]  /*11d0*/  CS2R.32 R86, SR_CgaSize ;  /* 0x0000000000567805 */ /* 0x000fca0000008a00 */
[----:B------:R-:W-:-:S05]  /*11e0*/  IMAD R86, R86, -0xa0, RZ ;  /* 0xffffff6056567824 */ /* 0x000fca00078e02ff */
[----:B------:R-:W-:-:S14]  /*11f0*/  R2UR UR11, R86 ;  /* 0x00000000560b72ca */ /* 0x000fdc00000e0000 */
[----:B------:R-:W3:Y:S01]  /*1200*/  LDCU UR11, c[0x0][UR11+0x2b4] ;  /* 0x000056800b0b77ac */ /* 0x000ee20008000800 */
[----:B------:R-:W-:-:S05]  /*1210*/  CS2R.32 R86, SR_CgaSize ;  /* 0x0000000000567805 */ /* 0x000fca0000008a00 */
[----:B------:R-:W-:-:S05]  /*1220*/  IMAD R86, R86, -0xa0, RZ ;  /* 0xffffff6056567824 */ /* 0x000fca00078e02ff */
[----:B------:R-:W-:-:S14]  /*1230*/  R2UR UR10, R86 ;  /* 0x00000000560a72ca */ /* 0x000fdc00000e0000 */
[----:B------:R-:W4:Y:S01]  /*1240*/  LDCU UR10, c[0x0][UR10+0x2b0] ;  /* 0x000056000a0a77ac */ /* 0x000f220008000800 */
[----:B------:R-:W4:Y:S01]  /*1250*/  S2UR UR69, SR_CTAID.X ;  /* 0x00000000004579c3 */ /* 0x000f220000002500 */
[----:B--2---:R-:W-:Y:S02]  /*1260*/  ULOP3.LUT UR6, UR58, 0x3, URZ, 0xc0, !UPT ;  /* 0x000000033a067892 */ /* 0x004fe4000f8ec0ff */
[----:B------:R-:W-:Y:S02]  /*1270*/  ULOP3.LUT UR8, UR58, 0xc, URZ, 0xc0, !UPT ;  /* 0x0000000c3a087892 */ /* 0x000fe4000f8ec0ff */
[----:B------:R-:W-:Y:S02]  /*1280*/  UISETP.GT.U32.AND UP2, UPT, UR6, 0xffff, UPT ;  /* 0x0000ffff0600788c */ /* 0x000fe4000bf44070 */
[----:B------:R-:W-:Y:S01]  /*1290*/  USHF.R.U32.HI UR4, URZ, 0x2, UR58 ;  /* 0x00000002ff047899 */ /* 0x000fe2000801163a */
[----:B------:R-:W2:Y:S01]  /*12a0*/  S2UR UR44, SR_CTAID.Z ;  /* 0x00000000002c79c3 */ /* 0x000ea20000002700 */
[----:B------:R-:W-:-:S05]  /*12b0*/  CS2R.32 R86, SR_CgaSize ;  /* 0x0000000000567805 */ /* 0x000fca0000008a00 */
[----:B------:R-:W-:-:S05]  /*12c0*/  IMAD R86, R86, -0xa0, RZ ;  /* 0xffffff6056567824 */ /* 0x000fca00078e02ff */
[----:B------:R-:W-:-:S14]  /*12d0*/  R2UR UR13, R86 ;  /* 0x00000000560d72ca */ /* 0x000fdc00000e0000 */
[----:B------:R-:W2:Y:S01]  /*12e0*/  LDCU UR13, c[0x0][UR13+0x2a4] ;  /* 0x000054800d0d77ac */ /* 0x000ea20008000800 */
[----:B------:R-:W-:Y:S02]  /*12f0*/  USEL UR37, UR6, 0xffff, !UP2 ;  /* 0x0000ffff06257887 */ /* 0x000fe4000d000000 */
[----:B------:R-:W-:Y:S01]  /*1300*/  UISETP.GT.U32.AND UP0, UPT, UR8, 0xffff, UPT ;  /* 0x0000ffff0800788c */ /* 0x000fe2000bf04070 */
[----:B-1----:R-:W-:Y:S01]  /*1310*/  I2FP.F32.U32 R2, UR9 ;  /* 0x0000000900027c45 */ /* 0x002fe20008201000 */
[----:B------:R-:W-:Y:S02]  /*1320*/  USHF.R.U32.HI UR5, URZ, 0x1, UR58 ;  /* 0x00000001ff057899 */ /* 0x000fe4000801163a */
[----:B------:R-:W-:Y:S02]  /*1330*/  ULOP3.LUT UR65, UR4, 0x3, URZ, 0xc0, !UPT ;  /* 0x0000000304417892 */ /* 0x000fe4000f8ec0ff */
[----:B---3--:R-:W-:Y:S01]  /*1340*/  FMUL R2, R2, UR11 ;  /* 0x0000000b02027c20 */ /* 0x008fe20008400000 */
[----:B------:R-:W-:Y:S01]  /*1350*/  USEL UR4, UR8, 0xffff, !UP0 ;  /* 0x0000ffff08047887 */ /* 0x000fe2000c000000 */
[----:B----4-:R-:W-:-:S02]  /*1360*/  I2FP.F32.U32 R3, UR69 ;  /* 0x0000004500037c45 */ /* 0x010fc40008201000 */
[----:B------:R-:W-:-:S05]  /*1370*/  CS2R.32 R86, SR_CgaSize ;  /* 0x0000000000567805 */ /* 0x000fca0000008a00 */
[----:B------:R-:W-:-:S05]  /*1380*/  IMAD R86, R86, -0xa0, RZ ;  /* 0xffffff6056567824 */ /* 0x000fca00078e02ff */
[----:B------:R-:W-:-:S14]  /*1390*/  R2UR UR63, R86 ;  /* 0x00000000563f72ca */ /* 0x000fdc00000e0000 */
[----:B------:R-:W1:Y:S01]  /*13a0*/  LDCU UR63, c[0x0][UR63+0x2a0] ;  /* 0x000054003f3f77ac */ /* 0x000e620008000800 */
[----:B------:R-:W3:Y:S01]  /*13b0*/  F2I.U32.TRUNC.NTZ R2, R2 ;  /* 0x0000000200027305 */ /* 0x000ee2000020f000 */
[----:B------:R-:W-:Y:S01]  /*13c0*/  FMUL R3, R3, UR10 ;  /* 0x0000000a03037c20 */ /* 0x000fe20008400000 */
[----:B------:R-:W4:Y:S01]  /*13d0*/  LDCU UR28, c[0x0][0xf24] ;  /* 0x0001e480ff1c77ac */ /* 0x000f220008000800 */
[----:B------:R-:W-:-:S05]  /*13e0*/  ULOP3.LUT UR66, UR5, 0x1, URZ, 0xc0, !UPT ;  /* 0x0000000105427892 */ /* 0x000fca000f8ec0ff */
[----:B------:R-:W2:Y:S01]  /*13f0*/  F2I.U32.TRUNC.NTZ R3, R3 ;  /* 0x0000000300037305 */ /* 0x000ea2000020f000 */
[----:B------:R-:W-:Y:S02]  /*1400*/  ULOP3.LUT UR4, UR4, 0xffff, URZ, 0xc0, !UPT ;  /* 0x0000ffff04047892 */ /* 0x000fe4000f8ec0ff */
[----:B------:R-:W-:Y:S01]  /*1410*/  ULOP3.LUT UR7, UR40, 0xc, UR58, 0xf8, !UPT ;  /* 0x0000000c28077892 */ /* 0x000fe2000f8ef83a */
[----:B------:R-:W-:Y:S01]  /*1420*/  UMOV UR38, 0xf ;  /* 0x0000000f00267882 */ /* 0x000fe20000000000 */
[----:B------:R-:W-:Y:S01]  /*1430*/  USHF.L.U32 UR50, UR58, 0x7, URZ ;  /* 0x000000073a327899 */ /* 0x000fe200080006ff */
[----:B---3--:R-:W-:Y:S01]  /*1440*/  R2UR UR6, R2 ;  /* 0x00000000020672ca */ /* 0x008fe200000e0000 */
[----:B------:R-:W-:Y:S01]  /*1450*/  USHF.L.U32 UR38, UR38, UR4, URZ ;  /* 0x0000000426267299 */ /* 0x000fe200080006ff */
[----:B------:R-:W-:Y:S01]  /*1460*/  PRMT R2, RZ, 0x7610, R2 ;  /* 0x00007610ff027816 */ /* 0x000fe20000000002 */
[----:B------:R-:W-:Y:S02]  /*1470*/  UISETP.GT.U32.AND UP1, UPT, UR7, 0xffff, UPT ;  /* 0x0000ffff0700788c */ /* 0x000fe4000bf24070 */
[----:B------:R-:W-:-:S02]  /*1480*/  USHF.L.U32 UR49, UR58, 0x8, URZ ;  /* 0x000000083a317899 */ /* 0x000fc400080006ff */
[----:B------:R-:W-:Y:S01]  /*1490*/  USEL UR7, UR7, 0xffff, !UP1 ;  /* 0x0000ffff07077887 */ /* 0x000fe2000c800000 */
[----:B--2---:R-:W-:Y:S01]  /*14a0*/  R2UR UR5, R3 ;  /* 0x00000000030572ca */ /* 0x004fe200000e0000 */
[----:B------:R-:W-:Y:S01]  /*14b0*/  USHF.L.U32 UR48, UR58, 0x9, URZ ;  /* 0x000000093a307899 */ /* 0x000fe200080006ff */
[----:B------:R-:W-:Y:S01]  /*14c0*/  PRMT R3, RZ, 0x7610, R3 ;  /* 0x00007610ff037816 */ /* 0x000fe20000000003 */
[----:B------:R-:W-:Y:S02]  /*14d0*/  USHF.L.U32 UR52, UR58, 0x5, URZ ;  /* 0x000000053a347899 */ /* 0x000fe400080006ff */
[----:B------:R-:W-:Y:S02]  /*14e0*/  UIADD3 UR4, UPT, UPT, -UR6, URZ, URZ ;  /* 0x000000ff06047290 */ /* 0x000fe4000fffe1ff */
[----:B------:R-:W-:Y:S02]  /*14f0*/  USHF.L.U32 UR26, UR58, 0x4, URZ ;  /* 0x000000043a1a7899 */ /* 0x000fe400080006ff */
[----:B------:R-:W-:-:S02]  /*1500*/  UIMAD UR4, UR13, UR4, UR9 ;  /* 0x000000040d0472a4 */ /* 0x000fc4000f8e0209 */
[----:B------:R-:W-:Y:S02]  /*1510*/  ULOP3.LUT UR50, UR50, 0x180, URZ, 0xc0, !UPT ;  /* 0x0000018032327892 */ /* 0x000fe4000f8ec0ff */
[----:B------:R-:W-:Y:S02]  /*1520*/  ULOP3.LUT UR37, UR37, 0xffff, URZ, 0xc0, !UPT ;  /* 0x0000ffff25257892 */ /* 0x000fe4000f8ec0ff */
[----:B------:R-:W-:Y:S01]  /*1530*/  ULOP3.LUT UR7, UR7, 0xffff, URZ, 0xc0, !UPT ;  /* 0x0000ffff07077892 */ /* 0x000fe2000f8ec0ff */
[----:B------:R-:W-:Y:S01]  /*1540*/  IMAD.U32 R86, RZ, RZ, UR4 ;  /* 0x00000004ff567e24 */ /* 0x000fe2000f8e00ff */
[----:B------:R-:W-:Y:S01]  /*1550*/  UIADD3 UR5, UPT, UPT, -UR5, URZ, URZ ;  /* 0x000000ff05057290 */ /* 0x000fe2000fffe1ff */
[----:B------:R-:W-:Y:S01]  /*1560*/  UMOV UR12, 0x1111 ;  /* 0x00001111000c7882 */ /* 0x000fe20000000000 */
[----:B------:R-:W-:Y:S01]  /*1570*/  UMOV UR45, 0x5 ;  /* 0x00000005002d7882 */ /* 0x000fe20000000000 */
[----:B------:R-:W2:Y:S01]  /*1580*/  LDCU UR39, c[0x0][0xf24] ;  /* 0x0001e480ff2777ac */ /* 0x000ea20008000800 */
[----:B------:R-:W3:Y:S01]  /*1590*/  LDCU UR30, c[0x0][0xf30] ;  /* 0x0001e600ff1e77ac */ /* 0x000ee20008000800 */
[----:B------:R-:W-:-:S02]  /*15a0*/  UISETP.NE.AND UP5, UPT, UR27, 0x2, UPT ;  /* 0x000000021b00788c */ /* 0x000fc4000bfa5270 */
[----:B------:R-:W-:Y:S02]  /*15b0*/  ULOP3.LUT UR29, UR69, 0x1, URZ, 0xc0, !UPT ;  /* 0x00000001451d7892 */ /* 0x000fe4000f8ec0ff */
[----:B------:R-:W-:Y:S02]  /*15c0*/  ULOP3.LUT UR49, UR49, 0xc00, URZ, 0xc0, !UPT ;  /* 0x00000c0031317892 */ /* 0x000fe4000f8ec0ff */
[----:B------:R-:W-:Y:S02]  /*15d0*/  ULOP3.LUT UR48, UR48, 0x400, URZ, 0xc0, !UPT ;  /* 0x0000040030307892 */ /* 0x000fe4000f8ec0ff */
[----:B------:R-:W-:Y:S01]  /*15e0*/  ULOP3.LUT UR52, UR52, 0x180, URZ, 0xc0, !UPT ;  /* 0x0000018034347892 */ /* 0x000fe2000f8ec0ff */
[----:B------:R-:W-:Y:S01]  /*15f0*/  UMOV UR16, UR69 ;  /* 0x0000004500107c82 */ /* 0x000fe20008000000 */
[----:B----4-:R-:W-:Y:S02]  /*1600*/  UISETP.GE.AND UP6, UPT, UR28, 0x1, UPT ;  /* 0x000000011c00788c */ /* 0x010fe4000bfc6270 */
[----:B------:R-:W-:Y:S01]  /*1610*/  ULOP3.LUT UR26, UR26, 0xc0, URZ, 0xc0, !UPT ;  /* 0x000000c01a1a7892 */ /* 0x000fe2000f8ec0ff */
[----:B------:R-:W-:Y:S01]  /*1620*/  UMOV UR11, UR9 ;  /* 0x00000009000b7c82 */ /* 0x000fe20008000000 */
[----:B------:R-:W-:-:S02]  /*1630*/  USHF.R.U32.HI UR10, URZ, 0x1, UR50 ;  /* 0x00000001ff0a7899 */ /* 0x000fc40008011632 */
[----:B------:R-:W-:Y:S02]  /*1640*/  USHF.L.U32 UR37, UR12, UR37, URZ ;  /* 0x000000250c257299 */ /* 0x000fe400080006ff */
[----:B------:R-:W-:Y:S02]  /*1650*/  USHF.L.U32 UR45, UR45, UR7, URZ ;  /* 0x000000072d2d7299 */ /* 0x000fe400080006ff */
[----:B-1----:R-:W-:Y:S01]  /*1660*/  UIMAD UR63, UR63, UR5, UR69 ;  /* 0x000000053f3f72a4 */ /* 0x002fe2000f8e0245 */
[----:B--23--:R-:W-:Y:S11]  /*1670*/  BRA.U UP4, `(.L_x_18) ;  /* 0x0000000104b07547 */ /* 0x00cff6000b800000 */
[----:B------:R-:W-:Y:S01]  /*1680*/  R2UR UR20, R86 ;  /* 0x00000000561472ca */ /* 0x000fe200000e0000 */
[----:B------:R-:W-:-:S12]  /*1690*/  ULOP3.LUT UR4, UR63, 0x2, URZ, 0x3c, !UPT ;  /* 0x000000023f047892 */ /* 0x000fd8000f8e3cff */
[----:B------:R-:W-:Y:S02]  /*16a0*/  UISETP.NE.AND UP0, UPT, UR20, URZ, UPT ;  /* 0x000000ff1400728c */ /* 0x000fe4000bf05270 */
[----:B------:R-:W-:Y:S02]  /*16b0*/  UISETP.NE.AND UP2, UPT, UR20, 0x1, UPT ;  /* 0x000000011400788c */ /* 0x000fe4000bf45270 */
[----:B------:R-:W-:Y:S02]  /*16c0*/  UISETP.GT.U32.AND UP1, UPT, UR63, 0x1, UP0 ;  /* 0x000000013f00788c */ /* 0x000fe40008724070 */
[----:B------:R-:W-:Y:S02]  /*16d0*/  UISETP.GT.U32.AND UP0, UPT, UR4, 0x1, UP0 ;  /* 0x000000010400788c */ /* 0x000fe40008704070 */
[----:B------:R-:W-:Y:S02]  /*16e0*/  USEL UR7, URZ, 0x1, UP1 ;  /* 0x00000001ff077887 */ /* 0x000fe40008800000 */
[----:B------:R-:W-:-:S02]  /*16f0*/  USEL UR8, URZ, 0x2, UP1 ;  /* 0x00000002ff087887 */ /* 0x000fc40008800000 */
[----:B------:R-:W-:Y:S02]  /*1700*/  UISETP.GT.U32.AND UP1, UPT, UR63, 0x1, UP2 ;  /* 0x000000013f00788c */ /* 0x000fe40009724070 */
[----:B------:R-:W-:Y:S02]  /*1710*/  USEL UR14, URZ, 0x4, UP0 ;  /* 0x00000004ff0e7887 */ /* 0x000fe40008000000 */
[----:B------:R-:W-:Y:S02]  /*1720*/  USEL UR18, URZ, 0x8, UP0 ;  /* 0x00000008ff127887 */ /* 0x000fe40008000000 */
[----:B------:R-:W-:Y:S02]  /*1730*/  UISETP.GT.U32.AND UP0, UPT, UR4, 0x1, UP2 ;  /* 0x000000010400788c */ /* 0x000fe40009704070 */
[----:B------:R-:W-:Y:S02]  /*1740*/  USEL UR6, URZ, 0x10, UP1 ;  /* 0x00000010ff067887 */ /* 0x000fe40008800000 */
[----:B------:R-:W-:-:S02]  /*1750*/  USEL UR13, URZ, 0x20, UP1 ;  /* 0x00000020ff0d7887 */ /* 0x000fc40008800000 */
[----:B------:R-:W-:Y:S02]  /*1760*/  UISETP.NE.AND UP1, UPT, UR20, 0x2, UPT ;  /* 0x000000021400788c */ /* 0x000fe4000bf25270 */
[----:B------:R-:W-:Y:S02]  /*1770*/  USEL UR17, URZ, 0x40, UP0 ;  /* 0x00000040ff117887 */ /* 0x000fe40008000000 */
[----:B------:R-:W-:Y:S02]  /*1780*/  USEL UR19, URZ, 0x80, UP0 ;  /* 0x00000080ff137887 */ /* 0x000fe40008000000 */
[----:B------:R-:W-:Y:S02]  /*1790*/  UISETP.GT.U32.AND UP0, UPT, UR63, 0x1, UP1 ;  /* 0x000000013f00788c */ /* 0x000fe40008f04070 */
[----:B------:R-:W-:Y:S02]  /*17a0*/  UISETP.NE.AND UP2, UPT, UR20, 0x3, UPT ;  /* 0x000000031400788c */ /* 0x000fe4000bf45270 */
[----:B------:R-:W-:-:S02]  /*17b0*/  USEL UR5, URZ, 0x100, UP0 ;  /* 0x00000100ff057887 */ /* 0x000fc40008000000 */
[----:B------:R-:W-:Y:S02]  /*17c0*/  USEL UR12, URZ, 0x200, UP0 ;  /* 0x00000200ff0c7887 */ /* 0x000fe40008000000 */
[----:B------:R-:W-:Y:S02]  /*17d0*/  UISETP.GT.U32.AND UP0, UPT, UR63, 0x1, UP2 ;  /* 0x000000013f00788c */ /* 0x000fe40009704070 */
[----:B------:R-:W-:Y:S02]  /*17e0*/  UIADD3 UR5, UPT, UPT, UR5, UR6, UR7 ;  /* 0x0000000605057290 */ /* 0x000fe4000fffe007 */
[----:B------:R-:W-:Y:S02]  /*17f0*/  USEL UR9, URZ, 0x1000, UP0 ;  /* 0x00001000ff097887 */ /* 0x000fe40008000000 */
[----:B------:R-:W-:Y:S02]  /*1800*/  USEL UR15, URZ, 0x2000, UP0 ;  /* 0x00002000ff0f7887 */ /* 0x000fe40008000000 */
[----:B------:R-:W-:-:S02]  /*1810*/  UIADD3 UR5, UPT, UPT, UR8, UR9, UR5 ;  /* 0x0000000908057290 */ /* 0x000fc4000fffe005 */
[----:B------:R-:W-:Y:S02]  /*1820*/  UISETP.GT.U32.AND UP1, UPT, UR4, 0x1, UP1 ;  /* 0x000000010400788c */ /* 0x000fe40008f24070 */
[----:B------:R-:W-:Y:S02]  /*1830*/  UIADD3 UR5, UPT, UPT, UR12, UR13, UR5 ;  /* 0x0000000d0c057290 */ /* 0x000fe4000fffe005 */
[----:B------:R-:W-:Y:S02]  /*1840*/  UISETP.GT.U32.AND UP0, UPT, UR4, 0x1, UP2 ;  /* 0x000000010400788c */ /* 0x000fe40009704070 */
[----:B------:R-:W-:Y:S02]  /*1850*/  USEL UR4, URZ, 0x400, UP1 ;  /* 0x00000400ff047887 */ /* 0x000fe40008800000 */
[----:B------:R-:W-:Y:S02]  /*1860*/  UIADD3 UR5, UPT, UPT, UR14, UR15, UR5 ;  /* 0x0000000f0e057290 */ /* 0x000fe4000fffe005 */
[----:B------:R-:W-:-:S02]  /*1870*/  USEL UR6, URZ, 0x4000, UP0 ;  /* 0x00004000ff067887 */ /* 0x000fc40008000000 */
[----:B------:R-:W-:Y:S02]  /*1880*/  UIADD3 UR5, UPT, UPT, UR4, UR17, UR5 ;  /* 0x0000001104057290 */ /* 0x000fe4000fffe005 */
[----:B------:R-:W-:Y:S02]  /*1890*/  USEL UR7, URZ, 0x800, UP1 ;  /* 0x00000800ff077887 */ /* 0x000fe40008800000 */
[----:B------:R-:W-:Y:S02]  /*18a0*/  ULOP3.LUT UR4, UR63, 0xfffffffe, URZ, 0xc0, !UPT ;  /* 0xfffffffe3f047892 */ /* 0x000fe4000f8ec0ff */
[----:B------:R-:W-:Y:S02]  /*18b0*/  UIADD3 UR5, UPT, UPT, UR18, UR6, UR5 ;  /* 0x0000000612057290 */ /* 0x000fe4000fffe005 */
[----:B------:R-:W-:Y:S02]  /*18c0*/  ULEA UR4, UR20, UR4, 0x2 ;  /* 0x0000000414047291 */ /* 0x000fe4000f8e10ff */
[----:B------:R-:W-:-:S02]  /*18d0*/  USEL UR6, URZ, 0x8000, UP0 ;  /* 0x00008000ff067887 */ /* 0x000fc40008000000 */
[----:B------:R-:W-:-:S03]  /*18e0*/  UIADD3 UR5, UPT, UPT, UR7, UR19, UR5 ;  /* 0x0000001307057290 */ /* 0x000fc6000fffe005 */
[----:B------:R-:W-:Y:S01]  /*18f0*/  UMOV UR7, 0x3 ;  /* 0x0000000300077882 */ /* 0x000fe20000000000 */
[----:B------:R-:W-:Y:S02]  /*1900*/  UIADD3 UR5, UPT, UPT, UR5, UR6, URZ ;  /* 0x0000000605057290 */ /* 0x000fe4000fffe0ff */
[----:B------:R-:W-:-:S04]  /*1910*/  USHF.L.U32 UR4, UR7, UR4, URZ ;  /* 0x0000000407047299 */ /* 0x000fc800080006ff */
[----:B------:R-:W-:Y:S02]  /*1920*/  MOV R3, UR5 ;  /* 0x0000000500037c02 */ /* 0x000fe40008000f00 */
[----:B------:R-:W-:Y:S02]  /*1930*/  IMAD.U32 R2, RZ, RZ, UR4 ;  /* 0x00000004ff027e24 */ /* 0x000fe4000f8e00ff */
.L_x_18:
[----:B------:R-:W-:Y:S05]  /*1940*/  BRA.U !UP6, `(.L_x_19) ;  /* 0x000000010ed47547 */ /* 0x000fea000b800000 */
[----:B------:R-:W1:Y:S01]  /*1950*/  LDCU.128 UR12, c[0x0][0xf10] ;  /* 0x0001e200ff0c77ac */ /* 0x000e620008000c00 */
[----:B------:R-:W2:Y:S01]  /*1960*/  LDCU UR6, c[0x0][0x370] ;  /* 0x00006e00ff0677ac */ /* 0x000ea20008000800 */
[----:B------:R-:W3:Y:S01]  /*1970*/  LDCU UR5, c[0x0][0x374] ;  /* 0x00006e80ff0577ac */ /* 0x000ee20008000800 */
[----:B------:R-:W4:Y:S01]  /*1980*/  LDCU UR17, c[0x0][0xf0c] ;  /* 0x0001e180ff1177ac */ /* 0x000f220008000800 */
[----:B------:R-:W4:Y:S01]  /*1990*/  LDCU UR7, c[0x0][0xf20] ;  /* 0x0001e400ff0777ac */ /* 0x000f220008000800 */
[----:B------:R-:W4:Y:S01]  /*19a0*/  LDCU.64 UR8, c[0x0][0xf28] ;  /* 0x0001e500ff0877ac */ /* 0x000f220008000a00 */
[----:B-1----:R-:W-:Y:S02]  /*19b0*/  UISETP.NE.AND UP0, UPT, UR14, 0x1, UPT ;  /* 0x000000010e00788c */ /* 0x002fe4000bf05270 */
[----:B---3--:R-:W-:Y:S02]  /*19c0*/  UIMAD.WIDE.U32 UR18, UR5, UR15, URZ ;  /* 0x0000000f051272a5 */ /* 0x008fe4000f8e00ff */
[----:B--2---:R-:W-:-:S02]  /*19d0*/  UIMAD.WIDE.U32 UR22, UR6, UR12, URZ ;  /* 0x0000000c061672a5 */ /* 0x004fc4000f8e00ff */
[----:B----4-:R-:W-:Y:S02]  /*19e0*/  UISETP.NE.AND UP1, UPT, UR17, 0x1, UPT ;  /* 0x000000011100788c */ /* 0x010fe4000bf25270 */
[----:B------:R-:W-:Y:S01]  /*19f0*/  UISETP.NE.AND UP2, UPT, UR28, 0x1, UPT ;  /* 0x000000011c00788c */ /* 0x000fe2000bf45270 */
[----:B------:R-:W-:Y:S02]  /*1a00*/  UMOV UR18, UR19 ;  /* 0x0000001300127c82 */ /* 0x000fe40008000000 */
[----:B------:R-:W-:Y:S01]  /*1a10*/  UMOV UR22, UR23 ;  /* 0x0000001700167c82 */ /* 0x000fe20008000000 */
[----:B------:R-:W-:Y:S02]  /*1a20*/  @UP0 USHF.R.U32.HI UR5, URZ, UR7, UR18 ;  /* 0x00000007ff050299 */ /* 0x000fe40008011612 */
[----:B------:R-:W-:Y:S02]  /*1a30*/  UIMAD.WIDE.U32 UR24, UR11, UR15, URZ ;  /* 0x0000000f0b1872a5 */ /* 0x000fe4000f8e00ff */
[----:B------:R-:W-:-:S02]  /*1a40*/  UIMAD.WIDE.U32 UR18, UR5, UR8, URZ ;  /* 0x00000008051272a5 */ /* 0x000fc4000f8e00ff */
[----:B------:R-:W-:Y:S02]  /*1a50*/  @UP1 USHF.R.U32.HI UR6, URZ, UR13, UR22 ;  /* 0x0000000dff061299 */ /* 0x000fe40008011616 */
[----:B------:R-:W-:Y:S02]  /*1a60*/  UIMAD.WIDE.U32 UR20, UR16, UR12, URZ ;  /* 0x0000000c101472a5 */ /* 0x000fe4000f8e00ff */
[----:B------:R-:W-:Y:S01]  /*1a70*/  UIMAD.WIDE.U32 UR22, UR6, UR8, URZ ;  /* 0x00000008061672a5 */ /* 0x000fe2000f8e00ff */
[----:B------:R-:W-:Y:S01]  /*1a80*/  UMOV UR4, UR25 ;  /* 0x0000001900047c82 */ /* 0x000fe20008000000 */
[----:B------:R-:W-:Y:S01]  /*1a90*/  UMOV UR18, UR19 ;  /* 0x0000001300127c82 */ /* 0x000fe20008000000 */
[----:B------:R-:W-:Y:S02]  /*1aa0*/  USHF.R.U32.HI UR4, URZ, UR7, UR4 ;  /* 0x00000007ff047299 */ /* 0x000fe40008011604 */
[----:B------:R-:W-:Y:S01]  /*1ab0*/  @UP2 USHF.R.U32.HI UR5, URZ, UR9, UR18 ;  /* 0x00000009ff052299 */ /* 0x000fe20008011612 */
[----:B------:R-:W-:Y:S01]  /*1ac0*/  UMOV UR20, UR21 ;  /* 0x0000001500147c82 */ /* 0x000fe20008000000 */
[----:B------:R-:W-:Y:S01]  /*1ad0*/  UMOV UR22, UR23 ;  /* 0x0000001700167c82 */ /* 0x000fe20008000000 */
[----:B------:R-:W-:-:S02]  /*1ae0*/  USHF.R.U32.HI UR13, URZ, UR13, UR20 ;  /* 0x0000000dff0d7299 */ /* 0x000fc40008011614 */
[----:B------:R-:W-:Y:S02]  /*1af0*/  USEL UR4, UR11, UR4, !UP0 ;  /* 0x000000040b047287 */ /* 0x000fe4000c000000 */
[----:B------:R-:W-:Y:S02]  /*1b00*/  @UP2 USHF.R.U32.HI UR6, URZ, UR9, UR22 ;  /* 0x00000009ff062299 */ /* 0x000fe40008011616 */
[----:B------:R-:W-:Y:S02]  /*1b10*/  UIMAD UR7, UR5, UR28, URZ ;  /* 0x0000001c050772a4 */ /* 0x000fe4000f8e02ff */
[----:B------:R-:W-:Y:S02]  /*1b20*/  USEL UR5, UR16, UR13, !UP1 ;  /* 0x0000000d10057287 */ /* 0x000fe4000c800000 */
[----:B------:R-:W-:Y:S02]  /*1b30*/  UIMAD UR15, UR6, UR28, URZ ;  /* 0x0000001c060f72a4 */ /* 0x000fe4000f8e02ff */
[----:B------:R-:W-:-:S02]  /*1b40*/  UISETP.GE.AND UP0, UPT, UR4, UR7, UPT ;  /* 0x000000070400728c */ /* 0x000fc4000bf06270 */
[----:B------:R-:W-:Y:S02]  /*1b50*/  UIMAD.WIDE.U32 UR12, UR4, UR8, URZ ;  /* 0x00000008040c72a5 */ /* 0x000fe4000f8e00ff */
[----:B------:R-:W-:Y:S02]  /*1b60*/  UISETP.GE.OR UP0, UPT, UR5, UR15, UP0 ;  /* 0x0000000f0500728c */ /* 0x000fe40008706670 */
[----:B------:R-:W-:Y:S02]  /*1b70*/  UIMAD.WIDE.U32 UR18, UR5, UR8, URZ ;  /* 0x00000008051272a5 */ /* 0x000fe4000f8e00ff */
[----:B------:R-:W-:Y:S01]  /*1b80*/  UIADD3 UR12, UPT, UPT, -UR4, URZ, URZ ;  /* 0x000000ff040c7290 */ /* 0x000fe2000fffe1ff */
[----:B------:R-:W-:Y:S01]  /*1b90*/  UMOV UR8, UR13 ;  /* 0x0000000d00087c82 */ /* 0x000fe20008000000 */
[----:B------:R-:W-:Y:S02]  /*1ba0*/  UIADD3 UR13, UPT, UPT, -UR5, URZ, URZ ;  /* 0x000000ff050d7290 */ /* 0x000fe4000fffe1ff */
[----:B------:R-:W-:-:S03]  /*1bb0*/  USHF.R.U32.HI UR8, URZ, UR9, UR8 ;  /* 0x00000009ff087299 */ /* 0x000fc60008011608 */
[----:B------:R-:W-:Y:S01]  /*1bc0*/  @!UP0 UMOV UR7, UR19 ;  /* 0x0000001300078c82 */ /* 0x000fe20008000000 */
[----:B------:R-:W-:Y:S02]  /*1bd0*/  UIMAD UR11, UR14, UR12, UR11 ;  /* 0x0000000c0e0b72a4 */ /* 0x000fe4000f8e020b */
[----:B------:R-:W-:Y:S02]  /*1be0*/  USEL UR8, UR4, UR8, !UP2 ;  /* 0x0000000804087287 */ /* 0x000fe4000d000000 */
[----:B------:R-:W-:Y:S02]  /*1bf0*/  @!UP0 USHF.R.U32.HI UR7, URZ, UR9, UR7 ;  /* 0x00000009ff078299 */ /* 0x000fe40008011607 */
[----:B------:R-:W-:Y:S02]  /*1c00*/  UIADD3 UR9, UPT, UPT, -UR8, URZ, URZ ;  /* 0x000000ff08097290 */ /* 0x000fe4000fffe1ff */
[----:B------:R-:W-:Y:S02]  /*1c10*/  @!UP0 USEL UR7, UR5, UR7, !UP2 ;  /* 0x0000000705078287 */ /* 0x000fe4000d000000 */
[----:B------:R-:W-:-:S02]  /*1c20*/  UIMAD UR9, UR28, UR9, UR4 ;  /* 0x000000091c0972a4 */ /* 0x000fc4000f8e0204 */
[----:B------:R-:W-:Y:S02]  /*1c30*/  @!UP0 UIADD3 UR8, UPT, UPT, UR8, -UR7, URZ ;  /* 0x8000000708088290 */ /* 0x000fe4000fffe0ff */
[----:B------:R-:W-:Y:S02]  /*1c40*/  @!UP0 UIMAD UR6, UR9, UR6, UR7 ;  /* 0x00000006090682a4 */ /* 0x000fe4000f8e0207 */
[----:B------:R-:W-:Y:S02]  /*1c50*/  @!UP0 UIMAD UR4, UR8, UR28, UR5 ;  /* 0x0000001c080482a4 */ /* 0x000fe4000f8e0205 */
[----:B------:R-:W-:Y:S02]  /*1c60*/  UIMAD UR16, UR17, UR13, UR16 ;  /* 0x0000000d111072a4 */ /* 0x000fe4000f8e0210 */
[----:B------:R-:W-:Y:S01]  /*1c70*/  UIMAD UR11, UR4, UR14, UR11 ;  /* 0x0000000e040b72a4 */ /* 0x000fe2000f8e020b */
[----:B------:R-:W-:Y:S02]  /*1c80*/  @!UP0 UMOV UR5, UR6 ;  /* 0x0000000600058c82 */ /* 0x000fe40008000000 */
[----:B------:R-:W-:-:S12]  /*1c90*/  UIMAD UR16, UR5, UR17, UR16 ;  /* 0x00000011051072a4 */ /* 0x000fd8000f8e0210 */
.L_x_19:
[----:B------:R-:W-:-:S09]  /*1ca0*/  UISETP.NE.AND UP0, UPT, UR30, 0x1, UPT ;  /* 0x000000011e00788c */ /* 0x000fd2000bf05270 */
[----:B------:R-:W-:Y:S05]  /*1cb0*/  BRA.U UP0, `(.L_x_20) ;  /* 0x0000000100447547 */ /* 0x000fea000b800000 */
[----:B------:R-:W1:Y:S01]  /*1cc0*/  LDCU.128 UR12, c[0x0][0xf10] ;  /* 0x0001e200ff0c77ac */ /* 0x000e620008000c00 */
[----:B------:R-:W2:Y:S01]  /*1cd0*/  LDCU UR8, c[0x0][0xf0c] ;  /* 0x0001e180ff0877ac */ /* 0x000ea20008000800 */
[----:B------:R-:W3:Y:S01]  /*1ce0*/  LDCU UR9, c[0x0][0xf20] ;  /* 0x0001e400ff0977ac */ /* 0x000ee20008000800 */
[----:B-1----:R-:W-:Y:S02]  /*1cf0*/  UIMAD.WIDE.U32 UR6, UR16, UR12, URZ ;  /* 0x0000000c100672a5 */ /* 0x002fe4000f8e00ff */
[----:B------:R-:W-:Y:S02]  /*1d00*/  UIMAD.WIDE.U32 UR4, UR11, UR15, URZ ;  /* 0x0000000f0b0472a5 */ /* 0x000fe4000f8e00ff */
[----:B--2---:R-:W-:Y:S02]  /*1d10*/  UISETP.NE.AND UP1, UPT, UR8, 0x1, UPT ;  /* 0x000000010800788c */ /* 0x004fe4000bf25270 */
[----:B------:R-:W-:Y:S01]  /*1d20*/  UISETP.NE.AND UP0, UPT, UR14, 0x1, UPT ;  /* 0x000000010e00788c */ /* 0x000fe2000bf05270 */
[----:B------:R-:W-:-:S02]  /*1d30*/  UMOV UR6, UR7 ;  /* 0x0000000700067c82 */ /* 0x000fc40008000000 */
[----:B------:R-:W-:Y:S01]  /*1d40*/  UMOV UR4, UR5 ;  /* 0x0000000500047c82 */ /* 0x000fe20008000000 */
[----:B------:R-:W-:Y:S02]  /*1d50*/  USHF.R.U32.HI UR13, URZ, UR13, UR6 ;  /* 0x0000000dff0d7299 */ /* 0x000fe40008011606 */
[----:B---3--:R-:W-:Y:S02]  /*1d60*/  USHF.R.U32.HI UR4, URZ, UR9, UR4 ;  /* 0x00000009ff047299 */ /* 0x008fe40008011604 */
[----:B------:R-:W-:Y:S02]  /*1d70*/  USEL UR5, UR16, UR13, !UP1 ;  /* 0x0000000d10057287 */ /* 0x000fe4000c800000 */
[----:B------:R-:W-:-:S04]  /*1d80*/  USEL UR4, UR11, UR4, !UP0 ;  /* 0x000000040b047287 */ /* 0x000fc8000c000000 */
[----:B------:R-:W-:Y:S02]  /*1d90*/  UIADD3 UR6, UPT, UPT, UR5, -UR4, URZ ;  /* 0x8000000405067290 */ /* 0x000fe4000fffe0ff */
[----:B------:R-:W-:Y:S02]  /*1da0*/  UIADD3 UR4, UPT, UPT, -UR5, UR4, URZ ;  /* 0x0000000405047290 */ /* 0x000fe4000fffe1ff */
[----:B------:R-:W-:Y:S02]  /*1db0*/  UIMAD UR11, UR6, UR14, UR11 ;  /* 0x0000000e060b72a4 */ /* 0x000fe4000f8e020b */
[----:B------:R-:W-:-:S12]  /*1dc0*/  UIMAD UR16, UR4, UR8, UR16 ;  /* 0x00000008041072a4 */ /* 0x000fd8000f8e0210 */
.L_x_20:
[----:B------:R-:W-:-:S09]  /*1dd0*/  UISETP.EQ.U32.AND UP0, UPT, UR31, 0x1, UPT ;  /* 0x000000011f00788c */ /* 0x000fd2000bf02070 */
[----:B------:R-:W-:Y:S05]  /*1de0*/  BRA.U !UP0, `(.L_x_21) ;  /* 0x00000001080c7547 */ /* 0x000fea000b800000 */
[----:B------:R-:W-:Y:S01]  /*1df0*/  UCGABAR_WAIT ;  /* 0x0000000000007dc7 */ /* 0x000fe20008000000 */
[----:B------:R-:W-:Y:S01]  /*1e00*/  CCTL.IVALL ;  /* 0x00000000ff00798f */ /* 0x000fe20002000000 */
[----:B------:R-:W-:Y:S05]  /*1e10*/  BRA `(.L_x_22) ;  /* 0x0000000000047947 */ /* 0x000fea0003800000 */
.L_x_21:
[----:B------:R-:W-:Y:S06]  /*1e20*/  BAR.SYNC.DEFER_BLOCKING 0x0 ;  /* 0x0000000000007b1d */ /* 0x000fec0000010000 */
.L_x_22:
[----:B------:R-:W-:Y:S05]  /*1e30*/  BRA.U UP5, `(.L_x_23) ;  /* 0x0000002105e87547 */ /* 0x000fea000b800000 */
[----:B------:R-:W1:Y:S01]  /*1e40*/  LDCU UR6, c[0x0][0x38c] ;  /* 0x00007180ff0677ac */ /* 0x000e620008000800 */
[----:B------:R-:W-:Y:S01]  /*1e50*/  PLOP3.LUT P2, PT, PT, PT, UP3, 0x80, 0x8 ;  /* 0x000000000008781c */ /* 0x000fe20003f4f038 */
[----:B------:R-:W-:Y:S01]  /*1e60*/  IMAD.MOV.U32 R12, RZ, RZ, 0x1 ;  /* 0x00000001ff0c7424 */ /* 0x000fe200078e00ff */
[----:B------:R-:W-:Y:S02]  /*1e70*/  ISETP.NE.AND P3, PT, R0, RZ, P4 ;  /* 0x000000ff0000720c */ /* 0x000fe40002765270 */
[----:B------:R-:W-:Y:S02]  /*1e80*/  CS2R R10, SRZ ;  /* 0x00000000000a7805 */ /* 0x000fe4000001ff00 */
[----:B------:R-:W-:Y:S01]  /*1e90*/  PLOP3.LUT P2, PT, P2, PT, PT, 0x8, 0x80 ;  /* 0x000000000080781c */ /* 0x000fe2000174e170 */
[----:B------:R-:W-:Y:S01]  /*1ea0*/  IMAD.MOV.U32 R9, RZ, RZ, RZ ;  /* 0x000000ffff097224 */ /* 0x000fe200078e00ff */
[----:B------:R-:W2:Y:S01]  /*1eb0*/  LDCU UR60, c[0x0][0x370] ;  /* 0x00006e00ff3c77ac */ /* 0x000ea20008000800 */
[----:B------:R-:W-:Y:S01]  /*1ec0*/  IMAD.MOV.U32 R8, RZ, RZ, 0x1 ;  /* 0x00000001ff087424 */ /* 0x000fe200078e00ff */
[----:B------:R-:W3:Y:S01]  /*1ed0*/  LDCU.64 UR46, c[0x0][0x348] ;  /* 0x00006900ff2e77ac */ /* 0x000ee20008000a00 */
[----:B------:R-:W-:-:S02]  /*1ee0*/  ULEA UR66, UR29, UR66, 0x1 ;  /* 0x000000421d427291 */ /* 0x000fc4000f8e08ff */
[----:B------:R-:W-:Y:S02]  /*1ef0*/  ULEA UR65, UR29, UR65, 0x2 ;  /* 0x000000411d417291 */ /* 0x000fe4000f8e10ff */
[----:B-1----:R-:W-:Y:S02]  /*1f00*/  UIADD3 UR5, UPT, UPT, UR6, 0x3f, URZ ;  /* 0x0000003f06057890 */ /* 0x002fe4000fffe0ff */
[----:B------:R-:W-:Y:S02]  /*1f10*/  UIADD3 UR68, UPT, UPT, UR6, 0x7e, URZ ;  /* 0x0000007e06447890 */ /* 0x000fe4000fffe0ff */
[----:B------:R-:W-:Y:S01]  /*1f20*/  USHF.R.S32.HI UR4, URZ, 0x1f, UR5 ;  /* 0x0000001fff047899 */ /* 0x000fe20008011405 */
[----:B------:R-:W1:Y:S03]  /*1f30*/  LDCU UR59, c[0x0][0x374] ;  /* 0x00006e80ff3b77ac */ /* 0x000e660008000800 */
[----:B------:R-:W-:Y:S01]  /*1f40*/  ULEA.HI UR4, UR4, UR5, URZ, 0x6 ;  /* 0x0000000504047291 */ /* 0x000fe2000f8f30ff */
[----:B------:R-:W-:-:S03]  /*1f50*/  UMOV UR14, URZ ;  /* 0x000000ff000e7c82 */ /* 0x000fc60008000000 */
[----:B------:R-:W-:Y:S02]  /*1f60*/  USHF.R.S32.HI UR62, URZ, 0x6, UR4 ;  /* 0x00000006ff3e7899 */ /* 0x000fe40008011404 */
[----:B------:R-:W-:Y:S02]  /*1f70*/  UIADD3 UR4, UPT, UPT, UR6, -0x1, URZ ;  /* 0xffffffff06047890 */ /* 0x000fe4000fffe0ff */
[----:B------:R-:W-:Y:S02]  /*1f80*/  UISETP.LT.U32.AND UP0, UPT, UR62, 0x1b, UPT ;  /* 0x0000001b3e00788c */ /* 0x000fe4000bf01070 */
[----:B------:R-:W-:Y:S02]  /*1f90*/  UISETP.GE.U32.AND UP1, UPT, UR4, -0x7f, UPT ;  /* 0xffffff810400788c */ /* 0x000fe4000bf26070 */
[----:B------:R-:W-:Y:S02]  /*1fa0*/  USEL UR61, UR62, 0x1b, UP0 ;  /* 0x0000001b3e3d7887 */ /* 0x000fe40008000000 */
[----:B------:R-:W-:-:S02]  /*1fb0*/  UISETP.NE.AND UP0, UPT, UR27, URZ, UPT ;  /* 0x000000ff1b00728c */ /* 0x000fc4000bf05270 */
[----:B------:R-:W-:Y:S02]  /*1fc0*/  UIADD3 UR4, UPT, UPT, UR61, -0x1, URZ ;  /* 0xffffffff3d047890 */ /* 0x000fe4000fffe0ff */
[----:B------:R-:W-:Y:S02]  /*1fd0*/  USEL UR51, UR51, 0x2, UP0 ;  /* 0x0000000233337887 */ /* 0x000fe40008000000 */
[----:B------:R-:W-:Y:S02]  /*1fe0*/  UIADD3 UR67, UPT, UPT, UR62, -UR61, URZ ;  /* 0x8000003d3e437290 */ /* 0x000fe4000fffe0ff */
[----:B------:R-:W-:-:S04]  /*1ff0*/  @UP1 UIADD3 UR4, UPT, UPT, UR61, URZ, URZ ;  /* 0x000000ff3d041290 */ /* 0x000fc8000fffe0ff */
[----:B------:R-:W-:Y:S02]  /*2000*/  UIADD3 UR53, UPT, UPT, UR4, 0x1, URZ ;  /* 0x0000000104357890 */ /* 0x000fe4000fffe0ff */
[----:B-123--:R-:W-:-:S12]  /*2010*/  UIADD3 UR64, UPT, UPT, -UR4, URZ, URZ ;  /* 0x000000ff04407290 */ /* 0x00efd8000fffe1ff */
.L_x_47:
[----:B------:R-:W-:Y:S01]  /*2020*/  UISETP.NE.AND UP0, UPT, UR58, URZ, UPT ;  /* 0x000000ff3a00728c */ /* 0x000fe2000bf05270 */
[----:B-1----:R-:W1:Y:S08]  /*2030*/  S2UR UR58, SR_CgaCtaId ;  /* 0x00000000003a79c3 */ /* 0x002e700000008800 */
[----:B---3--:R-:W-:Y:S05]  /*2040*/  BRA.U UP0, `(.L_x_24) ;  /* 0x0000000100347547 */ /* 0x008fea000b800000 */
[----:B------:R-:W2:Y:S01]  /*2050*/  S2R R0, SR_CgaCtaId ;  /* 0x0000000000007919 */ /* 0x000ea20000008800 */
[----:B------:R-:W-:Y:S02]  /*2060*/  MOV R3, 0x400 ;  /* 0x0000040000037802 */ /* 0x000fe40000000f00 */
[----:B------:R-:W-:Y:S02]  /*2070*/  SHF.L.U32 R2, R8, 0x1f, RZ ;  /* 0x0000001f08027819 */ /* 0x000fe400000006ff */
[----:B--2---:R-:W-:-:S05]  /*2080*/  LEA R0, R0, R3, 0x18 ;  /* 0x0000000300007211 */ /* 0x004fca00078ec0ff */
[----:B------:R-:W-:-:S04]  /*2090*/  IMAD R3, R9, 0x8, R0 ;  /* 0x0000000809037824 */ /* 0x000fc800078e0200 */
[----:B------:R-:W2:Y:S02]  /*20a0*/  SYNCS.PHASECHK.TRANS64.TRYWAIT P0, [R3+URZ+0x250], R2 ;  /* 0x00025002030075a7 */ /* 0x000ea400080011ff */
[----:B--2---:R-:W-:Y:S05]  /*20b0*/  @!P0 BRA `(.L_x_25) ;  /* 0x0000008c00b08947 */ /* 0x004fea0003800000 */
.L_x_175:
[----:B------:R-:W-:Y:S01]  /*20c0*/  VIADD R9, R9, 0x1 ;  /* 0x0000000109097836 */ /* 0x000fe20000000000 */
[----:B------:R2:W-:Y:S04]  /*20d0*/  SYNCS.ARRIVE.TRANS64.A1T0 RZ, [R3+URZ+0x240], RZ ;  /* 0x000240ff03ff79a7 */ /* 0x0005e800081000ff */
[----:B------:R-:W-:-:S04]  /*20e0*/  ISETP.NE.AND P0, PT, R9, 0x2, PT ;  /* 0x000000020900780c */ /* 0x000fc80003f05270 */
[----:B------:R-:W-:Y:S02]  /*20f0*/  SEL R9, R9, RZ, P0 ;  /* 0x000000ff09097207 */ /* 0x000fe40000000000 */
[----:B--2---:R-:W-:-:S04]  /*2100*/  SEL R3, RZ, 0x1, P0 ;  /* 0x00000001ff037807 */ /* 0x004fc80000000000 */
[----:B------:R-:W-:Y:S02]  /*2110*/  LOP3.LUT R8, R8, R3, RZ, 0x3c, !PT ;  /* 0x0000000308087212 */ /* 0x000fe400078e3cff */
.L_x_24:
[----:B------:R-:W-:Y:S01]  /*2120*/  UMOV UR6, 0x400 ;  /* 0x0000040000067882 */ /* 0x000fe20000000000 */
[----:B------:R-:W-:Y:S01]  /*2130*/  SHF.L.U32 R0, R12, 0x1f, RZ ;  /* 0x0000001f0c007819 */ /* 0x000fe200000006ff */
[----:B-1----:R-:W-:Y:S02]  /*2140*/  ULEA UR6, UR58, UR6, 0x18 ;  /* 0x000000063a067291 */ /* 0x002fe4000f8ec0ff */
[----:B------:R-:W-:Y:S02]  /*2150*/  UISETP.GE.U32.AND UP0, UPT, UR68, 0x7f, UPT ;  /* 0x0000007f4400788c */ /* 0x000fe4000bf06070 */
[----:B------:R-:W-:Y:S02]  /*2160*/  ULEA UR4, UR14, UR6, 0x3 ;  /* 0x000000060e047291 */ /* 0x000fe4000f8e18ff */
[----:B------:R-:W-:Y:S01]  /*2170*/  ULEA UR35, UR11, UR66, 0x2 ;  /* 0x000000420b237291 */ /* 0x000fe2000f8e10ff */
[----:B------:R-:W-:-:S03]  /*2180*/  UMOV UR20, URZ ;  /* 0x000000ff00147c82 */ /* 0x000fc60008000000 */
[----:B------:R-:W-:-:S03]  /*2190*/  USHF.L.U32 UR35, UR35, 0x5, URZ ;  /* 0x0000000523237899 */ /* 0x000fc600080006ff */
[----:B------:R1:W2:Y:S01]  /*21a0*/  SYNCS.PHASECHK.TRANS64.TRYWAIT P1, [UR4+0xd8], R0 ;  /* 0x0000d800ff0075a7 */ /* 0x0002a20008021104 */
[----:B------:R-:W-:-:S04]  /*21b0*/  ULEA.HI UR4, UR16, UR16, URZ, 0x1 ;  /* 0x0000001010047291 */ /* 0x000fc8000f8f08ff */
[----:B------:R-:W-:Y:S02]  /*21c0*/  USHF.L.U32 UR5, UR4, 0x7, URZ ;  /* 0x0000000704057899 */ /* 0x000fe400080006ff */
[----:B------:R-:W-:Y:S02]  /*21d0*/  ULOP3.LUT UR27, UR4, 0xfffffffe, URZ, 0xc0, !UPT ;  /* 0xfffffffe041b7892 */ /* 0x000fe4000f8ec0ff */
[----:B------:R-:W-:Y:S02]  /*21e0*/  ULOP3.LUT UR5, UR5, 0xffffff00, URZ, 0xc0, !UPT ;  /* 0xffffff0005057892 */ /* 0x000fe4000f8ec0ff */
[----:B------:R-:W-:Y:S02]  /*21f0*/  ULOP3.LUT UR27, UR27, 0x1, UR69, 0xf8, !UPT ;  /* 0x000000011b1b7892 */ /* 0x000fe4000f8ef845 */
[----:B------:R-:W-:Y:S01]  /*2200*/  ULEA UR43, UR65, UR5, 0x5 ;  /* 0x00000005412b7291 */ /* 0x000fe2000f8e28ff */
[----:B------:R-:W-:Y:S11]  /*2210*/  BRA.U !UP0, `(.L_x_26) ;  /* 0x0000000508287547 */ /* 0x000ff6000b800000 */
[----:B------:R-:W-:Y:S01]  /*2220*/  UMOV UR15, UR64 ;  /* 0x00000040000f7c82 */ /* 0x000fe20008000000 */
[----:B------:R-:W-:Y:S01]  /*2230*/  UMOV UR4, UR14 ;  /* 0x0000000e00047c82 */ /* 0x000fe20008000000 */
[----:B------:R-:W-:Y:S01]  /*2240*/  UMOV UR28, 0xffffffff ;  /* 0xffffffff001c7882 */ /* 0x000fe20000000000 */
[----:B------:R-:W-:-:S05]  /*2250*/  UMOV UR42, URZ ;  /* 0x000000ff002a7c82 */ /* 0x000fca0008000000 */
.L_x_34:
[----:B------:R-:W-:Y:S01]  /*2260*/  ULEA UR5, UR4, UR6, 0x3 ;  /* 0x0000000604057291 */ /* 0x000fe2000f8e18ff */
[----:B--2---:R-:W-:Y:S01]  /*2270*/  @P4 MOV R2, 0x3800 ;  /* 0x0000380000024802 */ /* 0x004fe20000000f00 */
[----:B--23--:R-:W-:Y:S10]  /*2280*/  @P1 BRA `(.L_x_27) ;  /* 0x00000000000c1947 */ /* 0x00cff40003800000 */
[----:B------:R-:W-:-:S04]  /*2290*/  SHF.L.U32 R3, R12, 0x1f, RZ ;  /* 0x0000001f0c037819 */ /* 0x000fc800000006ff */
[----:B------:R-:W2:Y:S02]  /*22a0*/  SYNCS.PHASECHK.TRANS64.TRYWAIT P0, [UR5+0xd8], R3 ;  /* 0x0000d803ff0075a7 */ /* 0x000ea40008001105 */
[----:B--2---:R-:W-:Y:S05]  /*22b0*/  @!P0 BRA `(.L_x_28) ;  /* 0x0000008c00448947 */ /* 0x004fea0003800000 */
.L_x_27:
[----:B------:R2:W-:Y:S01]  /*22c0*/  @P4 SYNCS.ARRIVE.TRANS64 RZ, [UR5], R2 ;  /* 0x00000002ffff49a7 */ /* 0x0005e20008000005 */
[----:B------:R-:W-:Y:S02]  /*22d0*/  ULOP3.LUT UR7, UR51, 0x2, URZ, 0xfc, !UPT ;  /* 0x0000000233077892 */ /* 0x000fe4000f8efcff */
[----:B------:R-:W-:Y:S02]  /*22e0*/  UIADD3 UR15, UPT, UPT, UR15, 0x1, URZ ;  /* 0x000000010f0f7890 */ /* 0x000fe4000fffe0ff */
[----:B------:R-:W-:Y:S02]  /*22f0*/  UISETP.NE.AND UP0, UPT, UR7, 0x2, UPT ;  /* 0x000000020700788c */ /* 0x000fe4000bf05270 */
[----:B------:R-:W-:Y:S02]  /*2300*/  UIADD3 UR28, UPT, UPT, UR28, 0x1, URZ ;  /* 0x000000011c1c7890 */ /* 0x000fe4000fffe0ff */
[----:B------:R-:W-:-:S05]  /*2310*/  UISETP.NE.AND UP4, UPT, UR15, 0x1, UPT ;  /* 0x000000010f00788c */ /* 0x000fca000bf85270 */
[----:B------:R-:W-:Y:S05]  /*2320*/  BRA.U UP0, `(.L_x_29) ;  /* 0x0000000100047547 */ /* 0x000fea000b800000 */
[----:B------:R-:W-:Y:S05]  /*2330*/  BPT.TRAP 0x1 ;  /* 0x000000040000795c */ /* 0x000fea0000300000 */
.L_x_29:
[----:B------:R-:W-:Y:S04]  /*2340*/  BSSY.RECONVERGENT B0, `(.L_x_30) ;  /* 0x0000003000007945 */ /* 0x000fe80003800200 */
[----:B------:R-:W-:Y:S05]  /*2350*/  @!P3 BRA `(.L_x_31) ;  /* 0x000000000004b947 */ /* 0x000fea0003800000 */
[----:B------:R-:W-:Y:S05]  /*2360*/  BPT.TRAP 0x1 ;  /* 0x000000040000795c */ /* 0x000fea0000300000 */
.L_x_31:
[----:B------:R-:W-:Y:S05]  /*2370*/  BSYNC.RECONVERGENT B0 ;  /* 0x0000000000007941 */ /* 0x000fea0003800200 */
.L_x_30:
[----:B------:R-:W-:Y:S01]  /*2380*/  UIADD3 UR7, UPT, UPT, UR4, 0x1, URZ ;  /* 0x0000000104077890 */ /* 0x000fe2000fffe0ff */
[----:B------:R-:W-:Y:S01]  /*2390*/  BSSY.RECONVERGENT B0, `(.L_x_32) ;  /* 0x000002e000007945 */ /* 0x000fe20003800200 */
[----:B------:R-:W-:Y:S02]  /*23a0*/  ELECT P0, URZ, PT ;  /* 0x0000000000ff782f */ /* 0x000fe40003800000 */
[----:B------:R-:W-:-:S04]  /*23b0*/  UISETP.NE.AND UP0, UPT, UR7, 0x1b, UPT ;  /* 0x0000001b0700788c */ /* 0x000fc8000bf05270 */
[----:B------:R-:W-:Y:S02]  /*23c0*/  USEL UR8, URZ, 0x1, UP0 ;  /* 0x00000001ff087887 */ /* 0x000fe40008000000 */
[----:B------:R-:W-:-:S04]  /*23d0*/  USEL UR14, UR7, URZ, UP0 ;  /* 0x000000ff070e7287 */ /* 0x000fc80008000000 */
[----:B------:R-:W-:Y:S01]  /*23e0*/  ULEA UR7, UR14, UR6, 0x3 ;  /* 0x000000060e077291 */ /* 0x000fe2000f8e18ff */
[----:B------:R-:W-:-:S04]  /*23f0*/  LOP3.LUT R12, R12, UR8, RZ, 0x3c, !PT ;  /* 0x000000080c0c7c12 */ /* 0x000fc8000f8e3cff */
[----:B-1----:R-:W-:-:S04]  /*2400*/  SHF.L.U32 R0, R12, 0x1f, RZ ;  /* 0x0000001f0c007819 */ /* 0x002fc800000006ff */
[----:B------:R1:W3:Y:S01]  /*2410*/  SYNCS.PHASECHK.TRANS64.TRYWAIT P1, [UR7+0xd8], R0 ;  /* 0x0000d800ff0075a7 */ /* 0x0002e20008021107 */
[----:B------:R-:W-:Y:S05]  /*2420*/  @!P0 BRA `(.L_x_33) ;  /* 0x0000000000908947 */ /* 0x000fea0003800000 */
[----:B------:R-:W-:Y:S02]  /*2430*/  USHF.L.U32 UR7, UR4, 0x9, URZ ;  /* 0x0000000904077899 */ /* 0x000fe400080006ff */
[----:B------:R-:W-:Y:S02]  /*2440*/  ULEA UR40, UR4, UR49, 0xc ;  /* 0x0000003104287291 */ /* 0x000fe4000f8e60ff */
[----:B------:R-:W-:Y:S02]  /*2450*/  UIADD3 UR22, UP3, UPT, UR46, 0x80, URZ ;  /* 0x000000802e167890 */ /* 0x000fe4000ff7e0ff */
[----:B------:R-:W-:Y:S02]  /*2460*/  ULEA UR32, UR4, UR48, 0xb ;  /* 0x0000003004207291 */ /* 0x000fe4000f8e58ff */
[----:B------:R-:W-:Y:S02]  /*2470*/  UIADD3 UR20, UP2, UPT, UR46, 0x180, URZ ;  /* 0x000001802e147890 */ /* 0x000fe4000ff5e0ff */
[----:B------:R-:W-:-:S02]  /*2480*/  UIADD3 UR18, UP1, UPT, UR46, 0x280, URZ ;  /* 0x000002802e127890 */ /* 0x000fc4000ff3e0ff */
[----:B------:R-:W-:Y:S02]  /*2490*/  ULOP3.LUT UR24, UR52, UR7, URZ, 0xfc, !UPT ;  /* 0x0000000734187292 */ /* 0x000fe4000f8efcff */
[----:B------:R-:W-:Y:S02]  /*24a0*/  UIADD3 UR16, UP0, UPT, UR46, 0x380, URZ ;  /* 0x000003802e107890 */ /* 0x000fe4000ff1e0ff */
[----:B------:R-:W-:Y:S02]  /*24b0*/  ULOP3.LUT UR8, UR7, UR50, URZ, 0xfc, !UPT ;  /* 0x0000003207087292 */ /* 0x000fe4000f8efcff */
[----:B------:R-:W-:Y:S02]  /*24c0*/  ULOP3.LUT UR41, UR5, 0xfefffff8, URZ, 0xc0, !UPT ;  /* 0xfefffff805297892 */ /* 0x000fe4000f8ec0ff */
[----:B------:R-:W-:Y:S02]  /*24d0*/  UIADD3.X UR23, UPT, UPT, URZ, UR47, URZ, UP3, !UPT ;  /* 0x0000002fff177290 */ /* 0x000fe40009ffe4ff */
[----:B------:R-:W-:-:S02]  /*24e0*/  UIADD3 UR40, UPT, UPT, UR6, 0x8600, UR40 ;  /* 0x0000860006287890 */ /* 0x000fc4000fffe028 */
[----:B------:R-:W-:Y:S02]  /*24f0*/  UPRMT UR7, URZ, 0x5410, UR37 ;  /* 0x00005410ff077896 */ /* 0x000fe40008000025 */
[----:B------:R-:W-:Y:S02]  /*2500*/  UIADD3.X UR21, UPT, UPT, URZ, UR47, URZ, UP2, !UPT ;  /* 0x0000002fff157290 */ /* 0x000fe400097fe4ff */
[----:B------:R-:W-:Y:S02]  /*2510*/  UIADD3 UR32, UPT, UPT, UR6, 0x23600, UR32 ;  /* 0x0002360006207890 */ /* 0x000fe4000fffe020 */
[----:B------:R-:W-:Y:S02]  /*2520*/  UPRMT UR31, URZ, 0x5410, UR45 ;  /* 0x00005410ff1f7896 */ /* 0x000fe4000800002d */
[----:B------:R-:W-:Y:S02]  /*2530*/  UIADD3.X UR19, UPT, UPT, URZ, UR47, URZ, UP1, !UPT ;  /* 0x0000002fff137290 */ /* 0x000fe40008ffe4ff */
[----:B------:R-:W-:-:S02]  /*2540*/  UIADD3 UR24, UPT, UPT, UR6, 0x30e00, UR24 ;  /* 0x00030e0006187890 */ /* 0x000fc4000fffe018 */
[----:B------:R-:W-:Y:S02]  /*2550*/  UIADD3.X UR17, UPT, UPT, URZ, UR47, URZ, UP0, !UPT ;  /* 0x0000002fff117290 */ /* 0x000fe400087fe4ff */
[----:B------:R-:W-:Y:S02]  /*2560*/  UPRMT UR30, URZ, 0x5410, UR38 ;  /* 0x00005410ff1e7896 */ /* 0x000fe40008000026 */
[----:B------:R-:W-:Y:S01]  /*2570*/  UIADD3 UR8, UPT, UPT, UR6, 0x34400, UR8 ;  /* 0x0003440006087890 */ /* 0x000fe2000fffe008 */
[----:B------:R-:W-:Y:S01]  /*2580*/  UMOV UR54, 0x0 ;  /* 0x0000000000367882 */ /* 0x000fe20000000000 */
[----:B------:R-:W-:Y:S01]  /*2590*/  UMOV UR55, 0x10000000 ;  /* 0x1000000000377882 */ /* 0x000fe20000000000 */
[----:B------:R-:W-:Y:S01]  /*25a0*/  UMOV UR34, UR42 ;  /* 0x0000002a00227c82 */ /* 0x000fe20008000000 */
[----:B------:R-:W-:Y:S01]  /*25b0*/  UMOV UR36, UR44 ;  /* 0x0000002c00247c82 */ /* 0x000fe20008000000 */
[----:B------:R-:W-:Y:S01]  /*25c0*/  UMOV UR33, UR41 ;  /* 0x0000002900217c82 */ /* 0x000fe20008000000 */
[----:B------:R-:W-:Y:S01]  /*25d0*/  UMOV UR29, UR44 ;  /* 0x0000002c001d7c82 */ /* 0x000fe20008000000 */
[----:B------:R-:W-:Y:S01]  /*25e0*/  UMOV UR25, UR41 ;  /* 0x0000002900197c82 */ /* 0x000fe20008000000 */
[----:B------:R4:W-:Y:S01]  /*25f0*/  UTMALDG.3D.MULTICAST.2CTA [UR40], [UR22], UR7, desc[UR54] ;  /* 0x00003628160073b4 */ /* 0x0009e20008211807 */
[----:B------:R-:W-:Y:S01]  /*2600*/  UMOV UR12, UR28 ;  /* 0x0000001c000c7c82 */ /* 0x000fe20008000000 */
[----:B------:R-:W-:Y:S01]  /*2610*/  UMOV UR13, UR44 ;  /* 0x0000002c000d7c82 */ /* 0x000fe20008000000 */
[----:B------:R-:W-:Y:S01]  /*2620*/  UMOV UR9, UR41 ;  /* 0x0000002900097c82 */ /* 0x000fe20008000000 */
[----:B------:R4:W-:Y:S01]  /*2630*/  UTMALDG.3D.MULTICAST.2CTA [UR32], [UR20], UR31, desc[UR54] ;  /* 0x00003620140073b4 */ /* 0x0009e2000821181f */
[----:B------:R4:W-:Y:S01]  /*2640*/  UTMALDG.4D.MULTICAST.2CTA [UR24], [UR18], UR7, desc[UR54] ;  /* 0x00003618120073b4 */ /* 0x0009e20008219807 */
[----:B------:R4:W-:Y:S02]  /*2650*/  UTMALDG.4D.MULTICAST.2CTA [UR8], [UR16], UR30, desc[UR54] ;  /* 0x00003608100073b4 */ /* 0x0009e4000821981e */
[----:B----4-:R-:W-:Y:S01]  /*2660*/  NOP ;  /* 0x0000000000007918 */ /* 0x010fe20000000000 */
.L_x_33:
[----:B------:R-:W-:Y:S05]  /*2670*/  BSYNC.RECONVERGENT B0 ;  /* 0x0000000000007941 */ /* 0x000fea0003800200 */
.L_x_32:
[----:B------:R-:W-:Y:S01]  /*2680*/  UIADD3 UR42, UPT, UPT, UR42, 0x40, URZ ;  /* 0x000000402a2a7890 */ /* 0x000fe2000fffe0ff */
[----:B------:R-:W-:Y:S01]  /*2690*/  UMOV UR4, UR14 ;  /* 0x0000000e00047c82 */ /* 0x000fe20008000000 */
[----:B------:R-:W-:Y:S01]  /*26a0*/  UMOV UR20, UR53 ;  /* 0x0000003500147c82 */ /* 0x000fe20008000000 */
[----:B------:R-:W-:Y:S09]  /*26b0*/  BRA.U UP4, `(.L_x_34) ;  /* 0xfffffff904e87547 */ /* 0x000ff2000b83ffff */
.L_x_26:
[----:B------:R-:W-:Y:S01]  /*26c0*/  ULEA UR4, UR14, UR6, 0x3 ;  /* 0x000000060e047291 */ /* 0x000fe2000f8e18ff */
[----:B-1----:R-:W-:Y:S01]  /*26d0*/  SHF.L.U32 R0, R12, 0x1f, RZ ;  /* 0x0000001f0c007819 */ /* 0x002fe200000006ff */
[----:B------:R-:W-:Y:S01]  /*26e0*/  @!P2 SYNCS.ARRIVE.TRANS64.A1T0 RZ, [UR6+0x1f8], RZ ;  /* 0x0001f8ffffffa9a7 */ /* 0x000fe20008100006 */
[----:B------:R-:W-:-:S06]  /*26f0*/  UISETP.GT.AND UP0, UPT, UR62, UR61, UPT ;  /* 0x0000003d3e00728c */ /* 0x000fcc000bf04270 */
[----:B--23--:R1:W2:Y:S03]  /*2700*/  SYNCS.PHASECHK.TRANS64.TRYWAIT P1, [UR4+0xd8], R0 ;  /* 0x0000d800ff0075a7 */ /* 0x00c2a60008021104 */
[----:B------:R-:W-:Y:S05]  /*2710*/  BRA.U !UP0, `(.L_x_35) ;  /* 0x0000000508207547 */ /* 0x000fea000b800000 */
[----:B------:R-:W-:Y:S01]  /*2720*/  UIADD3 UR28, UPT, UPT, UR67, UR20, URZ ;  /* 0x00000014431c7290 */ /* 0x000fe2000fffe0ff */
[----:B------:R-:W-:-:S11]  /*2730*/  UMOV UR5, UR14 ;  /* 0x0000000e00057c82 */ /* 0x000fd60008000000 */
.L_x_43:
[----:B------:R-:W-:Y:S01]  /*2740*/  ULEA UR7, UR5, UR6, 0x3 ;  /* 0x0000000605077291 */ /* 0x000fe2000f8e18ff */
[----:B--2---:R-:W-:Y:S01]  /*2750*/  @P4 MOV R2, 0x3800 ;  /* 0x0000380000024802 */ /* 0x004fe20000000f00 */
[----:B--23--:R-:W-:Y:S10]  /*2760*/  @P1 BRA `(.L_x_36) ;  /* 0x00000000000c1947 */ /* 0x00cff40003800000 */
[----:B------:R-:W-:-:S04]  /*2770*/  SHF.L.U32 R3, R12, 0x1f, RZ ;  /* 0x0000001f0c037819 */ /* 0x000fc800000006ff */
[----:B------:R-:W2:Y:S02]  /*2780*/  SYNCS.PHASECHK.TRANS64.TRYWAIT P0, [UR7+0xd8], R3 ;  /* 0x0000d803ff0075a7 */ /* 0x000ea40008001107 */
[----:B--2---:R-:W-:Y:S05]  /*2790*/  @!P0 BRA `(.L_x_37) ;  /* 0x0000008800248947 */ /* 0x004fea0003800000 */
.L_x_36:
[----:B------:R2:W-:Y:S01]  /*27a0*/  @P4 SYNCS.ARRIVE.TRANS64 RZ, [UR7], R2 ;  /* 0x00000002ffff49a7 */ /* 0x0005e20008000007 */
[----:B------:R-:W-:-:S04]  /*27b0*/  ULOP3.LUT UR4, UR51, 0x2, URZ, 0xfc, !UPT ;  /* 0x0000000233047892 */ /* 0x000fc8000f8efcff */
[----:B------:R-:W-:-:S09]  /*27c0*/  UISETP.NE.AND UP0, UPT, UR4, 0x2, UPT ;  /* 0x000000020400788c */ /* 0x000fd2000bf05270 */
[----:B------:R-:W-:Y:S05]  /*27d0*/  BRA.U UP0, `(.L_x_38) ;  /* 0x0000000100047547 */ /* 0x000fea000b800000 */
[----:B------:R-:W-:Y:S05]  /*27e0*/  BPT.TRAP 0x1 ;  /* 0x000000040000795c */ /* 0x000fea0000300000 */
.L_x_38:
[----:B------:R-:W-:Y:S04]  /*27f0*/  BSSY.RECONVERGENT B0, `(.L_x_39) ;  /* 0x0000003000007945 */ /* 0x000fe80003800200 */
[----:B------:R-:W-:Y:S05]  /*2800*/  @!P3 BRA `(.L_x_40) ;  /* 0x000000000004b947 */ /* 0x000fea0003800000 */
[----:B------:R-:W-:Y:S05]  /*2810*/  BPT.TRAP 0x1 ;  /* 0x000000040000795c */ /* 0x000fea0000300000 */
.L_x_40:
[----:B------:R-:W-:Y:S05]  /*2820*/  BSYNC.RECONVERGENT B0 ;  /* 0x0000000000007941 */ /* 0x000fea0003800200 */
.L_x_39:
        /* <DEDUP_REMOVED lines=11> */
[----:B------:R-:W-:Y:S02]  /*28e0*/  ULEA UR40, UR5, UR49, 0xc ;  /* 0x0000003105287291 */ /* 0x000fe4000f8e60ff */
[----:B------:R-:W-:Y:S02]  /*28f0*/  UIADD3 UR12, UP3, UPT, UR46, 0x80, URZ ;  /* 0x000000802e0c7890 */ /* 0x000fe4000ff7e0ff */
[----:B------:R-:W-:Y:S02]  /*2900*/  ULEA UR32, UR5, UR48, 0xb ;  /* 0x0000003005207291 */ /* 0x000fe4000f8e58ff */
[----:B------:R-:W-:Y:S02]  /*2910*/  UIADD3 UR8, UP2, UPT, UR46, 0x180, URZ ;  /* 0x000001802e087890 */ /* 0x000fe4000ff5e0ff */
[----:B------:R-:W-:Y:S02]  /*2920*/  USHF.L.U32 UR42, UR20, 0x6, URZ ;  /* 0x00000006142a7899 */ /* 0x000fe400080006ff */
[----:B------:R-:W-:-:S02]  /*2930*/  ULOP3.LUT UR41, UR7, 0xfefffff8, URZ, 0xc0, !UPT ;  /* 0xfefffff807297892 */ /* 0x000fc4000f8ec0ff */
[----:B------:R-:W-:Y:S02]  /*2940*/  UIADD3.X UR13, UPT, UPT, URZ, UR47, URZ, UP3, !UPT ;  /* 0x0000002fff0d7290 */ /* 0x000fe40009ffe4ff */
[----:B------:R-:W-:Y:S02]  /*2950*/  UIADD3 UR40, UPT, UPT, UR6, 0x8600, UR40 ;  /* 0x0000860006287890 */ /* 0x000fe4000fffe028 */
[----:B------:R-:W-:Y:S02]  /*2960*/  UPRMT UR15, URZ, 0x5410, UR37 ;  /* 0x00005410ff0f7896 */ /* 0x000fe40008000025 */
[----:B------:R-:W-:Y:S02]  /*2970*/  UIADD3.X UR9, UPT, UPT, URZ, UR47, URZ, UP2, !UPT ;  /* 0x0000002fff097290 */ /* 0x000fe400097fe4ff */
[----:B------:R-:W-:Y:S02]  /*2980*/  UIADD3 UR32, UPT, UPT, UR6, 0x23600, UR32 ;  /* 0x0002360006207890 */ /* 0x000fe4000fffe020 */
[----:B------:R-:W-:-:S02]  /*2990*/  UPRMT UR17, URZ, 0x5410, UR45 ;  /* 0x00005410ff117896 */ /* 0x000fc4000800002d */
[----:B------:R-:W-:Y:S01]  /*29a0*/  USHF.L.U32 UR4, UR5, 0x9, URZ ;  /* 0x0000000905047899 */ /* 0x000fe200080006ff */
[----:B------:R-:W-:Y:S01]  /*29b0*/  UMOV UR30, 0x0 ;  /* 0x00000000001e7882 */ /* 0x000fe20000000000 */
[----:B------:R-:W-:Y:S02]  /*29c0*/  UMOV UR31, 0x10000000 ;  /* 0x10000000001f7882 */ /* 0x000fe40000000000 */
[----:B------:R-:W-:Y:S01]  /*29d0*/  ULOP3.LUT UR16, UR52, UR4, URZ, 0xfc, !UPT ;  /* 0x0000000434107292 */ /* 0x000fe2000f8efcff */
[----:B------:R4:W-:Y:S01]  /*29e0*/  UTMALDG.3D.MULTICAST.2CTA [UR40], [UR12], UR15, desc[UR30] ;  /* 0x00001e280c0073b4 */ /* 0x0009e2000821180f */
[----:B------:R-:W-:Y:S02]  /*29f0*/  UIADD3 UR24, UP1, UPT, UR46, 0x280, URZ ;  /* 0x000002802e187890 */ /* 0x000fe4000ff3e0ff */
[----:B------:R-:W-:Y:S02]  /*2a00*/  ULOP3.LUT UR4, UR4, UR50, URZ, 0xfc, !UPT ;  /* 0x0000003204047292 */ /* 0x000fe4000f8efcff */
[----:B------:R-:W-:Y:S01]  /*2a10*/  UIADD3 UR22, UP0, UPT, UR46, 0x380, URZ ;  /* 0x000003802e167890 */ /* 0x000fe2000ff1e0ff */
[----:B------:R-:W-:Y:S01]  /*2a20*/  UMOV UR36, UR44 ;  /* 0x0000002c00247c82 */ /* 0x000fe20008000000 */
[----:B------:R-:W-:Y:S01]  /*2a30*/  UMOV UR33, UR41 ;  /* 0x0000002900217c82 */ /* 0x000fe20008000000 */
[----:B------:R-:W-:Y:S01]  /*2a40*/  UMOV UR34, UR42 ;  /* 0x0000002a00227c82 */ /* 0x000fe20008000000 */
[----:B------:R-:W-:Y:S01]  /*2a50*/  UIADD3.X UR25, UPT, UPT, URZ, UR47, URZ, UP1, !UPT ;  /* 0x0000002fff197290 */ /* 0x000fe20008ffe4ff */
[----:B------:R2:W-:Y:S01]  /*2a60*/  UTMALDG.3D.MULTICAST.2CTA [UR32], [UR8], UR17, desc[UR30] ;  /* 0x00001e20080073b4 */ /* 0x0005e20008211811 */
[----:B------:R-:W-:-:S02]  /*2a70*/  UIADD3 UR16, UPT, UPT, UR6, 0x30e00, UR16 ;  /* 0x00030e0006107890 */ /* 0x000fc4000fffe010 */
[----:B------:R-:W-:Y:S01]  /*2a80*/  UIADD3.X UR23, UPT, UPT, URZ, UR47, URZ, UP0, !UPT ;  /* 0x0000002fff177290 */ /* 0x000fe200087fe4ff */
[----:B------:R-:W-:Y:S01]  /*2a90*/  UMOV UR18, UR26 ;  /* 0x0000001a00127c82 */ /* 0x000fe20008000000 */
[----:B------:R-:W-:Y:S01]  /*2aa0*/  UMOV UR19, UR27 ;  /* 0x0000001b00137c82 */ /* 0x000fe20008000000 */
[----:B------:R-:W-:Y:S01]  /*2ab0*/  UMOV UR21, UR44 ;  /* 0x0000002c00157c82 */ /* 0x000fe20008000000 */
[----:B----4-:R-:W-:Y:S01]  /*2ac0*/  UMOV UR12, UR20 ;  /* 0x00000014000c7c82 */ /* 0x010fe20008000000 */
[----:B------:R-:W-:Y:S01]  /*2ad0*/  UMOV UR13, UR44 ;  /* 0x0000002c000d7c82 */ /* 0x000fe20008000000 */
[----:B--2---:R-:W-:Y:S02]  /*2ae0*/  UIADD3 UR8, UPT, UPT, UR6, 0x34400, UR4 ;  /* 0x0003440006087890 */ /* 0x004fe4000fffe004 */
[----:B------:R-:W-:Y:S01]  /*2af0*/  UPRMT UR4, URZ, 0x5410, UR38 ;  /* 0x00005410ff047896 */ /* 0x000fe20008000026 */
[----:B------:R-:W-:Y:S01]  /*2b00*/  UMOV UR17, UR41 ;  /* 0x0000002900117c82 */ /* 0x000fe20008000000 */
[----:B------:R-:W-:Y:S01]  /*2b10*/  UMOV UR9, UR41 ;  /* 0x0000002900097c82 */ /* 0x000fe20008000000 */
[----:B------:R4:W-:Y:S06]  /*2b20*/  UTMALDG.4D.MULTICAST.2CTA [UR16], [UR24], UR15, desc[UR30] ;  /* 0x00001e10180073b4 */ /* 0x0009ec000821980f */
[----:B------:R4:W-:Y:S02]  /*2b30*/  UTMALDG.4D.MULTICAST.2CTA [UR8], [UR22], UR4, desc[UR30] ;  /* 0x00001e08160073b4 */ /* 0x0009e40008219804 */
[----:B----4-:R-:W-:Y:S01]  /*2b40*/  NOP ;  /* 0x0000000000007918 */ /* 0x010fe20000000000 */
.L_x_42:
[----:B------:R-:W-:Y:S05]  /*2b50*/  BSYNC.RECONVERGENT B0 ;  /* 0x0000000000007941 */ /* 0x000fea0003800200 */
.L_x_41:
[----:B------:R-:W-:Y:S01]  /*2b60*/  UIADD3 UR20, UPT, UPT, UR20, 0x1, URZ ;  /* 0x0000000114147890 */ /* 0x000fe2000fffe0ff */
[----:B------:R-:W-:-:S03]  /*2b70*/  UMOV UR5, UR14 ;  /* 0x0000000e00057c82 */ /* 0x000fc60008000000 */
[----:B------:R-:W-:-:S09]  /*2b80*/  UISETP.NE.AND UP0, UPT, UR20, UR28, UPT ;  /* 0x0000001c1400728c */ /* 0x000fd2000bf05270 */
[----:B------:R-:W-:Y:S05]  /*2b90*/  BRA.U UP0, `(.L_x_43) ;  /* 0xfffffff900e87547 */ /* 0x000fea000b83ffff */
.L_x_35:
[C---:B------:R-:W-:Y:S01]  /*2ba0*/  LEA R3, R11.reuse, UR6, 0x3 ;  /* 0x000000060b037c11 */ /* 0x040fe2000f8e18ff */
[----:B------:R-:W-:Y:S01]  /*2bb0*/  NOP ;  /* 0x0000000000007918 */ /* 0x000fe20000000000 */
[----:B-1----:R-:W-:Y:S02]  /*2bc0*/  SHF.L.U32 R0, R10, 0x1f, RZ ;  /* 0x0000001f0a007819 */ /* 0x002fe400000006ff */
[----:B------:R-:W-:Y:S02]  /*2bd0*/  LEA R5, R11, UR6, 0x4 ;  /* 0x000000060b057c11 */ /* 0x000fe4000f8e20ff */
[----:B------:R-:W1:Y:S02]  /*2be0*/  SYNCS.PHASECHK.TRANS64.TRYWAIT P0, [R3+URZ+0x200], R0 ;  /* 0x00020000030075a7 */ /* 0x000e6400080011ff */
[----:B-1----:R-:W-:Y:S05]  /*2bf0*/  @!P0 BRA `(.L_x_44) ;  /* 0x0000008400248947 */ /* 0x002fea0003800000 */
.L_x_178:
[----:B------:R-:W4:Y:S01]  /*2c00*/  LDS.128 R4, [R5+0x270] ;  /* 0x0002700005047984 */ /* 0x000f220000000c00 */
[----:B------:R-:W-:Y:S01]  /*2c10*/  UISETP.GE.AND UP0, UPT, UR39, 0x1, UPT ;  /* 0x000000012700788c */ /* 0x000fe2000bf06270 */
[----:B------:R-:W-:Y:S01]  /*2c20*/  @!PT LDS RZ, [RZ] ;  /* 0x00000000fffff984 */ /* 0x000fe20000000800 */
[----:B------:R-:W-:Y:S01]  /*2c30*/  @!PT LDS RZ, [RZ] ;  /* 0x00000000fffff984 */ /* 0x000fe20000000800 */
[----:B------:R-:W-:Y:S01]  /*2c40*/  @!PT LDS RZ, [RZ] ;  /* 0x00000000fffff984 */ /* 0x000fe20000000800 */
[----:B------:R-:W-:Y:S01]  /*2c50*/  @!PT LDS RZ, [RZ] ;  /* 0x00000000fffff984 */ /* 0x000fe20000000800 */
[----:B------:R1:W-:Y:S06]  /*2c60*/  MEMBAR.ALL.CTA ;  /* 0x0000000000007992 */ /* 0x0003ec0000008000 */
[----:B-1----:R-:W1:Y:S01]  /*2c70*/  FENCE.VIEW.ASYNC.S ;  /* 0x00000000000073c6 */ /* 0x002e620000000000 */
[----:B----4-:R-:W-:-:S13]  /*2c80*/  LOP3.LUT P0, RZ, R6, 0x1, RZ, 0xc0, !PT ;  /* 0x0000000106ff7812 */ /* 0x010fda000780c0ff */
[----:B-1----:R-:W-:Y:S01]  /*2c90*/  VOTEU.ANY UP1, P0 ;  /* 0x0000000000ff7886 */ /* 0x002fe20000020100 */
[----:B------:R-:W-:-:S13]  /*2ca0*/  PLOP3.LUT P0, PT, PT, PT, UP1, 0x80, 0x8 ;  /* 0x000000000008781c */ /* 0x000fda0003f0f018 */
[----:B------:R-:W-:Y:S02]  /*2cb0*/  @P0 LOP3.LUT R0, R5, 0xffff, RZ, 0xc0, !PT ;  /* 0x0000ffff05000812 */ /* 0x000fe400078ec0ff */
[----:B--2---:R-:W-:Y:S02]  /*2cc0*/  @P0 MOV R2, R4 ;  /* 0x0000000400020202 */ /* 0x004fe40000000f00 */
[----:B------:R-:W-:Y:S01]  /*2cd0*/  @P0 R2UR UR5, R0 ;  /* 0x00000000000502ca */ /* 0x000fe200000e0000 */
[----:B------:R-:W-:Y:S01]  /*2ce0*/  VIADD R0, R3, 0x210 ;  /* 0x0000021003007836 */ /* 0x000fe20000000000 */
[----:B------:R-:W-:Y:S02]  /*2cf0*/  @P0 SHF.R.U32.HI R4, RZ, 0x10, R5 ;  /* 0x00000010ff040819 */ /* 0x000fe40000011605 */
[----:B------:R-:W-:Y:S02]  /*2d00*/  @P0 R2UR UR7, R2 ;  /* 0x00000000020702ca */ /* 0x000fe400000e0000 */
[----:B------:R-:W-:-:S02]  /*2d10*/  PRMT R0, RZ, 0x654, R0 ;  /* 0x00000654ff007816 */ /* 0x000fc40000000000 */
[----:B------:R-:W-:Y:S02]  /*2d20*/  @P0 R2UR UR4, R4 ;  /* 0x00000000040402ca */ /* 0x000fe400000e0000 */
[----:B------:R1:W-:Y:S03]  /*2d30*/  SYNCS.ARRIVE.TRANS64.RED.A1T0 RZ, [R0+URZ], RZ ;  /* 0x000000ff00ff79a7 */ /* 0x0003e600081004ff */
[----:B------:R-:W-:-:S04]  /*2d40*/  @UP1 UMOV UR56, UR5 ;  /* 0x0000000500381c82 */ /* 0x000fc80008000000 */
[----:B------:R-:W-:-:S04]  /*2d50*/  @UP1 UMOV UR57, UR7 ;  /* 0x0000000700391c82 */ /* 0x000fc80008000000 */
[----:B------:R-:W-:Y:S01]  /*2d60*/  @UP1 UMOV UR44, UR4 ;  /* 0x00000004002c1c82 */ /* 0x000fe20008000000 */
[----:B------:R-:W-:Y:S05]  /*2d70*/  BRA.U !UP0, `(.L_x_45) ;  /* 0x0000000108d47547 */ /* 0x000fea000b800000 */
[----:B------:R-:W2:Y:S01]  /*2d80*/  LDCU.128 UR16, c[0x0][0xf10] ;  /* 0x0001e200ff1077ac */ /* 0x000ea20008000c00 */
[----:B------:R-:W4:Y:S01]  /*2d90*/  LDCU UR11, c[0x0][0xf20] ;  /* 0x0001e400ff0b77ac */ /* 0x000f220008000800 */
[----:B------:R-:W3:Y:S01]  /*2da0*/  LDCU UR24, c[0x0][0xf0c] ;  /* 0x0001e180ff1877ac */ /* 0x000ee20008000800 */
[----:B------:R-:W1:Y:S01]  /*2db0*/  LDCU.64 UR8, c[0x0][0xf28] ;  /* 0x0001e500ff0877ac */ /* 0x000e620008000a00 */
[----:B------:R-:W-:Y:S02]  /*2dc0*/  UISETP.NE.AND UP3, UPT, UR39, 0x1, UPT ;  /* 0x000000012700788c */ /* 0x000fe4000bf65270 */
[----:B--2---:R-:W-:Y:S02]  /*2dd0*/  UIMAD.WIDE.U32 UR12, UR59, UR19, URZ ;  /* 0x000000133b0c72a5 */ /* 0x004fe4000f8e00ff */
[----:B------:R-:W-:Y:S02]  /*2de0*/  UIMAD.WIDE.U32 UR4, UR60, UR16, URZ ;  /* 0x000000103c0472a5 */ /* 0x000fe4000f8e00ff */
[----:B------:R-:W-:-:S02]  /*2df0*/  UISETP.NE.AND UP0, UPT, UR18, 0x1, UPT ;  /* 0x000000011200788c */ /* 0x000fc4000bf05270 */
[----:B------:R-:W-:Y:S01]  /*2e00*/  UIMAD.WIDE.U32 UR22, UR56, UR19, URZ ;  /* 0x00000013381672a5 */ /* 0x000fe2000f8e00ff */
[----:B------:R-:W-:Y:S02]  /*2e10*/  UMOV UR12, UR13 ;  /* 0x0000000d000c7c82 */ /* 0x000fe40008000000 */
[----:B------:R-:W-:Y:S01]  /*2e20*/  UMOV UR4, UR5 ;  /* 0x0000000500047c82 */ /* 0x000fe20008000000 */
[----:B----4-:R-:W-:Y:S02]  /*2e30*/  USHF.R.U32.HI UR12, URZ, UR11, UR12 ;  /* 0x0000000bff0c7299 */ /* 0x010fe4000801160c */
[----:B---3--:R-:W-:Y:S02]  /*2e40*/  UISETP.NE.AND UP2, UPT, UR24, 0x1, UPT ;  /* 0x000000011800788c */ /* 0x008fe4000bf45270 */
[----:B------:R-:W-:Y:S02]  /*2e50*/  USHF.R.U32.HI UR4, URZ, UR17, UR4 ;  /* 0x00000011ff047299 */ /* 0x000fe40008011604 */
[----:B------:R-:W-:-:S02]  /*2e60*/  USEL UR5, UR59, UR12, !UP0 ;  /* 0x0000000c3b057287 */ /* 0x000fc4000c000000 */
[----:B------:R-:W-:Y:S02]  /*2e70*/  USEL UR7, UR60, UR4, !UP2 ;  /* 0x000000043c077287 */ /* 0x000fe4000d000000 */
[----:B-1----:R-:W-:Y:S01]  /*2e80*/  UIMAD.WIDE.U32 UR12, UR5, UR8, URZ ;  /* 0x00000008050c72a5 */ /* 0x002fe2000f8e00ff */
[----:B------:R-:W-:Y:S01]  /*2e90*/  UMOV UR4, UR23 ;  /* 0x0000001700047c82 */ /* 0x000fe20008000000 */
[----:B------:R-:W-:Y:S02]  /*2ea0*/  UIMAD.WIDE.U32 UR20, UR57, UR16, URZ ;  /* 0x00000010391472a5 */ /* 0x000fe4000f8e00ff */
[----:B------:R-:W-:-:S03]  /*2eb0*/  UIMAD.WIDE.U32 UR22, UR7, UR8, URZ ;  /* 0x00000008071672a5 */ /* 0x000fc6000f8e00ff */
[----:B------:R-:W-:Y:S01]  /*2ec0*/  UMOV UR12, UR13 ;  /* 0x0000000d000c7c82 */ /* 0x000fe20008000000 */
[----:B------:R-:W-:Y:S02]  /*2ed0*/  USHF.R.U32.HI UR4, URZ, UR11, UR4 ;  /* 0x0000000bff047299 */ /* 0x000fe40008011604 */
[----:B------:R-:W-:Y:S01]  /*2ee0*/  @UP3 USHF.R.U32.HI UR5, URZ, UR9, UR12 ;  /* 0x00000009ff053299 */ /* 0x000fe2000801160c */
[----:B------:R-:W-:Y:S01]  /*2ef0*/  UMOV UR20, UR21 ;  /* 0x0000001500147c82 */ /* 0x000fe20008000000 */
[----:B------:R-:W-:Y:S01]  /*2f00*/  UMOV UR22, UR23 ;  /* 0x0000001700167c82 */ /* 0x000fe20008000000 */
[----:B------:R-:W-:Y:S02]  /*2f10*/  USHF.R.U32.HI UR17, URZ, UR17, UR20 ;  /* 0x00000011ff117299 */ /* 0x000fe40008011614 */
[----:B------:R-:W-:Y:S02]  /*2f20*/  USEL UR4, UR56, UR4, !UP0 ;  /* 0x0000000438047287 */ /* 0x000fe4000c000000 */
[----:B------:R-:W-:-:S02]  /*2f30*/  @UP3 USHF.R.U32.HI UR7, URZ, UR9, UR22 ;  /* 0x00000009ff073299 */ /* 0x000fc40008011616 */
[----:B------:R-:W-:Y:S02]  /*2f40*/  UIMAD UR11, UR39, UR5, URZ ;  /* 0x00000005270b72a4 */ /* 0x000fe4000f8e02ff */
[----:B------:R-:W-:Y:S02]  /*2f50*/  USEL UR5, UR57, UR17, !UP2 ;  /* 0x0000001139057287 */ /* 0x000fe4000d000000 */
[----:B------:R-:W-:Y:S02]  /*2f60*/  UIMAD UR12, UR39, UR7, URZ ;  /* 0x00000007270c72a4 */ /* 0x000fe4000f8e02ff */
[----:B------:R-:W-:Y:S02]  /*2f70*/  UISETP.GE.AND UP0, UPT, UR4, UR11, UPT ;  /* 0x0000000b0400728c */ /* 0x000fe4000bf06270 */
[----:B------:R-:W-:Y:S02]  /*2f80*/  UIMAD.WIDE.U32 UR16, UR4, UR8, URZ ;  /* 0x00000008041072a5 */ /* 0x000fe4000f8e00ff */
[----:B------:R-:W-:-:S02]  /*2f90*/  UISETP.GE.OR UP0, UPT, UR5, UR12, UP0 ;  /* 0x0000000c0500728c */ /* 0x000fc40008706670 */
        /* <DEDUP_REMOVED lines=19> */
.L_x_45:
[----:B------:R-:W2:Y:S02]  /*30d0*/  LDCU UR4, c[0x0][0xf30] ;  /* 0x0001e600ff0477ac */ /* 0x000ea40008000800 */
[----:B--2---:R-:W-:-:S09]  /*30e0*/  UISETP.NE.AND UP0, UPT, UR4, 0x1, UPT ;  /* 0x000000010400788c */ /* 0x004fd2000bf05270 */
[----:B------:R-:W-:Y:S05]  /*30f0*/  BRA.U UP0, `(.L_x_46) ;  /* 0x0000000100447547 */ /* 0x000fea000b800000 */
[----:B------:R-:W2:Y:S01]  /*3100*/  LDCU.128 UR16, c[0x0][0xf10] ;  /* 0x0001e200ff1077ac */ /* 0x000ea20008000c00 */
[----:B------:R-:W4:Y:S01]  /*3110*/  LDCU UR11, c[0x0][0xf0c] ;  /* 0x0001e180ff0b77ac */ /* 0x000f220008000800 */
[----:B------:R-:W1:Y:S01]  /*3120*/  LDCU UR7, c[0x0][0xf20] ;  /* 0x0001e400ff0777ac */ /* 0x000e620008000800 */
[----:B--2---:R-:W-:Y:S02]  /*3130*/  UIMAD.WIDE.U32 UR8, UR57, UR16, URZ ;  /* 0x00000010390872a5 */ /* 0x004fe4000f8e00ff */
[----:B------:R-:W-:Y:S02]  /*3140*/  UIMAD.WIDE.U32 UR4, UR56, UR19, URZ ;  /* 0x00000013380472a5 */ /* 0x000fe4000f8e00ff */
[----:B----4-:R-:W-:Y:S02]  /*3150*/  UISETP.NE.AND UP2, UPT, UR11, 0x1, UPT ;  /* 0x000000010b00788c */ /* 0x010fe4000bf45270 */
[----:B------:R-:W-:Y:S01]  /*3160*/  UISETP.NE.AND UP0, UPT, UR18, 0x1, UPT ;  /* 0x000000011200788c */ /* 0x000fe2000bf05270 */
[----:B------:R-:W-:-:S02]  /*3170*/  UMOV UR8, UR9 ;  /* 0x0000000900087c82 */ /* 0x000fc40008000000 */
[----:B------:R-:W-:Y:S01]  /*3180*/  UMOV UR4, UR5 ;  /* 0x0000000500047c82 */ /* 0x000fe20008000000 */
[----:B------:R-:W-:Y:S02]  /*3190*/  USHF.R.U32.HI UR17, URZ, UR17, UR8 ;  /* 0x00000011ff117299 */ /* 0x000fe40008011608 */
[----:B-1----:R-:W-:Y:S02]  /*31a0*/  USHF.R.U32.HI UR4, URZ, UR7, UR4 ;  /* 0x00000007ff047299 */ /* 0x002fe40008011604 */
[----:B------:R-:W-:Y:S02]  /*31b0*/  USEL UR5, UR57, UR17, !UP2 ;  /* 0x0000001139057287 */ /* 0x000fe4000d000000 */
[----:B------:R-:W-:-:S04]  /*31c0*/  USEL UR4, UR56, UR4, !UP0 ;  /* 0x0000000438047287 */ /* 0x000fc8000c000000 */
[----:B------:R-:W-:Y:S02]  /*31d0*/  UIADD3 UR7, UPT, UPT, UR5, -UR4, URZ ;  /* 0x8000000405077290 */ /* 0x000fe4000fffe0ff */
[----:B------:R-:W-:Y:S02]  /*31e0*/  UIADD3 UR4, UPT, UPT, -UR5, UR4, URZ ;  /* 0x0000000405047290 */ /* 0x000fe4000fffe1ff */
[----:B------:R-:W-:Y:S02]  /*31f0*/  UIMAD UR56, UR7, UR18, UR56 ;  /* 0x00000012073872a4 */ /* 0x000fe4000f8e0238 */
[----:B------:R-:W-:-:S12]  /*3200*/  UIMAD UR57, UR4, UR11, UR57 ;  /* 0x0000000b043972a4 */ /* 0x000fd8000f8e0239 */
.L_x_46:
[----:B------:R-:W-:Y:S01]  /*3210*/  VIADD R11, R11, 0x1 ;  /* 0x000000010b0b7836 */ /* 0x000fe20000000000 */
[----:B------:R-:W-:Y:S01]  /*3220*/  R2UR UR4, R86 ;  /* 0x00000000560472ca */ /* 0x000fe200000e0000 */
[----:B------:R-:W-:Y:S01]  /*3230*/  UIADD3 UR16, UPT, UPT, UR57, UR63, URZ ;  /* 0x0000003f39107290 */ /* 0x000fe2000fffe0ff */
[----:B------:R-:W-:Y:S02]  /*3240*/  PLOP3.LUT P2, PT, PT, PT, PT, 0x80, 0x8 ;  /* 0x000000000008781c */ /* 0x000fe40003f4f070 */
[----:B------:R-:W-:-:S04]  /*3250*/  ISETP.NE.AND P0, PT, R11, 0x2, PT ;  /* 0x000000020b00780c */ /* 0x000fc80003f05270 */
[----:B------:R-:W-:Y:S02]  /*3260*/  SEL R3, RZ, 0x1, P0 ;  /* 0x00000001ff037807 */ /* 0x000fe40000000000 */
[----:B------:R-:W-:Y:S02]  /*3270*/  SEL R11, R11, RZ, P0 ;  /* 0x000000ff0b0b7207 */ /* 0x000fe40000000000 */
[----:B------:R-:W-:Y:S01]  /*3280*/  LOP3.LUT R10, R10, R3, RZ, 0x3c, !PT ;  /* 0x000000030a0a7212 */ /* 0x000fe200078e3cff */
[----:B------:R-:W-:Y:S01]  /*3290*/  UIADD3 UR11, UPT, UPT, UR56, UR4, URZ ;  /* 0x00000004380b7290 */ /* 0x000fe2000fffe0ff */
[----:B------:R-:W-:Y:S11]  /*32a0*/  BRA.U UP1, `(.L_x_47) ;  /* 0xffffffed015c7547 */ /* 0x000ff6000b83ffff */
[----:B------:R-:W-:Y:S01]  /*32b0*/  UIADD3 UR7, UPT, UPT, UR6, 0xd8, URZ ;  /* 0x000000d806077890 */ /* 0x000fe2000fffe0ff */
[----:B------:R-:W-:-:S03]  /*32c0*/  SHF.L.U32 R3, R12, 0x1f, RZ ;  /* 0x0000001f0c037819 */ /* 0x000fc600000006ff */
[----:B------:R-:W-:-:S09]  /*32d0*/  ULEA UR4, UR14, UR7, 0x3 ;  /* 0x000000070e047291 */ /* 0x000fd2000f8e18ff */
[----:B------:R-:W2:Y:S02]  /*32e0*/  SYNCS.PHASECHK.TRANS64.TRYWAIT P0, [UR4], R3 ;  /* 0x00000003ff0075a7 */ /* 0x000ea40008001104 */
[----:B--2---:R-:W-:Y:S05]  /*32f0*/  @!P0 BRA `(.L_x_48) ;  /* 0x0000007c00788947 */ /* 0x004fea0003800000 */
.L_x_180:
[----:B------:R-:W-:-:S04]  /*3300*/  UIADD3 UR4, UPT, UPT, UR14, 0x1, URZ ;  /* 0x000000010e047890 */ /* 0x000fc8000fffe0ff */
[----:B------:R-:W-:-:S04]  /*3310*/  UISETP.NE.AND UP0, UPT, UR4, 0x1b, UPT ;  /* 0x0000001b0400788c */ /* 0x000fc8000bf05270 */
[----:B------:R-:W-:Y:S02]  /*3320*/  USEL UR6, URZ, 0x1, UP0 ;  /* 0x00000001ff067887 */ /* 0x000fe40008000000 */
[----:B------:R-:W-:-:S04]  /*3330*/  USEL UR4, UR4, URZ, UP0 ;  /* 0x000000ff04047287 */ /* 0x000fc80008000000 */
[----:B------:R-:W-:Y:S01]  /*3340*/  ULEA UR5, UR4, UR7, 0x3 ;  /* 0x0000000704057291 */ /* 0x000fe2000f8e18ff */
[----:B------:R-:W-:-:S04]  /*3350*/  LOP3.LUT R2, R12, UR6, RZ, 0x3c, !PT ;  /* 0x000000060c027c12 */ /* 0x000fc8000f8e3cff */
[----:B-1----:R-:W-:-:S04]  /*3360*/  SHF.L.U32 R3, R2, 0x1f, RZ ;  /* 0x0000001f02037819 */ /* 0x002fc800000006ff */
[----:B------:R-:W1:Y:S02]  /*3370*/  SYNCS.PHASECHK.TRANS64.TRYWAIT P0, [UR5], R3 ;  /* 0x00000003ff0075a7 */ /* 0x000e640008001105 */
[----:B-1----:R-:W-:Y:S05]  /*3380*/  @!P0 BRA `(.L_x_49) ;  /* 0x0000007c006c8947 */ /* 0x002fea0003800000 */
.L_x_182:
        /* <DEDUP_REMOVED lines=9> */
.L_x_184:
        /* <DEDUP_REMOVED lines=9> */
.L_x_186:
        /* <DEDUP_REMOVED lines=9> */
.L_x_188:
        /* <DEDUP_REMOVED lines=9> */
.L_x_190:
        /* <DEDUP_REMOVED lines=9> */
.L_x_192:
        /* <DEDUP_REMOVED lines=9> */
.L_x_194:
        /* <DEDUP_REMOVED lines=9> */
.L_x_196:
        /* <DEDUP_REMOVED lines=9> */
.L_x_198:
        /* <DEDUP_REMOVED lines=9> */
.L_x_200:
        /* <DEDUP_REMOVED lines=9> */
.L_x_202:
        /* <DEDUP_REMOVED lines=9> */
.L_x_204:
        /* <DEDUP_REMOVED lines=9> */
.L_x_206:
        /* <DEDUP_REMOVED lines=9> */
.L_x_208:
        /* <DEDUP_REMOVED lines=9> */
.L_x_210:
        /* <DEDUP_REMOVED lines=9> */
.L_x_212:
        /* <DEDUP_REMOVED lines=9> */
.L_x_214:
        /* <DEDUP_REMOVED lines=9> */
.L_x_216:
        /* <DEDUP_REMOVED lines=9> */
.L_x_218:
        /* <DEDUP_REMOVED lines=9> */
.L_x_220:
        /* <DEDUP_REMOVED lines=9> */
.L_x_222:
        /* <DEDUP_REMOVED lines=9> */
.L_x_224:
        /* <DEDUP_REMOVED lines=9> */
.L_x_226:
        /* <DEDUP_REMOVED lines=9> */
.L_x_228:
        /* <DEDUP_REMOVED lines=9> */
.L_x_230:
[----:B------:R-:W-:-:S04]  /*4110*/  UIADD3 UR4, UPT, UPT, UR4, 0x1, URZ ;  /* 0x0000000104047890 */ /* 0x000fc8000fffe0ff */
[----:B------:R-:W-:-:S04]  /*4120*/  UISETP.NE.AND UP0, UPT, UR4, 0x1b, UPT ;  /* 0x0000001b0400788c */ /* 0x000fc8000bf05270 */
[----:B------:R-:W-:Y:S02]  /*4130*/  USEL UR5, URZ, 0x1, UP0 ;  /* 0x00000001ff057887 */ /* 0x000fe40008000000 */
[----:B------:R-:W-:-:S04]  /*4140*/  USEL UR4, UR4, URZ, UP0 ;  /* 0x000000ff04047287 */ /* 0x000fc80008000000 */
[----:B------:R-:W-:Y:S01]  /*4150*/  ULEA UR4, UR4, UR7, 0x3 ;  /* 0x0000000704047291 */ /* 0x000fe2000f8e18ff */
[----:B-1----:R-:W-:-:S04]  /*4160*/  LOP3.LUT R3, R2, UR5, RZ, 0x3c, !PT ;  /* 0x0000000502037c12 */ /* 0x002fc8000f8e3cff */
[----:B------:R-:W-:Y:S01]  /*4170*/  SHF.L.U32 R3, R3, 0x1f, RZ ;  /* 0x0000001f03037819 */ /* 0x000fe200000006ff */
[----:B------:R-:W-:-:S07]  /*4180*/  IMAD.U32 R0, RZ, RZ, UR4 ;  /* 0x00000004ff007e24 */ /* 0x000fce000f8e00ff */
.L_x_74:
[----:B-1----:R1:W2:Y:S02]  /*4190*/  SYNCS.PHASECHK.TRANS64.TRYWAIT P0, [R0+URZ], R3 ;  /* 0x00000003000075a7 */ /* 0x0022a400080011ff */
[----:B--2---:R-:W-:Y:S05]  /*41a0*/  @!P0 NANOSLEEP.SYNCS 0x989680 ;  /* 0x009896800000895d */ /* 0x004fea0003900000 */
[----:B------:R-:W2:Y:S02]  /*41b0*/  @!P0 SYNCS.PHASECHK.TRANS64 P0, [R0+URZ], R3 ;  /* 0x00000003000085a7 */ /* 0x000ea400080010ff */
[----:B--2---:R-:W-:Y:S05]  /*41c0*/  @P0 EXIT ;  /* 0x000000000000094d */ /* 0x004fea0003800000 */
[----:B------:R-:W-:Y:S05]  /*41d0*/  BRA `(.L_x_74) ;  /* 0xfffffffc00ec7947 */ /* 0x000fea000383ffff */
.L_x_23:
[----:B------:R-:W-:-:S04]  /*41e0*/  UISETP.NE.AND UP0, UPT, UR58, URZ, UPT ;  /* 0x000000ff3a00728c */ /* 0x000fc8000bf05270 */
[----:B------:R-:W-:-:S09]  /*41f0*/  UISETP.NE.OR UP0, UPT, UR27, 0x1, UP0 ;  /* 0x000000011b00788c */ /* 0x000fd20008705670 */
[----:B------:R-:W-:Y:S05]  /*4200*/  BRA.U UP0, `(.L_x_75) ;  /* 0x0000000500487547 */ /* 0x000fea000b800000 */
[----:B------:R-:W-:Y:S01]  /*4210*/  ISETP.GE.U32.AND P2, PT, R0, 0x10, PT ;  /* 0x000000100000780c */ /* 0x000fe20003f46070 */
[----:B------:R-:W-:Y:S01]  /*4220*/  IMAD.MOV.U32 R12, RZ, RZ, 0x1 ;  /* 0x00000001ff0c7424 */ /* 0x000fe200078e00ff */
[----:B------:R-:W-:Y:S02]  /*4230*/  CS2R R10, SRZ ;  /* 0x00000000000a7805 */ /* 0x000fe4000001ff00 */
[----:B------:R-:W-:Y:S01]  /*4240*/  CS2R R8, SRZ ;  /* 0x0000000000087805 */ /* 0x000fe2000001ff00 */
[----:B------:R-:W-:Y:S01]  /*4250*/  UMOV UR6, 0x400 ;  /* 0x0000040000067882 */ /* 0x000fe20000000000 */
[----:B------:R-:W-:Y:S01]  /*4260*/  UMOV UR5, URZ ;  /* 0x000000ff00057c82 */ /* 0x000fe20008000000 */
[----:B------:R-:W-:-:S12]  /*4270*/  ULEA UR6, UR58, UR6, 0x18 ;  /* 0x000000063a067291 */ /* 0x000fd8000f8ec0ff */
.L_x_79:
[----:B------:R-:W-:Y:S02]  /*4280*/  LEA R2, R8, UR6, 0x3 ;  /* 0x0000000608027c11 */ /* 0x000fe4000f8e18ff */
[----:B------:R-:W-:-:S03]  /*4290*/  SHF.L.U32 R5, R9, 0x1f, RZ ;  /* 0x0000001f09057819 */ /* 0x000fc600000006ff */
[----:B------:R-:W-:Y:S01]  /*42a0*/  VIADD R4, R2, 0x250 ;  /* 0x0000025002047836 */ /* 0x000fe20000000000 */
[----:B------:R-:W1:Y:S02]  /*42b0*/  SYNCS.PHASECHK.TRANS64.TRYWAIT P0, [R2+URZ+0x240], R5 ;  /* 0x00024005020075a7 */ /* 0x000e6400080011ff */
[----:B-1----:R-:W-:Y:S05]  /*42c0*/  @!P0 BRA `(.L_x_76) ;  /* 0x0000007400f48947 */ /* 0x002fea0003800000 */
.L_x_231:
[----:B------:R-:W-:Y:S01]  /*42d0*/  ULEA UR4, UR5, UR6, 0x3 ;  /* 0x0000000605047291 */ /* 0x000fe2000f8e18ff */
[----:B------:R-:W-:Y:S02]  /*42e0*/  PRMT R4, RZ, 0x654, R4 ;  /* 0x00000654ff047816 */ /* 0x000fe40000000004 */
[----:B-1----:R-:W-:Y:S01]  /*42f0*/  SHF.L.U32 R5, R12, 0x1f, RZ ;  /* 0x0000001f0c057819 */ /* 0x002fe200000006ff */
[----:B------:R-:W-:Y:S01]  /*4300*/  UIADD3 UR7, UPT, UPT, UR4, 0x200, URZ ;  /* 0x0000020004077890 */ /* 0x000fe2000fffe0ff */
[----:B------:R1:W-:Y:S05]  /*4310*/  SYNCS.ARRIVE.TRANS64.RED.A1T0 RZ, [R4+URZ], RZ ;  /* 0x000000ff04ff79a7 */ /* 0x0003ea00081004ff */
[----:B------:R-:W-:Y:S01]  /*4320*/  IMAD.U32 R7, RZ, RZ, UR7 ;  /* 0x00000007ff077e24 */ /* 0x000fe2000f8e00ff */
[----:B------:R-:W2:Y:S04]  /*4330*/  SYNCS.PHASECHK.TRANS64.TRYWAIT P0, [UR4+0x210], R5 ;  /* 0x00021005ff0075a7 */ /* 0x000ea80008001104 */
[----:B------:R-:W-:Y:S01]  /*4340*/  PRMT R6, R0, 0x654, R7 ;  /* 0x0000065400067816 */ /* 0x000fe20000000007 */
[----:B-1----:R-:W-:Y:S01]  /*4350*/  @!P2 IMAD.MOV.U32 R4, RZ, RZ, 0x10 ;  /* 0x00000010ff04a424 */ /* 0x002fe200078e00ff */
[----:B--2---:R-:W-:Y:S06]  /*4360*/  @!P0 BRA `(.L_x_77) ;  /* 0x0000007400e08947 */ /* 0x004fec0003800000 */
.L_x_233:
[----:B------:R-:W-:Y:S01]  /*4370*/  ULEA UR8, UR5, UR6, 0x4 ;  /* 0x0000000605087291 */ /* 0x000fe2000f8e20ff */
[----:B------:R-:W-:Y:S01]  /*4380*/  SEL R3, R6, R3, !P2 ;  /* 0x0000000306037207 */ /* 0x000fe20005000000 */
[----:B------:R-:W-:Y:S01]  /*4390*/  UIADD3 UR9, UPT, UPT, UR4, 0x200, URZ ;  /* 0x0000020004097890 */ /* 0x000fe2000fffe0ff */
[----:B-1----:R-:W-:Y:S01]  /*43a0*/  LEA R2, R11, UR6, 0x3 ;  /* 0x000000060b027c11 */ /* 0x002fe2000f8e18ff */
[----:B------:R-:W-:Y:S01]  /*43b0*/  UIADD3 UR8, UPT, UPT, UR8, 0x270, URZ ;  /* 0x0000027008087890 */ /* 0x000fe2000fffe0ff */
[----:B------:R-:W-:Y:S01]  /*43c0*/  SHF.L.U32 R5, R10, 0x1f, RZ ;  /* 0x0000001f0a057819 */ /* 0x000fe200000006ff */
[----:B------:R1:W-:Y:S01]  /*43d0*/  @!P2 SYNCS.ARRIVE.TRANS64.RED RZ, [R3+URZ], R4 ;  /* 0x0000000403ffa9a7 */ /* 0x0003e200080004ff */
[----:B------:R-:W-:Y:S01]  /*43e0*/  UIADD3 UR4, UPT, UPT, UR5, 0x1, URZ ;  /* 0x0000000105047890 */ /* 0x000fe2000fffe0ff */
[----:B------:R-:W-:-:S03]  /*43f0*/  VIADD R8, R8, 0x1 ;  /* 0x0000000108087836 */ /* 0x000fc60000000000 */
[----:B------:R-:W-:Y:S02]  /*4400*/  UISETP.NE.AND UP0, UPT, UR4, 0x2, UPT ;  /* 0x000000020400788c */ /* 0x000fe4000bf05270 */
[----:B------:R-:W-:Y:S06]  /*4410*/  UGETNEXTWORKID.BROADCAST [UR8], [UR9] ;  /* 0x00000000080073ca */ /* 0x000fec0008000100 */
[----:B------:R-:W-:Y:S01]  /*4420*/  USEL UR7, URZ, 0x1, UP0 ;  /* 0x00000001ff077887 */ /* 0x000fe20008000000 */
[----:B------:R-:W-:Y:S01]  /*4430*/  ISETP.NE.AND P0, PT, R8, 0x2, PT ;  /* 0x000000020800780c */ /* 0x000fe20003f05270 */
[----:B------:R-:W-:Y:S01]  /*4440*/  USEL UR5, UR4, URZ, UP0 ;  /* 0x000000ff04057287 */ /* 0x000fe20008000000 */
[----:B------:R-:W2:Y:S03]  /*4450*/  SYNCS.PHASECHK.TRANS64.TRYWAIT P1, [R2+URZ+0x200], R5 ;  /* 0x00020005020075a7 */ /* 0x000ea600080211ff */
[----:B------:R-:W-:Y:S01]  /*4460*/  LOP3.LUT R12, R12, UR7, RZ, 0x3c, !PT ;  /* 0x000000070c0c7c12 */ /* 0x000fe2000f8e3cff */
[----:B-12---:R-:W-:Y:S07]  /*4470*/  @!P1 BRA `(.L_x_78) ;  /* 0x0000007400b49947 */ /* 0x006fee0003800000 */
.L_x_234:
[C---:B------:R-:W-:Y:S01]  /*4480*/  LEA R4, R11.reuse, UR6, 0x4 ;  /* 0x000000060b047c11 */ /* 0x040fe2000f8e20ff */
[----:B-1----:R-:W-:Y:S01]  /*4490*/  VIADD R2, R2, 0x210 ;  /* 0x0000021002027836 */ /* 0x002fe20000000000 */
[----:B------:R-:W-:Y:S01]  /*44a0*/  SEL R8, R8, RZ, P0 ;  /* 0x000000ff08087207 */ /* 0x000fe20000000000 */
[----:B------:R-:W-:-:S03]  /*44b0*/  VIADD R11, R11, 0x1 ;  /* 0x000000010b0b7836 */ /* 0x000fc60000000000 */
[----:B------:R-:W1:Y:S01]  /*44c0*/  LDS.128 R4, [R4+0x270] ;  /* 0x0002700004047984 */ /* 0x000e620000000c00 */
[----:B------:R-:W-:Y:S02]  /*44d0*/  PRMT R2, RZ, 0x654, R2 ;  /* 0x00000654ff027816 */ /* 0x000fe40000000002 */
[C---:B------:R-:W-:Y:S01]  /*44e0*/  ISETP.NE.AND P1, PT, R11.reuse, 0x2, PT ;  /* 0x000000020b00780c */ /* 0x040fe20003f25270 */
[----:B------:R-:W-:Y:S01]  /*44f0*/  @!PT LDS RZ, [RZ] ;  /* 0x00000000fffff984 */ /* 0x000fe20000000800 */
[----:B------:R-:W-:Y:S01]  /*4500*/  @!PT LDS RZ, [RZ] ;  /* 0x00000000fffff984 */ /* 0x000fe20000000800 */
[----:B------:R-:W-:Y:S01]  /*4510*/  @!PT LDS RZ, [RZ] ;  /* 0x00000000fffff984 */ /* 0x000fe20000000800 */
[----:B------:R-:W-:Y:S01]  /*4520*/  @!PT LDS RZ, [RZ] ;  /* 0x00000000fffff984 */ /* 0x000fe20000000800 */
[----:B------:R2:W-:Y:S06]  /*4530*/  MEMBAR.ALL.CTA ;  /* 0x0000000000007992 */ /* 0x0005ec0000008000 */
[----:B--2---:R-:W2:Y:S01]  /*4540*/  FENCE.VIEW.ASYNC.S ;  /* 0x00000000000073c6 */ /* 0x004ea20000000000 */
[----:B------:R-:W-:Y:S01]  /*4550*/  SEL R11, R11, RZ, P1 ;  /* 0x000000ff0b0b7207 */ /* 0x000fe20000800000 */
[----:B--2---:R2:W-:Y:S01]  /*4560*/  SYNCS.ARRIVE.TRANS64.RED.A1T0 RZ, [R2+URZ], RZ ;  /* 0x000000ff02ff79a7 */ /* 0x0045e200081004ff */
[----:B-1----:R-:W-:-:S02]  /*4570*/  LOP3.LUT P3, RZ, R6, 0x1, RZ, 0xc0, !PT ;  /* 0x0000000106ff7812 */ /* 0x002fc4000786c0ff */
[----:B------:R-:W-:-:S04]  /*4580*/  SEL R5, RZ, 0x1, P1 ;  /* 0x00000001ff057807 */ /* 0x000fc80000800000 */
[----:B------:R-:W-:Y:S02]  /*4590*/  LOP3.LUT R10, R10, R5, RZ, 0x3c, !PT ;  /* 0x000000050a0a7212 */ /* 0x000fe400078e3cff */
[----:B--2---:R-:W-:-:S04]  /*45a0*/  SEL R2, RZ, 0x1, P0 ;  /* 0x00000001ff027807 */ /* 0x004fc80000000000 */
[----:B------:R-:W-:Y:S01]  /*45b0*/  LOP3.LUT R9, R9, R2, RZ, 0x3c, !PT ;  /* 0x0000000209097212 */ /* 0x000fe200078e3cff */
[----:B------:R-:W-:Y:S06]  /*45c0*/  @P3 BRA `(.L_x_79) ;  /* 0xfffffffc002c3947 */ /* 0x000fec000383ffff */
[----:B------:R-:W-:Y:S01]  /*45d0*/  ULEA UR4, UR5, UR6, 0x3 ;  /* 0x0000000605047291 */ /* 0x000fe2000f8e18ff */
[----:B------:R-:W-:-:S08]  /*45e0*/  SHF.L.U32 R3, R12, 0x1f, RZ ;  /* 0x0000001f0c037819 */ /* 0x000fd000000006ff */
[----:B------:R-:W1:Y:S02]  /*45f0*/  SYNCS.PHASECHK.TRANS64 P0, [UR4+0x210], R3 ;  /* 0x00021003ff0075a7 */ /* 0x000e640008001004 */
[----:B-1----:R-:W-:Y:S05]  /*4600*/  @P0 BRA `(.L_x_80) ;  /* 0x0000000000080947 */ /* 0x002fea0003800000 */
[----:B------:R-:W1:Y:S02]  /*4610*/  SYNCS.PHASECHK.TRANS64.TRYWAIT P0, [UR4+0x210], R3 ;  /* 0x00021003ff0075a7 */ /* 0x000e640008001104 */
[----:B-1----:R-:W-:Y:S05]  /*4620*/  @!P0 BRA `(.L_x_81) ;  /* 0x00000074005c8947 */ /* 0x002fea0003800000 */
.L_x_80:
[----:B------:R-:W-:-:S04]  /*4630*/  UIADD3 UR7, UPT, UPT, UR5, 0x1, URZ ;  /* 0x0000000105077890 */ /* 0x000fc8000fffe0ff */
[----:B------:R-:W-:-:S04]  /*4640*/  UISETP.NE.AND UP0, UPT, UR7, 0x2, UPT ;  /* 0x000000020700788c */ /* 0x000fc8000bf05270 */
[----:B------:R-:W-:Y:S02]  /*4650*/  USEL UR8, URZ, 0x1, UP0 ;  /* 0x00000001ff087887 */ /* 0x000fe40008000000 */
[----:B------:R-:W-:-:S04]  /*4660*/  USEL UR7, UR7, URZ, UP0 ;  /* 0x000000ff07077287 */ /* 0x000fc80008000000 */
[----:B------:R-:W-:Y:S01]  /*4670*/  ULEA UR7, UR7, UR6, 0x3 ;  /* 0x0000000607077291 */ /* 0x000fe2000f8e18ff */
[----:B-1----:R-:W-:-:S04]  /*4680*/  LOP3.LUT R3, R12, UR8, RZ, 0x3c, !PT ;  /* 0x000000080c037c12 */ /* 0x002fc8000f8e3cff */
[----:B------:R-:W-:-:S04]  /*4690*/  SHF.L.U32 R0, R3, 0x1f, RZ ;  /* 0x0000001f03007819 */ /* 0x000fc800000006ff */
[----:B------:R-:W1:Y:S02]  /*46a0*/  SYNCS.PHASECHK.TRANS64 P0, [UR7+0x210], R0 ;  /* 0x00021000ff0075a7 */ /* 0x000e640008001007 */
[----:B-1----:R-:W-:Y:S05]  /*46b0*/  @P0 EXIT ;  /* 0x000000000000094d */ /* 0x002fea0003800000 */
[----:B------:R-:W-:Y:S02]  /*46c0*/  SHF.L.U32 R3, R3, 0x1f, RZ ;  /* 0x0000001f03037819 */ /* 0x000fe400000006ff */
[----:B------:R-:W-:-:S07]  /*46d0*/  MOV R0, UR7 ;  /* 0x0000000700007c02 */ /* 0x000fce0008000f00 */
.L_x_82:
[----:B-1----:R1:W2:Y:S02]  /*46e0*/  SYNCS.PHASECHK.TRANS64.TRYWAIT P0, [R0+URZ+0x210], R3 ;  /* 0x00021003000075a7 */ /* 0x0022a400080011ff */
[----:B--2---:R-:W-:Y:S05]  /*46f0*/  @!P0 NANOSLEEP.SYNCS 0x989680 ;  /* 0x009896800000895d */ /* 0x004fea0003900000 */
[----:B------:R-:W2:Y:S02]  /*4700*/  @!P0 SYNCS.PHASECHK.TRANS64 P0, [R0+URZ+0x210], R3 ;  /* 0x00021003000085a7 */ /* 0x000ea400080010ff */
[----:B--2---:R-:W-:Y:S05]  /*4710*/  @P0 EXIT ;  /* 0x000000000000094d */ /* 0x004fea0003800000 */
[----:B------:R-:W-:Y:S05]  /*4720*/  BRA `(.L_x_82) ;  /* 0xfffffffc00ec7947 */ /* 0x000fea000383ffff */
.L_x_75:
[----:B------:R-:W-:Y:S05]  /*4730*/  BRA.U UP4, `(.L_x_83) ;  /* 0x0000001104987547 */ /* 0x000fea000b800000 */
[----:B------:R-:W-:Y:S01]  /*4740*/  UMOV UR4, 0x40 ;  /* 0x0000004000047882 */ /* 0x000fe20000000000 */
[----:B------:R-:W-:Y:S01]  /*4750*/  NOP ;  /* 0x0000000000007918 */ /* 0x000fe20000000000 */
[----:B------:R-:W-:Y:S01]  /*4760*/  ULEA UR5, UR58, UR4, 0x18 ;  /* 0x000000043a057291 */ /* 0x000fe2000f8ec0ff */
[----:B------:R-:W-:Y:S02]  /*4770*/  UMOV UR6, 0x400 ;  /* 0x0000040000067882 */ /* 0x000fe40000000000 */
[----:B------:R-:W-:-:S06]  /*4780*/  ULEA UR6, UR58, UR6, 0x18 ;  /* 0x000000063a067291 */ /* 0x000fcc000f8ec0ff */
[----:B------:R-:W1:Y:S02]  /*4790*/  LDS.U8 R0, [UR5+0x1c] ;  /* 0x00001c05ff007984 */ /* 0x000e640008000000 */
[----:B-1----:R-:W-:-:S13]  /*47a0*/  ISETP.NE.AND P0, PT, R0, RZ, PT ;  /* 0x000000ff0000720c */ /* 0x002fda0003f05270 */
[----:B------:R-:W-:Y:S05]  /*47b0*/  @P0 BRA `(.L_x_84) ;  /* 0x0000000400080947 */ /* 0x000fea0003800000 */
[----:B------:R-:W-:Y:S02]  /*47c0*/  UISETP.NE.U32.AND UP1, UPT, UR40, 0x1, UPT ;  /* 0x000000012800788c */ /* 0x000fe4000bf25070 */
[----:B------:R-:W-:-:S07]  /*47d0*/  UIADD3 UR7, UPT, UPT, UR5, 0x8, URZ ;  /* 0x0000000805077890 */ /* 0x000fce000fffe0ff */
[----:B------:R-:W-:Y:S05]  /*47e0*/  BRA.U !UP1, `(.L_x_85) ;  /* 0x00000001099c7547 */ /* 0x000fea000b800000 */
[----:B------:R-:W-:Y:S01]  /*47f0*/  ELECT P0, URZ, PT ;  /* 0x0000000000ff782f */ /* 0x000fe20003800000 */
[----:B------:R-:W-:-:S12]  /*4800*/  BSSY B0, `(.L_x_85) ;  /* 0x0000025000007945 */ /* 0x000fd80003800000 */
[----:B------:R-:W-:Y:S05]  /*4810*/  @!P0 BRA `(.L_x_86) ;  /* 0x00000000008c8947 */ /* 0x000fea0003800000 */
[----:B------:R-:W-:-:S05]  /*4820*/  UMOV UR4, 0x10 ;  /* 0x0000001000047882 */ /* 0x000fca0000000000 */
[----:B------:R-:W-:Y:S04]  /*4830*/  DEPBAR.LE SB1, 0x36 ;  /* 0x00009d800000791a */ /* 0x000fe80000000000 */
[----:B------:R-:W1:Y:S02]  /*4840*/  UTCATOMSWS.2CTA.FIND_AND_SET.ALIGN UP0, UR4, UR4 ;  /* 0x00000004000475e3 */ /* 0x000e640008200800 */
[----:B-1----:R-:W-:Y:S01]  /*4850*/  MOV R11, UR4 ;  /* 0x00000004000b7c02 */ /* 0x002fe20008000f00 */
[----:B------:R-:W-:Y:S06]  /*4860*/  BRA.U UP0, `(.L_x_87) ;  /* 0x0000000100187547 */ /* 0x000fec000b800000 */
.L_x_88:
[----:B------:R-:W-:Y:S05]  /*4870*/  NANOSLEEP 0x64 ;  /* 0x000000640000795d */ /* 0x000fea0003800000 */
[----:B------:R-:W-:-:S05]  /*4880*/  UMOV UR4, 0x10 ;  /* 0x0000001000047882 */ /* 0x000fca0000000000 */
[----:B------:R-:W-:Y:S04]  /*4890*/  DEPBAR.LE SB1, 0x36 ;  /* 0x00009d800000791a */ /* 0x000fe80000000000 */
[----:B------:R-:W1:Y:S02]  /*48a0*/  UTCATOMSWS.2CTA.FIND_AND_SET.ALIGN UP0, UR4, UR4 ;  /* 0x00000004000475e3 */ /* 0x000e640008200800 */
[----:B-1----:R-:W-:Y:S01]  /*48b0*/  MOV R11, UR4 ;  /* 0x00000004000b7c02 */ /* 0x002fe20008000f00 */
[----:B------:R-:W-:Y:S05]  /*48c0*/  BRA.U !UP0, `(.L_x_88) ;  /* 0xfffffffd08e87547 */ /* 0x000fea000b83ffff */
.L_x_87:
[----:B------:R-:W1:Y:S01]  /*48d0*/  LDS R7, [UR5+0x10] ;  /* 0x00001005ff077984 */ /* 0x000e620008000800 */
[----:B------:R-:W-:Y:S01]  /*48e0*/  IMAD.U32 R5, RZ, RZ, UR6 ;  /* 0x00000006ff057e24 */ /* 0x000fe2000f8e00ff */
[----:B------:R-:W-:-:S03]  /*48f0*/  MOV R4, UR36 ;  /* 0x0000002400047c02 */ /* 0x000fc60008000f00 */
[----:B------:R-:W-:Y:S01]  /*4900*/  VIADD R5, R5, 0x290 ;  /* 0x0000029005057836 */ /* 0x000fe20000000000 */
[----:B-1----:R-:W-:-:S04]  /*4910*/  SHF.L.U32 R7, R7, 0x1f, RZ ;  /* 0x0000001f07077819 */ /* 0x002fc800000006ff */
[----:B------:R-:W1:Y:S02]  /*4920*/  SYNCS.PHASECHK.TRANS64.TRYWAIT P0, [UR5+0x8], R7 ;  /* 0x00000807ff0075a7 */ /* 0x000e640008001105 */
[----:B-1----:R-:W-:Y:S05]  /*4930*/  @P0 BRA `(.L_x_89) ;  /* 0x0000000000080947 */ /* 0x002fea0003800000 */
[----:B------:R-:W1:Y:S02]  /*4940*/  SYNCS.PHASECHK.TRANS64.TRYWAIT P0, [UR5+0x8], R7 ;  /* 0x00000807ff0075a7 */ /* 0x000e640008001105 */
[----:B-1----:R-:W-:Y:S05]  /*4950*/  @!P0 BRA `(.L_x_90) ;  /* 0x0000007000a88947 */ /* 0x002fea0003800000 */
.L_x_89:
[----:B-1----:R-:W-:Y:S01]  /*4960*/  HFMA2 R0, -RZ, RZ, 0, 5.9604644775390625e-08 ;  /* 0x00000001ff007431 */ /* 0x002fe200000001ff */
[----:B------:R-:W-:Y:S01]  /*4970*/  UPRMT UR4, UR36, 0x654, UR7 ;  /* 0x0000065424047896 */ /* 0x000fe20008000007 */
[----:B------:R-:W-:Y:S01]  /*4980*/  IMAD.MOV.U32 R8, RZ, RZ, 0xffff ;  /* 0x0000ffffff087424 */ /* 0x000fe200078e00ff */
[----:B------:R-:W-:Y:S01]  /*4990*/  PRMT R4, R4, 0x654, R5 ;  /* 0x0000065404047816 */ /* 0x000fe20000000005 */
[----:B------:R-:W-:Y:S02]  /*49a0*/  IMAD.MOV.U32 R6, RZ, RZ, 0x4 ;  /* 0x00000004ff067424 */ /* 0x000fe400078e00ff */
[----:B------:R-:W-:Y:S01]  /*49b0*/  IMAD.SHL.U32 R9, R11, 0x20, RZ ;  /* 0x000000200b097824 */ /* 0x000fe200078e00ff */
[----:B------:R-:W-:Y:S02]  /*49c0*/  MOV R5, UR4 ;  /* 0x0000000400057c02 */ /* 0x000fe40008000f00 */
[-C--:B------:R-:W-:Y:S01]  /*49d0*/  SHF.L.U32 R8, R8, R11.reuse, RZ ;  /* 0x0000000b08087219 */ /* 0x080fe200000006ff */
[----:B------:R1:W-:Y:S01]  /*49e0*/  SYNCS.ARRIVE.TRANS64.RED RZ, [UR4], R6 ;  /* 0x00000006ffff79a7 */ /* 0x0003e20008000404 */
[----:B------:R-:W-:Y:S01]  /*49f0*/  SHF.L.U32 R7, R0, R11, RZ ;  /* 0x0000000b00077219 */ /* 0x000fe200000006ff */
[----:B------:R1:W-:Y:S04]  /*4a00*/  STS [UR6+0x290], R9 ;  /* 0x00029009ff007988 */ /* 0x0003e80008000806 */
[----:B------:R1:W-:Y:S04]  /*4a10*/  STAS [R4.64], R11 ;  /* 0x0000000b04007dbd */ /* 0x0003e8000c0008ff */
[----:B------:R1:W-:Y:S04]  /*4a20*/  ATOMS.OR RZ, [UR5+0x14], R8 ;  /* 0x00001408ffff798c */ /* 0x0003e8000b000005 */
[----:B------:R1:W-:Y:S04]  /*4a30*/  ATOMS.OR RZ, [UR5+0x18], R7 ;  /* 0x00001807ffff798c */ /* 0x0003e8000b000005 */
[----:B------:R1:W-:Y:S02]  /*4a40*/  ATOMS.XOR RZ, [UR5+0x10], R0 ;  /* 0x00001000ffff798c */ /* 0x0003e4000b800005 */
.L_x_86:
[----:B------:R-:W-:Y:S05]  /*4a50*/  BSYNC B0 ;  /* 0x0000000000007941 */ /* 0x000fea0003800000 */
.L_x_85:
[----:B------:R-:W-:Y:S05]  /*4a60*/  BRA.U UP1, `(.L_x_91) ;  /* 0x00000001016c7547 */ /* 0x000fea000b800000 */
[----:B------:R-:W-:-:S03]  /*4a70*/  UMOV UR4, 0xffffffff ;  /* 0xffffffff00047882 */ /* 0x000fc60000000000 */
[----:B------:R-:W-:Y:S05]  /*4a80*/  BRA.DIV UR4, `(.L_x_92) ;  /* 0x0000007204747947 */ /* 0x000fea000b800000 */
[----:B------:R-:W-:-:S13]  /*4a90*/  ELECT P0, URZ, PT ;  /* 0x0000000000ff782f */ /* 0x000fda0003800000 */
.L_x_238:
[----:B------:R-:W-:Y:S05]  /*4aa0*/  @!P0 BRA `(.L_x_91) ;  /* 0x00000000005c8947 */ /* 0x000fea0003800000 */
[----:B-1----:R-:W1:Y:S02]  /*4ab0*/  LDS R5, [UR5+0x10] ;  /* 0x00001005ff057984 */ /* 0x002e640008000800 */
[----:B-1----:R-:W-:-:S04]  /*4ac0*/  SHF.L.U32 R5, R5, 0x1f, RZ ;  /* 0x0000001f05057819 */ /* 0x002fc800000006ff */
[----:B------:R-:W1:Y:S02]  /*4ad0*/  SYNCS.PHASECHK.TRANS64.TRYWAIT P0, [UR5+0x8], R5 ;  /* 0x00000805ff0075a7 */ /* 0x000e640008001105 */
[----:B-1----:R-:W-:Y:S05]  /*4ae0*/  @P0 BRA `(.L_x_93) ;  /* 0x0000000000080947 */ /* 0x002fea0003800000 */
[----:B------:R-:W1:Y:S02]  /*4af0*/  SYNCS.PHASECHK.TRANS64.TRYWAIT P0, [UR5+0x8], R5 ;  /* 0x00000805ff0075a7 */ /* 0x000e640008001105 */
[----:B-1----:R-:W-:Y:S05]  /*4b00*/  @!P0 BRA `(.L_x_94) ;  /* 0x0000007000788947 */ /* 0x002fea0003800000 */
.L_x_93:
[----:B------:R-:W2:Y:S01]  /*4b10*/  LDS R7, [UR6+0x290] ;  /* 0x00029006ff077984 */ /* 0x000ea20008000800 */
[----:B-1----:R-:W-:Y:S02]  /*4b20*/  HFMA2 R0, -RZ, RZ, 0, 5.9604644775390625e-08 ;  /* 0x00000001ff007431 */ /* 0x002fe400000001ff */
[----:B------:R-:W-:Y:S01]  /*4b30*/  IMAD.MOV.U32 R4, RZ, RZ, 0xffff ;  /* 0x0000ffffff047424 */ /* 0x000fe200078e00ff */
[----:B------:R-:W-:Y:S01]  /*4b40*/  UPRMT UR4, UR36, 0x654, UR7 ;  /* 0x0000065424047896 */ /* 0x000fe20008000007 */
[----:B--2---:R-:W-:-:S03]  /*4b50*/  IMAD.SHL.U32 R5, R7, 0x20, RZ ;  /* 0x0000002007057824 */ /* 0x004fc600078e00ff */
[-C--:B------:R-:W-:Y:S02]  /*4b60*/  SHF.L.U32 R4, R4, R7.reuse, RZ ;  /* 0x0000000704047219 */ /* 0x080fe400000006ff */
[----:B------:R-:W-:Y:S01]  /*4b70*/  SHF.L.U32 R7, R0, R7, RZ ;  /* 0x0000000700077219 */ /* 0x000fe200000006ff */
[----:B------:R2:W-:Y:S04]  /*4b80*/  STS [UR6+0x290], R5 ;  /* 0x00029005ff007988 */ /* 0x0005e80008000806 */
[----:B------:R2:W-:Y:S04]  /*4b90*/  ATOMS.OR RZ, [UR5+0x14], R4 ;  /* 0x00001404ffff798c */ /* 0x0005e8000b000005 */
[----:B------:R2:W-:Y:S01]  /*4ba0*/  ATOMS.OR RZ, [UR5+0x18], R7 ;  /* 0x00001807ffff798c */ /* 0x0005e2000b000005 */
[----:B------:R-:W-:Y:S03]  /*4bb0*/  SYNCS.ARRIVE.TRANS64.RED.A1T0 RZ, [UR4], RZ ;  /* 0x000000ffffff79a7 */ /* 0x000fe60008100404 */
[----:B------:R2:W-:Y:S01]  /*4bc0*/  ATOMS.XOR RZ, [UR5+0x10], R0 ;  /* 0x00001000ffff798c */ /* 0x0005e2000b800005 */
[----:B------:R-:W-:Y:S05]  /*4bd0*/  BRA `(.L_x_91) ;  /* 0x0000000000107947 */ /* 0x000fea0003800000 */
.L_x_84:
[----:B------:R-:W-:Y:S02]  /*4be0*/  MOV R0, 0xffffffff ;  /* 0xffffffff00007802 */ /* 0x000fe40000000f00 */
[----:B------:R-:W-:-:S03]  /*4bf0*/  MOV R4, 0x4c20 ;  /* 0x00004c2000047802 */ /* 0x000fc60000000f00 */
[----:B------:R1:W-:Y:S04]  /*4c00*/  STS [UR6+0x290], R0 ;  /* 0x00029000ff007988 */ /* 0x0003e80008000806 */
[----:B-1---5:R-:W-:Y:S05]  /*4c10*/  CALL.REL.NOINC `($__internal_1_$__cuda_sm10x_tcgen05_guardrail_trap_phase_invalid_during_alloc) ;  /* 0x00000078001c7944 */ /* 0x022fea0003c00000 */
.L_x_91:
[----:B------:R-:W-:Y:S05]  /*4c20*/  WARPSYNC.ALL ;  /* 0x0000000000007948 */ /* 0x000fea0003800000 */
[----:B------:R-:W3:Y:S01]  /*4c30*/  S2UR UR4, SR_CgaCtaId ;  /* 0x00000000000479c3 */ /* 0x000ee20000008800 */
[----:B------:R-:W-:Y:S01]  /*4c40*/  UMOV UR18, 0x400 ;  /* 0x0000040000127882 */ /* 0x000fe20000000000 */
[----:B------:R-:W-:-:S06]  /*4c50*/  NOP ;  /* 0x0000000000007918 */ /* 0x000fcc0000000000 */
[----:B------:R-:W-:Y:S06]  /*4c60*/  BAR.ARV 0x6, 0xa0 ;  /* 0x0182800000007b1d */ /* 0x000fec0000002000 */
[----:B------:R-:W4:Y:S01]  /*4c70*/  LDCU UR11, c[0x0][0x38c] ;  /* 0x00007180ff0b77ac */ /* 0x000f220008000800 */
[----:B------:R-:W-:Y:S01]  /*4c80*/  LOP3.LUT R3, R3, 0xffff, RZ, 0xc0, !PT ;  /* 0x0000ffff03037812 */ /* 0x000fe200078ec0ff */
[----:B-1----:R-:W-:Y:S01]  /*4c90*/  IMAD.MOV.U32 R9, RZ, RZ, 0x1 ;  /* 0x00000001ff097424 */ /* 0x002fe200078e00ff */
[----:B------:R-:W-:Y:S01]  /*4ca0*/  LOP3.LUT R2, R2, 0xffff, RZ, 0xc0, !PT ;  /* 0x0000ffff02027812 */ /* 0x000fe200078ec0ff */
[----:B------:R-:W-:Y:S01]  /*4cb0*/  IMAD.MOV.U32 R8, RZ, RZ, RZ ;  /* 0x000000ffff087224 */ /* 0x000fe200078e00ff */
[----:B------:R-:W-:Y:S01]  /*4cc0*/  R2UR UR26, R3 ;  /* 0x00000000031a72ca */ /* 0x000fe200000e0000 */
[----:B------:R-:W-:Y:S01]  /*4cd0*/  UMOV UR32, URZ ;  /* 0x000000ff00207c82 */ /* 0x000fe20008000000 */
[----:B------:R-:W-:-:S02]  /*4ce0*/  R2UR UR34, R2 ;  /* 0x00000000022272ca */ /* 0x000fc400000e0000 */
[----:B------:R-:W-:Y:S01]  /*4cf0*/  CS2R R2, SRZ ;  /* 0x0000000000027805 */ /* 0x000fe2000001ff00 */
[----:B------:R-:W-:Y:S02]  /*4d00*/  UISETP.NE.AND UP2, UPT, UR40, URZ, UPT ;  /* 0x000000ff2800728c */ /* 0x000fe4000bf45270 */
[----:B---3--:R-:W-:Y:S01]  /*4d10*/  ULEA UR18, UR4, UR18, 0x18 ;  /* 0x0000001204127291 */ /* 0x008fe2000f8ec0ff */
[----:B------:R-:W-:Y:S01]  /*4d20*/  UMOV UR14, URZ ;  /* 0x000000ff000e7c82 */ /* 0x000fe20008000000 */
[----:B------:R-:W-:Y:S02]  /*4d30*/  UMOV UR13, URZ ;  /* 0x000000ff000d7c82 */ /* 0x000fe40008000000 */
[----:B------:R-:W-:Y:S02]  /*4d40*/  UIADD3 UR5, UPT, UPT, UR18, 0x23600, URZ ;  /* 0x0002360012057890 */ /* 0x000fe4000fffe0ff */
[----:B------:R-:W-:Y:S02]  /*4d50*/  UIADD3 UR7, UPT, UPT, UR18, 0x34400, URZ ;  /* 0x0003440012077890 */ /* 0x000fe4000fffe0ff */
[----:B----4-:R-:W-:Y:S01]  /*4d60*/  UIADD3 UR11, UPT, UPT, UR11, 0x3f, URZ ;  /* 0x0000003f0b0b7890 */ /* 0x010fe2000fffe0ff */
[----:B--2---:R-:W1:Y:S01]  /*4d70*/  LDS R0, [UR18+0x290] ;  /* 0x00029012ff007984 */ /* 0x004e620008000800 */
[----:B------:R-:W-:-:S02]  /*4d80*/  UIADD3 UR6, UPT, UPT, UR18, 0x8600, URZ ;  /* 0x0000860012067890 */ /* 0x000fc4000fffe0ff */
[----:B------:R-:W-:Y:S02]  /*4d90*/  UIADD3 UR4, UPT, UPT, UR18, 0x30e00, URZ ;  /* 0x00030e0012047890 */ /* 0x000fe4000fffe0ff */
[----:B------:R-:W-:Y:S02]  /*4da0*/  USHF.R.U32.HI UR8, URZ, 0x4, UR5 ;  /* 0x00000004ff087899 */ /* 0x000fe40008011605 */
[----:B------:R-:W-:Y:S02]  /*4db0*/  USHF.R.S32.HI UR9, URZ, 0x1f, UR11 ;  /* 0x0000001fff097899 */ /* 0x000fe4000801140b */
[----:B------:R-:W-:Y:S02]  /*4dc0*/  USHF.R.U32.HI UR5, URZ, 0x4, UR7 ;  /* 0x00000004ff057899 */ /* 0x000fe40008011607 */
[----:B------:R-:W-:Y:S02]  /*4dd0*/  USHF.R.U32.HI UR10, URZ, 0x4, UR6 ;  /* 0x00000004ff0a7899 */ /* 0x000fe40008011606 */
[----:B------:R-:W-:-:S02]  /*4de0*/  USHF.R.U32.HI UR6, URZ, 0x4, UR4 ;  /* 0x00000004ff067899 */ /* 0x000fc40008011604 */
[----:B------:R-:W-:Y:S02]  /*4df0*/  ULEA.HI UR4, UR9, UR11, URZ, 0x6 ;  /* 0x0000000b09047291 */ /* 0x000fe4000f8f30ff */
[----:B------:R-:W-:Y:S02]  /*4e00*/  ULOP3.LUT UR5, UR5, 0x3fff, URZ, 0xc0, !UPT ;  /* 0x00003fff05057892 */ /* 0x000fe4000f8ec0ff */
[----:B------:R-:W-:Y:S02]  /*4e10*/  USHF.R.S32.HI UR33, URZ, 0x6, UR4 ;  /* 0x00000006ff217899 */ /* 0x000fe40008011404 */
[----:B------:R-:W-:Y:S02]  /*4e20*/  ULOP3.LUT UR30, UR5, 0x10000, URZ, 0xfc, !UPT ;  /* 0x00010000051e7892 */ /* 0x000fe4000f8efcff */
[----:B------:R-:W-:Y:S02]  /*4e30*/  ULOP3.LUT UR10, UR10, 0x3fff, URZ, 0xc0, !UPT ;  /* 0x00003fff0a0a7892 */ /* 0x000fe4000f8ec0ff */
[----:B------:R-:W-:-:S02]  /*4e40*/  ULOP3.LUT UR8, UR8, 0x3fff, URZ, 0xc0, !UPT ;  /* 0x00003fff08087892 */ /* 0x000fc4000f8ec0ff */
[----:B------:R-:W-:Y:S02]  /*4e50*/  ULOP3.LUT UR6, UR6, 0x3fff, URZ, 0xc0, !UPT ;  /* 0x00003fff06067892 */ /* 0x000fe4000f8ec0ff */
[----:B------:R-:W-:Y:S02]  /*4e60*/  UISETP.LT.AND UP0, UPT, UR33, 0x1, UPT ;  /* 0x000000012100788c */ /* 0x000fe4000bf01270 */
[----:B------:R-:W-:Y:S02]  /*4e70*/  ULOP3.LUT UR27, UR10, 0x10000, URZ, 0xfc, !UPT ;  /* 0x000100000a1b7892 */ /* 0x000fe4000f8efcff */
[----:B------:R-:W-:Y:S02]  /*4e80*/  ULOP3.LUT UR28, UR8, 0x10000, URZ, 0xfc, !UPT ;  /* 0x00010000081c7892 */ /* 0x000fe4000f8efcff */
[----:B------:R-:W-:Y:S02]  /*4e90*/  ULOP3.LUT UR29, UR6, 0x10000, URZ, 0xfc, !UPT ;  /* 0x00010000061d7892 */ /* 0x000fe4000f8efcff */
[----:B------:R-:W-:Y:S01]  /*4ea0*/  USEL UR35, UR33, 0x1, !UP0 ;  /* 0x0000000121237887 */ /* 0x000fe2000c000000 */
[----:B------:R-:W-:Y:S01]  /*4eb0*/  UMOV UR22, URZ ;  /* 0x000000ff00167c82 */ /* 0x000fe20008000000 */
[----:B-1----:R-:W-:-:S13]  /*4ec0*/  R2UR UR19, R0 ;  /* 0x00000000001372ca */ /* 0x002fda00000e0000 */
[----:B------:R-:W-:Y:S02]  /*4ed0*/  UIADD3 UR24, UPT, UPT, UR19, 0x100, URZ ;  /* 0x0000010013187890 */ /* 0x000fe4000fffe0ff */
[----:B------:R-:W-:Y:S02]  /*4ee0*/  UIADD3 UR25, UPT, UPT, UR19, 0x104, URZ ;  /* 0x0000010413197890 */ /* 0x000fe4000fffe0ff */
[----:B------:R-:W-:Y:S02]  /*4ef0*/  USHF.R.U32.HI UR4, URZ, 0x11, UR24 ;  /* 0x00000011ff047899 */ /* 0x000fe40008011618 */
[----:B------:R-:W-:Y:S02]  /*4f00*/  USHF.R.U32.HI UR5, URZ, 0x1a, UR25 ;  /* 0x0000001aff057899 */ /* 0x000fe40008011619 */
[----:B------:R-:W-:Y:S02]  /*4f10*/  ULOP3.LUT UR4, UR4, 0x6000, URZ, 0xc0, !UPT ;  /* 0x0000600004047892 */ /* 0x000fe4000f8ec0ff */
[----:B------:R-:W-:-:S02]  /*4f20*/  ULOP3.LUT UR5, UR5, 0x30, URZ, 0xc0, !UPT ;  /* 0x0000003005057892 */ /* 0x000fc4000f8ec0ff */
[----:B------:R-:W-:Y:S02]  /*4f30*/  ULOP3.LUT UR4, UR4, 0x1020, URZ, 0xfc, !UPT ;  /* 0x0000102004047892 */ /* 0x000fe4000f8efcff */
[----:B------:R-:W-:-:S04]  /*4f40*/  ULOP3.LUT UR5, UR5, 0x480, URZ, 0xfc, !UPT ;  /* 0x0000048005057892 */ /* 0x000fc8000f8efcff */
[----:B------:R-:W-:-:S12]  /*4f50*/  UPRMT UR23, UR5, 0x5410, UR4 ;  /* 0x0000541005177896 */ /* 0x000fd80008000004 */
.L_x_102:
[C---:B------:R-:W-:Y:S02]  /*4f60*/  LEA R0, R8.reuse, UR18, 0x3 ;  /* 0x0000001208007c11 */ /* 0x040fe4000f8e18ff */
[----:B------:R-:W-:Y:S02]  /*4f70*/  SHF.L.U32 R5, R3, 0x1f, RZ ;  /* 0x0000001f03057819 */ /* 0x000fe400000006ff */
[----:B------:R-:W-:Y:S02]  /*4f80*/  LEA R4, R8, UR18, 0x4 ;  /* 0x0000001208047c11 */ /* 0x000fe4000f8e20ff */
[----:B------:R-:W1:Y:S02]  /*4f90*/  SYNCS.PHASECHK.TRANS64.TRYWAIT P0, [R0+URZ+0x200], R5 ;  /* 0x00020005000075a7 */ /* 0x000e6400080011ff */
[----:B-1-3--:R-:W-:Y:S05]  /*4fa0*/  @!P0 BRA `(.L_x_95) ;  /* 0x0000006c00688947 */ /* 0x00afea0003800000 */
.L_x_239:
[----:B-1----:R-:W1:Y:S01]  /*4fb0*/  LDS.128 R4, [R4+0x270] ;  /* 0x0002700004047984 */ /* 0x002e620000000c00 */
[----:B------:R-:W-:Y:S02]  /*4fc0*/  VIADD R0, R0, 0x210 ;  /* 0x0000021000007836 */ /* 0x000fe40000000000 */
[----:B------:R-:W-:Y:S01]  /*4fd0*/  VIADD R8, R8, 0x1 ;  /* 0x0000000108087836 */ /* 0x000fe20000000000 */
[----:B------:R-:W-:Y:S01]  /*4fe0*/  @!PT LDS RZ, [RZ] ;  /* 0x00000000fffff984 */ /* 0x000fe20000000800 */
[----:B------:R-:W-:Y:S01]  /*4ff0*/  @!PT LDS RZ, [RZ] ;  /* 0x00000000fffff984 */ /* 0x000fe20000000800 */
[----:B------:R-:W-:Y:S01]  /*5000*/  @!PT LDS RZ, [RZ] ;  /* 0x00000000fffff984 */ /* 0x000fe20000000800 */
[----:B------:R-:W-:Y:S01]  /*5010*/  @!PT LDS RZ, [RZ] ;  /* 0x00000000fffff984 */ /* 0x000fe20000000800 */
[----:B------:R2:W-:Y:S06]  /*5020*/  MEMBAR.ALL.CTA ;  /* 0x0000000000007992 */ /* 0x0005ec0000008000 */
[----:B--2---:R-:W2:Y:S01]  /*5030*/  FENCE.VIEW.ASYNC.S ;  /* 0x00000000000073c6 */ /* 0x004ea20000000000 */
[----:B------:R-:W-:-:S04]  /*5040*/  PRMT R0, RZ, 0x654, R0 ;  /* 0x00000654ff007816 */ /* 0x000fc80000000000 */
[----:B--2---:R2:W-:Y:S01]  /*5050*/  SYNCS.ARRIVE.TRANS64.RED.A1T0 RZ, [R0+URZ], RZ ;  /* 0x000000ff00ff79a7 */ /* 0x0045e200081004ff */
[----:B-1----:R-:W-:Y:S01]  /*5060*/  LOP3.LUT P1, RZ, R6, 0x1, RZ, 0xc0, !PT ;  /* 0x0000000106ff7812 */ /* 0x002fe2000782c0ff */
[----:B--2---:R-:W-:-:S12]  /*5070*/  BRA.U UP2, `(.L_x_96) ;  /* 0x0000000102e87547 */ /* 0x004fd8000b800000 */
[----:B------:R-:W1:Y:S01]  /*5080*/  LDCU UR4, c[0x0][0x38c] ;  /* 0x00007180ff0477ac */ /* 0x000e620008000800 */
[----:B------:R-:W-:Y:S02]  /*5090*/  PLOP3.LUT P2, PT, PT, PT, PT, 0x80, 0x8 ;  /* 0x000000000008781c */ /* 0x000fe40003f4f070 */
[----:B------:R-:W-:Y:S01]  /*50a0*/  SHF.L.U32 R5, R9, 0x1f, RZ ;  /* 0x0000001f09057819 */ /* 0x000fe200000006ff */
[----:B------:R-:W-:Y:S02]  /*50b0*/  ULEA UR31, UR32, UR18, 0x3 ;  /* 0x00000012201f7291 */ /* 0x000fe4000f8e18ff */
[----:B-1----:R-:W-:-:S06]  /*50c0*/  UISETP.GE.AND UP0, UPT, UR4, 0x1, UPT ;  /* 0x000000010400788c */ /* 0x002fcc000bf06270 */
[----:B------:R-:W-:-:S05]  /*50d0*/  PLOP3.LUT P0, PT, PT, PT, UP0, 0x80, 0x8 ;  /* 0x000000000008781c */ /* 0x000fca0003f0f008 */
[----:B------:R-:W-:-:S08]  /*50e0*/  @UP0 ULEA UR4, UR14, UR18, 0x3 ;  /* 0x000000120e040291 */ /* 0x000fd0000f8e18ff */
[----:B------:R-:W-:-:S04]  /*50f0*/  @P0 SHF.L.U32 R0, R2, 0x1f, RZ ;  /* 0x0000001f02000819 */ /* 0x000fc800000006ff */
[----:B------:R1:W2:Y:S01]  /*5100*/  @P0 SYNCS.PHASECHK.TRANS64.TRYWAIT P2, [UR4], R0 ;  /* 0x00000000ff0005a7 */ /* 0x0002a20008041104 */
[----:B------:R-:W3:Y:S02]  /*5110*/  SYNCS.PHASECHK.TRANS64.TRYWAIT P0, [UR31+0x230], R5 ;  /* 0x00023005ff0075a7 */ /* 0x000ee4000800111f */
[----:B-123--:R-:W-:Y:S05]  /*5120*/  @!P0 BRA `(.L_x_97) ;  /* 0x0000006c001c8947 */ /* 0x00efea0003800000 */
.L_x_241:
[----:B------:R-:W-:Y:S01]  /*5130*/  UMOV UR20, UR13 ;  /* 0x0000000d00147c82 */ /* 0x000fe20008000000 */
[----:B------:R-:W-:Y:S05]  /*5140*/  BRA.U !UP0, `(.L_x_98) ;  /* 0x0000000108a47547 */ /* 0x000fea000b800000 */
[----:B------:R-:W-:Y:S02]  /*5150*/  UIADD3 UR20, UPT, UPT, UR35, UR13, URZ ;  /* 0x0000000d23147290 */ /* 0x000fe4000fffe0ff */
[----:B------:R-:W-:Y:S01]  /*5160*/  ULEA UR21, UR32, UR19, 0x7 ;  /* 0x0000001320157291 */ /* 0x000fe2000f8e38ff */
[----:B------:R-:W-:Y:S01]  /*5170*/  UMOV UR17, URZ ;  /* 0x000000ff00117c82 */ /* 0x000fe20008000000 */
[----:B------:R-:W-:Y:S01]  /*5180*/  UMOV UR15, UR33 ;  /* 0x00000021000f7c82 */ /* 0x000fe20008000000 */
[----:B------:R-:W-:-:S09]  /*5190*/  UMOV UR12, UR14 ;  /* 0x0000000e000c7c82 */ /* 0x000fd20008000000 */
.L_x_101:
[----:B--2---:R-:W-:Y:S01]  /*51a0*/  ULEA UR7, UR12, UR18, 0x3 ;  /* 0x000000120c077291 */ /* 0x004fe2000f8e18ff */
[----:B---3--:R-:W-:Y:S11]  /*51b0*/  @P2 BRA `(.L_x_99) ;  /* 0x00000000000c2947 */ /* 0x008ff60003800000 */
[----:B-1----:R-:W-:Y:S04]  /*51c0*/  SHF.L.U32 R5, R2, 0x1f, RZ ;  /* 0x0000001f02057819 */ /* 0x002fe800000006ff */
[----:B------:R-:W1:Y:S02]  /*51d0*/  SYNCS.PHASECHK.TRANS64.TRYWAIT P0, [UR7], R5 ;  /* 0x00000005ff0075a7 */ /* 0x000e640008001107 */
[----:B-1----:R-:W-:Y:S05]  /*51e0*/  @!P0 BRA `(.L_x_100) ;  /* 0x0000006c00048947 */ /* 0x002fea0003800000 */
.L_x_99:
[----:B------:R-:W-:Y:S01]  /*51f0*/  UISETP.NE.AND UP0, UPT, UR15, 0x1, UPT ;  /* 0x000000010f00788c */ /* 0x000fe2000bf05270 */
[----:B------:R-:W-:Y:S01]  /*5200*/  PLOP3.LUT P2, PT, PT, PT, PT, 0x80, 0x8 ;  /* 0x000000000008781c */ /* 0x000fe20003f4f070 */
[----:B------:R-:W-:Y:S02]  /*5210*/  UIADD3 UR4, UPT, UPT, UR12, 0x1, URZ ;  /* 0x000000010c047890 */ /* 0x000fe4000fffe0ff */
[----:B------:R-:W-:Y:S02]  /*5220*/  ULEA UR10, UR12, UR29, 0x5 ;  /* 0x0000001d0c0a7291 */ /* 0x000fe4000f8e28ff */
[----:B------:R-:W-:Y:S01]  /*5230*/  UISETP.NE.AND UP1, UPT, UR4, 0x1b, UPT ;  /* 0x0000001b0400788c */ /* 0x000fe2000bf25270 */
[----:B------:R-:W-:Y:S01]  /*5240*/  PLOP3.LUT P0, PT, PT, PT, UP0, 0x80, 0x8 ;  /* 0x000000000008781c */ /* 0x000fe20003f0f008 */
[----:B------:R-:W-:Y:S02]  /*5250*/  ULEA UR8, UR12, UR30, 0x5 ;  /* 0x0000001e0c087291 */ /* 0x000fe4000f8e28ff */
[----:B------:R-:W-:Y:S02]  /*5260*/  USEL UR5, URZ, 0x1, UP1 ;  /* 0x00000001ff057887 */ /* 0x000fe40008800000 */
[----:B------:R-:W-:Y:S02]  /*5270*/  USEL UR14, UR4, URZ, UP1 ;  /* 0x000000ff040e7287 */ /* 0x000fe40008800000 */
[----:B------:R-:W-:Y:S02]  /*5280*/  ULEA UR6, UR12, UR28, 0x7 ;  /* 0x0000001c0c067291 */ /* 0x000fe4000f8e38ff */
[----:B------:R-:W-:Y:S01]  /*5290*/  @UP0 ULEA UR4, UR14, UR18, 0x3 ;  /* 0x000000120e040291 */ /* 0x000fe2000f8e18ff */
[----:B------:R-:W-:Y:S01]  /*52a0*/  LOP3.LUT R2, R2, UR5, RZ, 0x3c, !PT ;  /* 0x0000000502027c12 */ /* 0x000fe2000f8e3cff */
[----:B------:R-:W-:Y:S02]  /*52b0*/  UISETP.NE.U32.AND UP0, UPT, UR17, URZ, UPT ;  /* 0x000000ff1100728c */ /* 0x000fe4000bf05070 */
[----:B------:R-:W-:Y:S01]  /*52c0*/  UIADD3 UR16, UPT, UPT, UR7, 0xd8, URZ ;  /* 0x000000d807107890 */ /* 0x000fe2000fffe0ff */
[----:B-1----:R-:W-:Y:S01]  /*52d0*/  @P0 SHF.L.U32 R0, R2, 0x1f, RZ ;  /* 0x0000001f02000819 */ /* 0x002fe200000006ff */
[----:B------:R-:W-:Y:S01]  /*52e0*/  UMOV UR11, 0x4008 ;  /* 0x00004008000b7882 */ /* 0x000fe20000000000 */
[----:B------:R-:W-:Y:S01]  /*52f0*/  UMOV UR9, 0x4008 ;  /* 0x0000400800097882 */ /* 0x000fe20000000000 */
[----:B------:R-:W-:Y:S01]  /*5300*/  UMOV UR7, 0xc0004010 ;  /* 0xc000401000077882 */ /* 0x000fe20000000000 */
[----:B------:R2:W3:Y:S01]  /*5310*/  @P0 SYNCS.PHASECHK.TRANS64.TRYWAIT P2, [UR4], R0 ;  /* 0x00000000ff0005a7 */ /* 0x0004e20008041104 */
[----:B------:R-:W-:Y:S01]  /*5320*/  ULEA UR4, UR12, UR27, 0x8 ;  /* 0x0000001b0c047291 */ /* 0x000fe2000f8e40ff */
[----:B------:R2:W-:Y:S01]  /*5330*/  UTCCP.T.S.2CTA.4x32dp128bit tmem[UR19+0x100], gdesc[UR10] ;  /* 0x0001000a130079e7 */ /* 0x0005e20009300000 */
[----:B------:R-:W-:Y:S01]  /*5340*/  UIADD3 UR13, UPT, UPT, UR13, 0x1, URZ ;  /* 0x000000010d0d7890 */ /* 0x000fe2000fffe0ff */
[----:B------:R2:W-:Y:S01]  /*5350*/  UTCCP.T.S.2CTA.4x32dp128bit tmem[UR19+0x104], gdesc[UR8] ;  /* 0x00010408130079e7 */ /* 0x0005e20009300000 */
[----:B------:R-:W-:Y:S01]  /*5360*/  UIADD3 UR15, UPT, UPT, UR15, -0x1, URZ ;  /* 0xffffffff0f0f7890 */ /* 0x000fe2000fffe0ff */
[----:B------:R-:W-:Y:S01]  /*5370*/  UMOV UR5, 0xc0004010 ;  /* 0xc000401000057882 */ /* 0x000fe20000000000 */
[----:B------:R-:W-:Y:S01]  /*5380*/  UMOV UR17, 0x1 ;  /* 0x0000000100117882 */ /* 0x000fe20000000000 */
[----:B------:R-:W-:Y:S02]  /*5390*/  UMOV UR12, UR14 ;  /* 0x0000000e000c7c82 */ /* 0x000fe40008000000 */
[----:B------:R2:W-:Y:S01]  /*53a0*/  UTCOMMA.2CTA.4X gdesc[UR4], gdesc[UR6], tmem[UR21], tmem[UR22], idesc[UR23], tmem[UR24], UP0 ;  /* 0x80181606040075ea */ /* 0x0005e20008200015 */
[----:B------:R-:W-:Y:S01]  /*53b0*/  UISETP.NE.AND UP0, UPT, UR13, UR20, UPT ;  /* 0x000000140d00728c */ /* 0x000fe2000bf05270 */
[----:B------:R2:W-:Y:S08]  /*53c0*/  UTCBAR.2CTA.MULTICAST [UR16], URZ, UR26 ;  /* 0x000000ff100073e9 */ /* 0x0005f0000820081a */
[----:B------:R-:W-:Y:S05]  /*53d0*/  BRA.U UP0, `(.L_x_101) ;  /* 0xfffffffd00707547 */ /* 0x000fea000b83ffff */
.L_x_98:
[----:B--2---:R-:W-:Y:S01]  /*53e0*/  UIADD3 UR4, UPT, UPT, UR31, 0x220, URZ ;  /* 0x000002201f047890 */ /* 0x004fe2000fffe0ff */
[----:B------:R-:W-:-:S08]  /*53f0*/  UMOV UR13, UR20 ;  /* 0x00000014000d7c82 */ /* 0x000fd00008000000 */
[----:B------:R2:W-:Y:S01]  /*5400*/  UTCBAR.2CTA.MULTICAST [UR4], URZ, UR34 ;  /* 0x000000ff040073e9 */ /* 0x0005e20008200822 */
[----:B------:R-:W-:Y:S02]  /*5410*/  NOP ;  /* 0x0000000000007918 */ /* 0x000fe40000000000 */
.L_x_96:
[----:B--2---:R-:W-:Y:S01]  /*5420*/  UIADD3 UR4, UPT, UPT, UR32, 0x1, URZ ;  /* 0x0000000120047890 */ /* 0x004fe2000fffe0ff */
[----:B------:R-:W-:-:S03]  /*5430*/  ISETP.NE.AND P0, PT, R8, 0x2, PT ;  /* 0x000000020800780c */ /* 0x000fc60003f05270 */
[----:B------:R-:W-:Y:S01]  /*5440*/  UISETP.NE.AND UP0, UPT, UR4, 0x2, UPT ;  /* 0x000000020400788c */ /* 0x000fe2000bf05270 */
[----:B-1----:R-:W-:Y:S02]  /*5450*/  SEL R0, RZ, 0x1, P0 ;  /* 0x00000001ff007807 */ /* 0x002fe40000000000 */
[----:B------:R-:W-:Y:S01]  /*5460*/  SEL R8, R8, RZ, P0 ;  /* 0x000000ff08087207 */ /* 0x000fe20000000000 */
[----:B------:R-:W-:Y:S01]  /*5470*/  USEL UR5, URZ, 0x1, UP0 ;  /* 0x00000001ff057887 */ /* 0x000fe20008000000 */
[----:B------:R-:W-:Y:S01]  /*5480*/  LOP3.LUT R3, R3, R0, RZ, 0x3c, !PT ;  /* 0x0000000003037212 */ /* 0x000fe200078e3cff */
[----:B------:R-:W-:-:S04]  /*5490*/  USEL UR32, UR4, URZ, UP0 ;  /* 0x000000ff04207287 */ /* 0x000fc80008000000 */
[----:B------:R-:W-:Y:S01]  /*54a0*/  LOP3.LUT R9, R9, UR5, RZ, 0x3c, !PT ;  /* 0x0000000509097c12 */ /* 0x000fe2000f8e3cff */
[----:B------:R-:W-:Y:S07]  /*54b0*/  @P1 BRA `(.L_x_102) ;  /* 0xfffffff800a81947 */ /* 0x000fee000383ffff */
[----:B------:R-:W1:Y:S01]  /*54c0*/  S2UR UR8, SR_CgaCtaId ;  /* 0x00000000000879c3 */ /* 0x000e620000008800 */
[----:B------:R-:W-:Y:S01]  /*54d0*/  ELECT P0, URZ, PT ;  /* 0x0000000000ff782f */ /* 0x000fe20003800000 */
[----:B------:R-:W-:Y:S01]  /*54e0*/  HFMA2 R0, -RZ, RZ, 0, 5.9604644775390625e-08 ;  /* 0x00000001ff007431 */ /* 0x000fe200000001ff */
[----:B------:R-:W-:-:S05]  /*54f0*/  UMOV UR4, 0x40 ;  /* 0x0000004000047882 */ /* 0x000fca0000000000 */
[----:B------:R-:W-:Y:S01]  /*5500*/  UVIRTCOUNT.DEALLOC.SMPOOL 0x80 ;  /* 0x000000800000784c */ /* 0x000fe20000000000 */
[----:B------:R-:W-:Y:S02]  /*5510*/  UISETP.NE.AND UP0, UPT, UR40, URZ, UPT ;  /* 0x000000ff2800728c */ /* 0x000fe4000bf05270 */
[----:B-1----:R-:W-:-:S09]  /*5520*/  ULEA UR8, UR8, UR4, 0x18 ;  /* 0x0000000408087291 */ /* 0x002fd2000f8ec0ff */
[----:B------:R1:W-:Y:S01]  /*5530*/  @P0 STS.U8 [UR8+0x1c], R0 ;  /* 0x00001c00ff000988 */ /* 0x0003e20008000008 */
[----:B------:R-:W-:Y:S05]  /*5540*/  BRA.U UP0, `(.L_x_103) ;  /* 0x0000000100587547 */ /* 0x000fea000b800000 */
[----:B------:R-:W-:Y:S01]  /*5550*/  UIADD3 UR5, UPT, UPT, UR18, 0x230, URZ ;  /* 0x0000023012057890 */ /* 0x000fe2000fffe0ff */
[----:B------:R-:W-:-:S03]  /*5560*/  SHF.L.U32 R3, R9, 0x1f, RZ ;  /* 0x0000001f09037819 */ /* 0x000fc600000006ff */
[----:B------:R-:W-:-:S09]  /*5570*/  ULEA UR4, UR32, UR5, 0x3 ;  /* 0x0000000520047291 */ /* 0x000fd2000f8e18ff */
[----:B------:R-:W2:Y:S02]  /*5580*/  SYNCS.PHASECHK.TRANS64.TRYWAIT P0, [UR4], R3 ;  /* 0x00000003ff0075a7 */ /* 0x000ea40008001104 */
[----:B--2---:R-:W-:Y:S05]  /*5590*/  @!P0 BRA `(.L_x_104) ;  /* 0x0000006800308947 */ /* 0x004fea0003800000 */
.L_x_244:
[----:B------:R-:W-:-:S04]  /*55a0*/  UIADD3 UR32, UPT, UPT, UR32, 0x1, URZ ;  /* 0x0000000120207890 */ /* 0x000fc8000fffe0ff */
[----:B------:R-:W-:-:S04]  /*55b0*/  UISETP.NE.AND UP1, UPT, UR32, 0x2, UPT ;  /* 0x000000022000788c */ /* 0x000fc8000bf25270 */
[----:B------:R-:W-:Y:S02]  /*55c0*/  USEL UR6, URZ, 0x1, UP1 ;  /* 0x00000001ff067887 */ /* 0x000fe40008800000 */
[----:B------:R-:W-:-:S04]  /*55d0*/  USEL UR4, UR32, URZ, UP1 ;  /* 0x000000ff20047287 */ /* 0x000fc80008800000 */
[----:B------:R-:W-:Y:S01]  /*55e0*/  ULEA UR4, UR4, UR5, 0x3 ;  /* 0x0000000504047291 */ /* 0x000fe2000f8e18ff */
[----:B-1----:R-:W-:-:S04]  /*55f0*/  LOP3.LUT R3, R9, UR6, RZ, 0x3c, !PT ;  /* 0x0000000609037c12 */ /* 0x002fc8000f8e3cff */
[----:B------:R-:W-:Y:S01]  /*5600*/  SHF.L.U32 R3, R3, 0x1f, RZ ;  /* 0x0000001f03037819 */ /* 0x000fe200000006ff */
[----:B------:R-:W-:-:S04]  /*5610*/  IMAD.U32 R0, RZ, RZ, UR4 ;  /* 0x00000004ff007e24 */ /* 0x000fc8000f8e00ff */
[----:B------:R1:W2:Y:S03]  /*5620*/  SYNCS.PHASECHK.TRANS64.TRYWAIT P0, [R0+URZ], R3 ;  /* 0x00000003000075a7 */ /* 0x0002a600080011ff */
[----:B--2---:R-:W-:Y:S05]  /*5630*/  @!P0 NANOSLEEP.SYNCS 0x989680 ;  /* 0x009896800000895d */ /* 0x004fea0003900000 */
[----:B------:R-:W2:Y:S02]  /*5640*/  @!P0 SYNCS.PHASECHK.TRANS64 P0, [R0+URZ], R3 ;  /* 0x00000003000085a7 */ /* 0x000ea400080010ff */
[----:B--2---:R-:W-:Y:S05]  /*5650*/  @P0 BRA `(.L_x_105) ;  /* 0x0000000000200947 */ /* 0x004fea0003800000 */
.L_x_106:
[----:B--2---:R2:W4:Y:S02]  /*5660*/  SYNCS.PHASECHK.TRANS64.TRYWAIT P0, [R0+URZ], R3 ;  /* 0x00000003000075a7 */ /* 0x00452400080011ff */
[----:B----4-:R-:W-:Y:S05]  /*5670*/  @!P0 NANOSLEEP.SYNCS 0x989680 ;  /* 0x009896800000895d */ /* 0x010fea0003900000 */
[----:B------:R-:W4:Y:S02]  /*5680*/  @!P0 SYNCS.PHASECHK.TRANS64 P0, [R0+URZ], R3 ;  /* 0x00000003000085a7 */ /* 0x000f2400080010ff */
[----:B----4-:R-:W-:Y:S05]  /*5690*/  @!P0 BRA `(.L_x_106) ;  /* 0xfffffffc00f08947 */ /* 0x010fea000383ffff */
[----:B------:R-:W-:Y:S05]  /*56a0*/  BRA `(.L_x_105) ;  /* 0x00000000000c7947 */ /* 0x000fea0003800000 */
.L_x_103:
[----:B------:R-:W-:-:S04]  /*56b0*/  UIADD3 UR4, UPT, UPT, UR18, 0x260, URZ ;  /* 0x0000026012047890 */ /* 0x000fc8000fffe0ff */
[----:B------:R-:W-:-:S09]  /*56c0*/  UPRMT UR4, UR36, 0x654, UR4 ;  /* 0x0000065424047896 */ /* 0x000fd20008000004 */
[----:B------:R-:W-:Y:S03]  /*56d0*/  SYNCS.ARRIVE.TRANS64.RED.A1T0 RZ, [UR4], RZ ;  /* 0x000000ffffff79a7 */ /* 0x000fe60008100404 */
.L_x_105:
[----:B-12---:R-:W-:Y:S01]  /*56e0*/  SHF.L.U32 R3, RZ, 0x1f, RZ ;  /* 0x0000001fff037819 */ /* 0x006fe200000006ff */
[----:B------:R-:W-:Y:S01]  /*56f0*/  UIADD3 UR4, UPT, UPT, UR18, 0x260, URZ ;  /* 0x0000026012047890 */ /* 0x000fe2000fffe0ff */
[----:B------:R-:W-:Y:S02]  /*5700*/  PLOP3.LUT P0, PT, PT, PT, UP0, 0x80, 0x8 ;  /* 0x000000000008781c */ /* 0x000fe40003f0f008 */
[----:B------:R-:W1:Y:S02]  /*5710*/  SYNCS.PHASECHK.TRANS64.TRYWAIT P1, [UR18+0x260], R3 ;  /* 0x00026003ff0075a7 */ /* 0x000e640008021112 */
[----:B-1----:R-:W-:Y:S09]  /*5720*/  @!P1 BRA `(.L_x_107) ;  /* 0x0000006400e49947 */ /* 0x002ff20003800000 */
.L_x_246:
[----:B------:R-:W-:Y:S01]  /*5730*/  @!UP0 UPRMT UR4, UR36, 0x654, UR4 ;  /* 0x0000065424048896 */ /* 0x000fe20008000004 */
[----:B------:R-:W-:Y:S01]  /*5740*/  UMOV UR5, 0xffff ;  /* 0x0000ffff00057882 */ /* 0x000fe20000000000 */
[----:B------:R-:W-:-:S07]  /*5750*/  UMOV UR6, 0x1 ;  /* 0x0000000100067882 */ /* 0x000fce0000000000 */
[----:B------:R-:W-:Y:S01]  /*5760*/  @!P0 SYNCS.ARRIVE.TRANS64.RED.A1T0 RZ, [UR4], RZ ;  /* 0x000000ffffff89a7 */ /* 0x000fe20008100404 */
[----:B------:R-:W-:Y:S01]  /*5770*/  NOP ;  /* 0x0000000000007918 */ /* 0x000fe20000000000 */
[----:B-1----:R-:W1:Y:S01]  /*5780*/  LDS R0, [UR8+0x14] ;  /* 0x00001408ff007984 */ /* 0x002e620008000800 */
[----:B------:R-:W-:-:S04]  /*5790*/  ULOP3.LUT UR4, UR19, 0xffff, URZ, 0xc0, !UPT ;  /* 0x0000ffff13047892 */ /* 0x000fc8000f8ec0ff */
[----:B------:R-:W-:-:S04]  /*57a0*/  USHF.R.U32.HI UR4, URZ, 0x5, UR4 ;  /* 0x00000005ff047899 */ /* 0x000fc80008011604 */
[----:B------:R-:W-:Y:S02]  /*57b0*/  USHF.L.U32 UR5, UR5, UR4, URZ ;  /* 0x0000000405057299 */ /* 0x000fe400080006ff */
[----:B------:R-:W-:-:S04]  /*57c0*/  USHF.L.U32 UR4, UR6, UR4, URZ ;  /* 0x0000000406047299 */ /* 0x000fc800080006ff */
[----:B-1----:R-:W-:-:S04]  /*57d0*/  LOP3.LUT R0, R0, UR5, RZ, 0xc0, !PT ;  /* 0x0000000500007c12 */ /* 0x002fc8000f8ec0ff */
[----:B------:R-:W-:-:S13]  /*57e0*/  ISETP.NE.AND P0, PT, R0, UR5, PT ;  /* 0x0000000500007c0c */ /* 0x000fda000bf05270 */
[----:B------:R-:W-:Y:S05]  /*57f0*/  @P0 BRA `(.L_x_108) ;  /* 0x0000000000580947 */ /* 0x000fea0003800000 */
[----:B------:R-:W1:Y:S02]  /*5800*/  LDS R0, [UR8+0x18] ;  /* 0x00001808ff007984 */ /* 0x000e640008000800 */
[----:B-1----:R-:W-:-:S04]  /*5810*/  LOP3.LUT R0, R0, UR4, RZ, 0xc0, !PT ;  /* 0x0000000400007c12 */ /* 0x002fc8000f8ec0ff */
[----:B------:R-:W-:-:S13]  /*5820*/  ISETP.NE.AND P0, PT, R0, UR4, PT ;  /* 0x0000000400007c0c */ /* 0x000fda000bf05270 */
[----:B------:R-:W-:Y:S05]  /*5830*/  @P0 BRA `(.L_x_109) ;  /* 0x00000000003c0947 */ /* 0x000fea0003800000 */
[----:B------:R-:W1:Y:S01]  /*5840*/  S2R R2, SR_LANEID ;  /* 0x0000000000027919 */ /* 0x000e620000000000 */
[----:B------:R-:W-:Y:S01]  /*5850*/  ULOP3.LUT UR5, URZ, UR5, URZ, 0x33, !UPT ;  /* 0x00000005ff057292 */ /* 0x000fe2000f8e33ff */
[----:B------:R-:W-:Y:S01]  /*5860*/  LOP3.LUT R4, RZ, UR4, RZ, 0x33, !PT ;  /* 0x00000004ff047c12 */ /* 0x000fe2000f8e33ff */
[----:B------:R-:W-:Y:S02]  /*5870*/  VOTEU.ANY UR4, UPT, PT ;  /* 0x0000000000047886 */ /* 0x000fe400038e0100 */
[----:B------:R-:W-:Y:S01]  /*5880*/  UFLO.U32 UR4, UR4 ;  /* 0x00000004000472bd */ /* 0x000fe200080e0000 */
[----:B------:R-:W2:Y:S01]  /*5890*/  REDUX UR6, R4 ;  /* 0x00000000040673c4 */ /* 0x000ea20000000000 */
[----:B------:R-:W-:-:S06]  /*58a0*/  IMAD.U32 R0, RZ, RZ, UR5 ;  /* 0x00000005ff007e24 */ /* 0x000fcc000f8e00ff */
[----:B------:R4:W-:Y:S01]  /*58b0*/  UTCATOMSWS.AND URZ, UR5 ;  /* 0x0000000500ff79e3 */ /* 0x0009e20008000000 */
[----:B------:R-:W3:Y:S01]  /*58c0*/  REDUX UR7, R0 ;  /* 0x00000000000773c4 */ /* 0x000ee20000000000 */
[----:B-1----:R-:W-:Y:S01]  /*58d0*/  ISETP.EQ.U32.AND P0, PT, R2, UR4, PT ;  /* 0x0000000402007c0c */ /* 0x002fe2000bf02070 */
[----:B--2---:R-:W-:Y:S01]  /*58e0*/  IMAD.U32 R2, RZ, RZ, UR6 ;  /* 0x00000006ff027e24 */ /* 0x004fe2000f8e00ff */
[----:B---3--:R-:W-:-:S11]  /*58f0*/  MOV R3, UR7 ;  /* 0x0000000700037c02 */ /* 0x008fd60008000f00 */
[----:B------:R4:W-:Y:S04]  /*5900*/  @P0 ATOMS.AND RZ, [UR8+0x14], R3 ;  /* 0x00001403ffff098c */ /* 0x0009e8000a800008 */
[----:B------:R4:W-:Y:S01]  /*5910*/  @P0 ATOMS.AND RZ, [UR8+0x18], R2 ;  /* 0x00001802ffff098c */ /* 0x0009e2000a800008 */
[----:B------:R-:W-:Y:S05]  /*5920*/  BRA `(.L_x_110) ;  /* 0x0000000000147947 */ /* 0x000fea0003800000 */
.L_x_109:
[----:B------:R-:W-:Y:S02]  /*5930*/  MOV R2, 0x5950 ;  /* 0x0000595000027802 */ /* 0x000fe40000000f00 */
[----:B---3-5:R-:W-:Y:S05]  /*5940*/  CALL.REL.NOINC `($__internal_0_$__cuda_sm10x_tcgen05_guardrail_trap_col_being_dealloced_not_returned_by_alloc) ;  /* 0x0000006800c47944 */ /* 0x028fea0003c00000 */
[----:B------:R-:W-:Y:S05]  /*5950*/  BRA `(.L_x_110) ;  /* 0x0000000000087947 */ /* 0x000fea0003800000 */
.L_x_108:
[----:B------:R-:W-:Y:S02]  /*5960*/  MOV R2, 0x5980 ;  /* 0x0000598000027802 */ /* 0x000fe40000000f00 */
[----:B---3-5:R-:W-:Y:S05]  /*5970*/  CALL.REL.NOINC `($__internal_2_$__cuda_sm10x_tcgen05_guardrail_trap_unallocated_columns_being_dealloced) ;  /* 0x0000006800d07944 */ /* 0x028fea0003c00000 */
.L_x_110:
[----:B------:R-:W-:Y:S01]  /*5980*/  NOP ;  /* 0x0000000000007918 */ /* 0x000fe20000000000 */
[----:B----4-:R-:W-:Y:S05]  /*5990*/  EXIT ;  /* 0x000000000000794d */ /* 0x010fea0003800000 */
.L_x_83:
[----:B------:R-:W-:-:S09]  /*59a0*/  UISETP.NE.OR UP0, UPT, UR27, 0x3, !UP3 ;  /* 0x000000031b00788c */ /* 0x000fd2000df05670 */
[----:B------:R-:W-:Y:S05]  /*59b0*/  BRA.U UP0, `(.L_x_111) ;  /* 0x0000001100587547 */ /* 0x000fea000b800000 */
[----:B------:R-:W1:Y:S01]  /*59c0*/  LDCU UR45, c[0x0][0x370] ;  /* 0x00006e00ff2d77ac */ /* 0x000e620008000800 */
[----:B------:R-:W2:Y:S01]  /*59d0*/  LDC.64 R16, c[0x0][0x348] ;  /* 0x0000d200ff107b82 */ /* 0x000ea20000000a00 */
[----:B------:R-:W-:Y:S02]  /*59e0*/  HFMA2 R13, -RZ, RZ, 0, 0 ;  /* 0x00000000ff0d7431 */ /* 0x000fe400000001ff */
[----:B------:R-:W-:Y:S01]  /*59f0*/  IMAD.MOV.U32 R15, RZ, RZ, 0x1 ;  /* 0x00000001ff0f7424 */ /* 0x000fe200078e00ff */
[----:B------:R-:W1:Y:S01]  /*5a00*/  LDCU.128 UR40, c[0x0][0xf10] ;  /* 0x0001e200ff2877ac */ /* 0x000e620008000c00 */
[----:B------:R-:W-:Y:S01]  /*5a10*/  IMAD.MOV.U32 R14, RZ, RZ, RZ ;  /* 0x000000ffff0e7224 */ /* 0x000fe200078e00ff */
[----:B------:R-:W-:Y:S01]  /*5a20*/  MOV R7, 0x2000 ;  /* 0x0000200000077802 */ /* 0x000fe20000000f00 */
[----:B------:R-:W3:Y:S01]  /*5a30*/  LDCU UR38, c[0x0][0x374] ;  /* 0x00006e80ff2677ac */ /* 0x000ee20008000800 */
[----:B------:R-:W4:Y:S01]  /*5a40*/  LDC.64 R2, c[0x0][0xc88] ;  /* 0x00032200ff027b82 */ /* 0x000f220000000a00 */
[----:B------:R-:W3:Y:S01]  /*5a50*/  LDCU UR15, c[0x0][0xf0c] ;  /* 0x0001e180ff0f77ac */ /* 0x000ee20008000800 */
[----:B------:R-:W2:Y:S06]  /*5a60*/  LDCU UR49, c[0x0][0xf20] ;  /* 0x0001e400ff3177ac */ /* 0x000eac0008000800 */
[----:B------:R-:W4:Y:S01]  /*5a70*/  LDC.64 R4, c[0x0][0xc90] ;  /* 0x00032400ff047b82 */ /* 0x000f220000000a00 */
[----:B------:R-:W2:Y:S01]  /*5a80*/  LDCU UR4, c[0x0][0xf30] ;  /* 0x0001e600ff0477ac */ /* 0x000ea20008000800 */
[----:B------:R-:W-:Y:S01]  /*5a90*/  UMOV UR21, 0x400 ;  /* 0x0000040000157882 */ /* 0x000fe20000000000 */
[----:B-1----:R-:W-:-:S02]  /*5aa0*/  UIMAD.WIDE.U32 UR6, UR45, UR40, URZ ;  /* 0x000000282d0672a5 */ /* 0x002fc4000f8e00ff */
[----:B---3--:R-:W-:Y:S02]  /*5ab0*/  UIMAD.WIDE.U32 UR8, UR38, UR43, URZ ;  /* 0x0000002b260872a5 */ /* 0x008fe4000f8e00ff */
[----:B------:R-:W-:Y:S02]  /*5ac0*/  ULEA UR21, UR58, UR21, 0x18 ;  /* 0x000000153a157291 */ /* 0x000fe4000f8ec0ff */
[----:B------:R-:W-:Y:S02]  /*5ad0*/  UPLOP3.LUT UP3, UPT, UPT, UPT, UPT, 0x40, 0x4 ;  /* 0x000000000004789c */ /* 0x000fe40003f6e870 */
[----:B------:R-:W-:Y:S01]  /*5ae0*/  UIADD3 UR46, UPT, UPT, UR21, 0x1c8, URZ ;  /* 0x000001c8152e7890 */ /* 0x000fe2000fffe0ff */
[----:B------:R-:W-:Y:S01]  /*5af0*/  UMOV UR6, UR7 ;  /* 0x0000000700067c82 */ /* 0x000fe20008000000 */
[----:B------:R-:W-:Y:S01]  /*5b00*/  UMOV UR47, UR9 ;  /* 0x00000009002f7c82 */ /* 0x000fe20008000000 */
[----:B------:R-:W-:Y:S02]  /*5b10*/  UISETP.GE.AND UP0, UPT, UR39, 0x1, UPT ;  /* 0x000000012700788c */ /* 0x000fe4000bf06270 */
[----:B------:R-:W-:Y:S01]  /*5b20*/  UISETP.NE.AND UP4, UPT, UR39, 0x1, UPT ;  /* 0x000000012700788c */ /* 0x000fe2000bf85270 */
[----:B------:R-:W1:Y:S01]  /*5b30*/  LDCU.64 UR22, c[0x0][0xf28] ;  /* 0x0001e500ff1677ac */ /* 0x000e620008000a00 */
[----:B------:R-:W-:-:S02]  /*5b40*/  UISETP.NE.AND UP6, UPT, UR15, 0x1, UPT ;  /* 0x000000010f00788c */ /* 0x000fc4000bfc5270 */
[----:B------:R-:W-:Y:S02]  /*5b50*/  UISETP.NE.AND UP5, UPT, UR42, 0x1, UPT ;  /* 0x000000012a00788c */ /* 0x000fe4000bfa5270 */
[----:B------:R-:W-:Y:S02]  /*5b60*/  UIADD3 UR33, UPT, UPT, UR21, 0x1b0, URZ ;  /* 0x000001b015217890 */ /* 0x000fe4000fffe0ff */
[----:B------:R-:W-:Y:S02]  /*5b70*/  UIADD3 UR25, UPT, UPT, UR21, 0x1b8, URZ ;  /* 0x000001b815197890 */ /* 0x000fe4000fffe0ff */
[----:B------:R-:W-:Y:S02]  /*5b80*/  UIADD3 UR17, UPT, UPT, UR21, 0x1c0, URZ ;  /* 0x000001c015117890 */ /* 0x000fe4000fffe0ff */
[----:B------:R-:W-:Y:S02]  /*5b90*/  UPRMT UR46, UR58, 0x654, UR46 ;  /* 0x000006543a2e7896 */ /* 0x000fe4000800002e */
[----:B------:R-:W-:-:S02]  /*5ba0*/  USHF.R.U32.HI UR48, URZ, UR41, UR6 ;  /* 0x00000029ff307299 */ /* 0x000fc40008011606 */
[----:B--2---:R-:W-:Y:S02]  /*5bb0*/  USHF.R.U32.HI UR47, URZ, UR49, UR47 ;  /* 0x00000031ff2f7299 */ /* 0x004fe4000801162f */
[----:B------:R-:W-:-:S11]  /*5bc0*/  UISETP.NE.AND UP2, UPT, UR4, 0x1, UPT ;  /* 0x000000010400788c */ /* 0x000fd6000bf45270 */
.L_x_122:
[C---:B------:R-:W-:Y:S02]  /*5bd0*/  LEA R12, R14.reuse, UR21, 0x3 ;  /* 0x000000150e0c7c11 */ /* 0x040fe4000f8e18ff */
[----:B------:R-:W-:Y:S02]  /*5be0*/  SHF.L.U32 R9, R13, 0x1f, RZ ;  /* 0x0000001f0d097819 */ /* 0x000fe400000006ff */
[----:B------:R-:W-:Y:S02]  /*5bf0*/  LEA R10, R14, UR21, 0x4 ;  /* 0x000000150e0a7c11 */ /* 0x000fe4000f8e20ff */
[----:B------:R-:W2:Y:S02]  /*5c00*/  SYNCS.PHASECHK.TRANS64.TRYWAIT P0, [R12+URZ+0x200], R9 ;  /* 0x000200090c0075a7 */ /* 0x000ea400080011ff */
[----:B--23--:R-:W-:Y:S05]  /*5c10*/  @!P0 BRA `(.L_x_112) ;  /* 0x0000006000c08947 */ /* 0x00cfea0003800000 */
.L_x_247:
[----:B--2---:R-:W2:Y:S01]  /*5c20*/  LDS.128 R8, [R10+0x270] ;  /* 0x000270000a087984 */ /* 0x004ea20000000c00 */
[----:B------:R-:W-:Y:S01]  /*5c30*/  UISETP.GE.AND UP0, UPT, UR39, 0x1, UPT ;  /* 0x000000012700788c */ /* 0x000fe2000bf06270 */
[----:B------:R-:W-:Y:S01]  /*5c40*/  @!PT LDS RZ, [RZ] ;  /* 0x00000000fffff984 */ /* 0x000fe20000000800 */
[----:B------:R-:W-:Y:S01]  /*5c50*/  @!PT LDS RZ, [RZ] ;  /* 0x00000000fffff984 */ /* 0x000fe20000000800 */
[----:B------:R-:W-:Y:S01]  /*5c60*/  @!PT LDS RZ, [RZ] ;  /* 0x00000000fffff984 */ /* 0x000fe20000000800 */
[----:B------:R-:W-:Y:S01]  /*5c70*/  @!PT LDS RZ, [RZ] ;  /* 0x00000000fffff984 */ /* 0x000fe20000000800 */
[----:B------:R3:W-:Y:S06]  /*5c80*/  MEMBAR.ALL.CTA ;  /* 0x0000000000007992 */ /* 0x0007ec0000008000 */
[----:B---3--:R-:W3:Y:S01]  /*5c90*/  FENCE.VIEW.ASYNC.S ;  /* 0x00000000000073c6 */ /* 0x008ee20000000000 */
[----:B--2---:R-:W-:Y:S11]  /*5ca0*/  LOP3.LUT P0, RZ, R10, 0x1, RZ, 0xc0, !PT ;  /* 0x000000010aff7812 */ /* 0x004ff6000780c0ff */
[----:B------:R-:W-:Y:S02]  /*5cb0*/  @!UPT UIADD3 URZ, UPT, UPT, URZ, URZ, URZ ;  /* 0x000000fffffff290 */ /* 0x000fe4000fffe0ff */
[----:B---3--:R-:W-:Y:S01]  /*5cc0*/  VOTEU.ANY UP1, P0 ;  /* 0x0000000000ff7886 */ /* 0x008fe20000020100 */
[----:B------:R-:W-:Y:S11]  /*5cd0*/  PLOP3.LUT P0, PT, PT, PT, UP1, 0x80, 0x8 ;  /* 0x000000000008781c */ /* 0x000ff60003f0f018 */
[----:B------:R-:W-:Y:S02]  /*5ce0*/  @!UPT UIADD3 URZ, UPT, UPT, URZ, URZ, URZ ;  /* 0x000000fffffff290 */ /* 0x000fe4000fffe0ff */
[----:B------:R-:W-:Y:S02]  /*5cf0*/  @P0 SHF.R.U32.HI R0, RZ, 0x10, R9 ;  /* 0x00000010ff000819 */ /* 0x000fe40000011609 */
[----:B------:R-:W-:Y:S02]  /*5d00*/  @P0 MOV R6, R8 ;  /* 0x0000000800060202 */ /* 0x000fe40000000f00 */
[----:B------:R-:W-:Y:S01]  /*5d10*/  @P0 R2UR UR4, R0 ;  /* 0x00000000000402ca */ /* 0x000fe200000e0000 */
[----:B------:R-:W-:Y:S01]  /*5d20*/  VIADD R0, R12, 0x210 ;  /* 0x000002100c007836 */ /* 0x000fe20000000000 */
[----:B------:R-:W-:Y:S02]  /*5d30*/  @P0 LOP3.LUT R8, R9, 0xffff, RZ, 0xc0, !PT ;  /* 0x0000ffff09080812 */ /* 0x000fe400078ec0ff */
[----:B------:R-:W-:Y:S02]  /*5d40*/  @P0 R2UR UR6, R6 ;  /* 0x00000000060602ca */ /* 0x000fe400000e0000 */
[----:B------:R-:W-:Y:S02]  /*5d50*/  PRMT R0, RZ, 0x654, R0 ;  /* 0x00000654ff007816 */ /* 0x000fe40000000000 */
[----:B------:R-:W-:Y:S02]  /*5d60*/  @P0 R2UR UR5, R8 ;  /* 0x00000000080502ca */ /* 0x000fe400000e0000 */
[----:B------:R2:W-:Y:S03]  /*5d70*/  SYNCS.ARRIVE.TRANS64.RED.A1T0 RZ, [R0+URZ], RZ ;  /* 0x000000ff00ff79a7 */ /* 0x0005e600081004ff */
[----:B------:R-:W-:Y:S04]  /*5d80*/  @UP1 UMOV UR37, UR4 ;  /* 0x0000000400251c82 */ /* 0x000fe80008000000 */
[----:B------:R-:W-:Y:S04]  /*5d90*/  @UP1 UMOV UR14, UR6 ;  /* 0x00000006000e1c82 */ /* 0x000fe80008000000 */
[----:B------:R-:W-:Y:S01]  /*5da0*/  @UP1 UMOV UR13, UR5 ;  /* 0x00000005000d1c82 */ /* 0x000fe20008000000 */
[----:B------:R-:W-:Y:S05]  /*5db0*/  BRA.U !UP0, `(.L_x_113) ;  /* 0x0000000108a47547 */ /* 0x000fea000b800000 */
[----:B------:R-:W-:Y:S02]  /*5dc0*/  UIMAD.WIDE.U32 UR26, UR13, UR43, URZ ;  /* 0x0000002b0d1a72a5 */ /* 0x000fe4000f8e00ff */
[----:B------:R-:W-:Y:S02]  /*5dd0*/  UIMAD.WIDE.U32 UR28, UR14, UR40, URZ ;  /* 0x000000280e1c72a5 */ /* 0x000fe4000f8e00ff */
[----:B------:R-:W-:Y:S02]  /*5de0*/  USEL UR4, UR38, UR47, !UP5 ;  /* 0x0000002f26047287 */ /* 0x000fe4000e800000 */
[----:B------:R-:W-:Y:S02]  /*5df0*/  USEL UR7, UR45, UR48, !UP6 ;  /* 0x000000302d077287 */ /* 0x000fe4000f000000 */
[----:B-1----:R-:W-:Y:S02]  /*5e00*/  UIMAD.WIDE.U32 UR8, UR4, UR22, URZ ;  /* 0x00000016040872a5 */ /* 0x002fe4000f8e00ff */
[----:B------:R-:W-:Y:S01]  /*5e10*/  UIMAD.WIDE.U32 UR18, UR7, UR22, URZ ;  /* 0x00000016071272a5 */ /* 0x000fe2000f8e00ff */
[----:B------:R-:W-:Y:S02]  /*5e20*/  UMOV UR5, UR27 ;  /* 0x0000001b00057c82 */ /* 0x000fe40008000000 */
[----:B------:R-:W-:Y:S03]  /*5e30*/  USHF.R.U32.HI UR6, URZ, UR49, UR5 ;  /* 0x00000031ff067299 */ /* 0x000fe60008011605 */
[----:B------:R-:W-:Y:S01]  /*5e40*/  UMOV UR5, UR29 ;  /* 0x0000001d00057c82 */ /* 0x000fe20008000000 */
[----:B------:R-:W-:Y:S02]  /*5e50*/  USEL UR6, UR13, UR6, !UP5 ;  /* 0x000000060d067287 */ /* 0x000fe4000e800000 */
[----:B------:R-:W-:Y:S03]  /*5e60*/  USHF.R.U32.HI UR10, URZ, UR41, UR5 ;  /* 0x00000029ff0a7299 */ /* 0x000fe60008011605 */
[----:B------:R-:W-:Y:S02]  /*5e70*/  UMOV UR5, UR9 ;  /* 0x0000000900057c82 */ /* 0x000fe40008000000 */
[----:B------:R-:W-:Y:S03]  /*5e80*/  @UP4 USHF.R.U32.HI UR4, URZ, UR23, UR5 ;  /* 0x00000017ff044299 */ /* 0x000fe60008011605 */
[----:B------:R-:W-:Y:S01]  /*5e90*/  UMOV UR5, UR19 ;  /* 0x0000001300057c82 */ /* 0x000fe20008000000 */
[----:B------:R-:W-:Y:S02]  /*5ea0*/  UIMAD UR4, UR39, UR4, URZ ;  /* 0x00000004270472a4 */ /* 0x000fe4000f8e02ff */
[----:B------:R-:W-:Y:S02]  /*5eb0*/  @UP4 USHF.R.U32.HI UR7, URZ, UR23, UR5 ;  /* 0x00000017ff074299 */ /* 0x000fe40008011605 */
[----:B------:R-:W-:Y:S02]  /*5ec0*/  UIMAD.WIDE.U32 UR18, UR6, UR22, URZ ;  /* 0x00000016061272a5 */ /* 0x000fe4000f8e00ff */
[----:B------:R-:W-:Y:S02]  /*5ed0*/  USEL UR5, UR14, UR10, !UP6 ;  /* 0x0000000a0e057287 */ /* 0x000fe4000f000000 */
[----:B------:R-:W-:Y:S02]  /*5ee0*/  UIMAD UR8, UR39, UR7, URZ ;  /* 0x00000007270872a4 */ /* 0x000fe4000f8e02ff */
[----:B------:R-:W-:Y:S03]  /*5ef0*/  UISETP.GE.AND UP0, UPT, UR6, UR4, UPT ;  /* 0x000000040600728c */ /* 0x000fe6000bf06270 */
[----:B------:R-:W-:Y:S01]  /*5f00*/  UMOV UR4, UR19 ;  /* 0x0000001300047c82 */ /* 0x000fe20008000000 */
[----:B------:R-:W-:Y:S02]  /*5f10*/  UISETP.GE.OR UP0, UPT, UR5, UR8, UP0 ;  /* 0x000000080500728c */ /* 0x000fe40008706670 */
[----:B------:R-:W-:Y:S02]  /*5f20*/  USHF.R.U32.HI UR4, URZ, UR23, UR4 ;  /* 0x00000017ff047299 */ /* 0x000fe40008011604 */
[----:B------:R-:W-:Y:S02]  /*5f30*/  UIMAD.WIDE.U32 UR8, UR5, UR22, URZ ;  /* 0x00000016050872a5 */ /* 0x000fe4000f8e00ff */
[----:B------:R-:W-:Y:S04]  /*5f40*/  USEL UR10, UR6, UR4, !UP4 ;  /* 0x00000004060a7287 */ /* 0x000fe8000e000000 */
[----:B------:R-:W-:Y:S01]  /*5f50*/  UIADD3 UR12, UPT, UPT, -UR10, URZ, URZ ;  /* 0x000000ff0a0c7290 */ /* 0x000fe2000fffe1ff */
[----:B------:R-:W-:Y:S02]  /*5f60*/  @!UP0 UMOV UR4, UR9 ;  /* 0x0000000900048c82 */ /* 0x000fe40008000000 */
[----:B------:R-:W-:Y:S02]  /*5f70*/  @!UP0 USHF.R.U32.HI UR4, URZ, UR23, UR4 ;  /* 0x00000017ff048299 */ /* 0x000fe40008011604 */
[----:B------:R-:W-:Y:S02]  /*5f80*/  UIMAD UR8, UR39, UR12, UR6 ;  /* 0x0000000c270872a4 */ /* 0x000fe4000f8e0206 */
[----:B------:R-:W-:Y:S04]  /*5f90*/  @!UP0 USEL UR4, UR5, UR4, !UP4 ;  /* 0x0000000405048287 */ /* 0x000fe8000e000000 */
[----:B------:R-:W-:Y:S02]  /*5fa0*/  @!UP0 UIMAD UR8, UR7, UR8, UR4 ;  /* 0x00000008070882a4 */ /* 0x000fe4000f8e0204 */
[----:B------:R-:W-:Y:S02]  /*5fb0*/  @!UP0 UIADD3 UR9, UPT, UPT, UR10, -UR4, URZ ;  /* 0x800000040a098290 */ /* 0x000fe4000fffe0ff */
[----:B------:R-:W-:Y:S02]  /*5fc0*/  UIADD3 UR4, UPT, UPT, -UR5, URZ, URZ ;  /* 0x000000ff05047290 */ /* 0x000fe4000fffe1ff */
[----:B------:R-:W-:Y:S02]  /*5fd0*/  UIADD3 UR7, UPT, UPT, -UR6, URZ, URZ ;  /* 0x000000ff06077290 */ /* 0x000fe4000fffe1ff */
[----:B------:R-:W-:Y:S02]  /*5fe0*/  @!UP0 UIMAD UR6, UR9, UR39, UR5 ;  /* 0x00000027090682a4 */ /* 0x000fe4000f8e0205 */
[----:B------:R-:W-:Y:S02]  /*5ff0*/  UIMAD UR14, UR15, UR4, UR14 ;  /* 0x000000040f0e72a4 */ /* 0x000fe4000f8e020e */
[----:B------:R-:W-:Y:S01]  /*6000*/  UIMAD UR13, UR42, UR7, UR13 ;  /* 0x000000072a0d72a4 */ /* 0x000fe2000f8e020d */
[----:B------:R-:W-:Y:S02]  /*6010*/  @!UP0 UMOV UR5, UR8 ;  /* 0x0000000800058c82 */ /* 0x000fe40008000000 */
[----:B------:R-:W-:Y:S02]  /*6020*/  UIMAD UR14, UR5, UR15, UR14 ;  /* 0x0000000f050e72a4 */ /* 0x000fe4000f8e020e */
[----:B------:R-:W-:Y:S11]  /*6030*/  UIMAD UR13, UR6, UR42, UR13 ;  /* 0x0000002a060d72a4 */ /* 0x000ff6000f8e020d */
[----:B------:R-:W-:Y:S01]  /*6040*/  @!UPT UIADD3 URZ, UPT, UPT, URZ, URZ, URZ ;  /* 0x000000fffffff290 */ /* 0x000fe2000fffe0ff */
.L_x_113:
[----:B------:R-:W3:Y:S01]  /*6050*/  @!UP2 LDCU.128 UR28, c[0x0][0xf10] ;  /* 0x0001e200ff1ca7ac */ /* 0x000ee20008000c00 */
[C---:B----4-:R-:W-:Y:S02]  /*6060*/  ISETP.NE.U32.AND P1, PT, R4.reuse, RZ, PT ;  /* 0x000000ff0400720c */ /* 0x050fe40003f25070 */
[----:B------:R-:W-:Y:S02]  /*6070*/  ISETP.NE.U32.AND P0, PT, R4, RZ, PT ;  /* 0x000000ff0400720c */ /* 0x000fe40003f05070 */
[C---:B------:R-:W-:Y:S02]  /*6080*/  ISETP.NE.AND.EX P1, PT, R5.reuse, RZ, PT, P1 ;  /* 0x000000ff0500720c */ /* 0x040fe40003f25310 */
[----:B------:R-:W-:Y:S01]  /*6090*/  ISETP.NE.AND.EX P0, PT, R5, RZ, PT, P0 ;  /* 0x000000ff0500720c */ /* 0x000fe20003f05300 */
[----:B------:R-:W4:Y:S01]  /*60a0*/  @!UP2 LDCU UR5, c[0x0][0xf0c] ;  /* 0x0001e180ff05a7ac */ /* 0x000f220008000800 */
[----:B------:R-:W-:Y:S01]  /*60b0*/  SHF.L.U32 R9, R15, 0x1f, RZ ;  /* 0x0000001f0f097819 */ /* 0x000fe200000006ff */
[----:B------:R-:W-:Y:S02]  /*60c0*/  USHF.L.U32 UR35, UR16, 0x7, URZ ;  /* 0x0000000710237899 */ /* 0x000fe400080006ff */
[----:B------:R-:W-:Y:S02]  /*60d0*/  USHF.L.U32 UR34, UR11, 0x7, URZ ;  /* 0x000000070b227899 */ /* 0x000fe400080006ff */
[----:B---3--:R-:W-:Y:S07]  /*60e0*/  UIMAD.WIDE.U32 UR6, UR14, UR28, URZ ;  /* 0x0000001c0e0672a5 */ /* 0x008fee000f8e00ff */
[----:B------:R-:W-:Y:S01]  /*60f0*/  @!UP2 UMOV UR4, UR7 ;  /* 0x000000070004ac82 */ /* 0x000fe20008000000 */
[----:B----4-:R-:W-:Y:S02]  /*6100*/  @!UP2 UISETP.NE.AND UP0, UPT, UR5, 0x1, UPT ;  /* 0x000000010500a88c */ /* 0x010fe4000bf05270 */
[----:B------:R-:W-:Y:S02]  /*6110*/  @!UP2 USHF.R.U32.HI UR4, URZ, UR29, UR4 ;  /* 0x0000001dff04a299 */ /* 0x000fe40008011604 */
[----:B------:R-:W-:Y:S02]  /*6120*/  UIMAD.WIDE.U32 UR6, UR13, UR31, URZ ;  /* 0x0000001f0d0672a5 */ /* 0x000fe4000f8e00ff */
[----:B------:R-:W-:Y:S02]  /*6130*/  @!UP2 USEL UR8, UR14, UR4, !UP0 ;  /* 0x000000040e08a287 */ /* 0x000fe4000c000000 */
[----:B------:R-:W-:Y:S03]  /*6140*/  @!UP2 UISETP.NE.AND UP0, UPT, UR30, 0x1, UPT ;  /* 0x000000011e00a88c */ /* 0x000fe6000bf05270 */
[----:B------:R-:W-:Y:S02]  /*6150*/  @!UP2 UMOV UR6, UR7 ;  /* 0x000000070006ac82 */ /* 0x000fe40008000000 */
[----:B------:R-:W3:Y:S02]  /*6160*/  @!UP2 LDCU UR4, c[0x0][0xf20] ;  /* 0x0001e400ff04a7ac */ /* 0x000ee40008000800 */
[----:B---3--:R-:W-:Y:S04]  /*6170*/  @!UP2 USHF.R.U32.HI UR6, URZ, UR4, UR6 ;  /* 0x00000004ff06a299 */ /* 0x008fe80008011606 */
[----:B------:R-:W-:Y:S04]  /*6180*/  @!UP2 USEL UR6, UR13, UR6, !UP0 ;  /* 0x000000060d06a287 */ /* 0x000fe8000c000000 */
[----:B------:R-:W-:Y:S02]  /*6190*/  @!UP2 UIADD3 UR4, UPT, UPT, -UR8, UR6, URZ ;  /* 0x000000060804a290 */ /* 0x000fe4000fffe1ff */
[----:B------:R-:W-:Y:S02]  /*61a0*/  @!UP2 UIADD3 UR6, UPT, UPT, UR8, -UR6, URZ ;  /* 0x800000060806a290 */ /* 0x000fe4000fffe0ff */
[----:B------:R-:W-:Y:S02]  /*61b0*/  @!UP2 UIMAD UR14, UR4, UR5, UR14 ;  /* 0x00000005040ea2a4 */ /* 0x000fe4000f8e020e */
[----:B------:R-:W-:Y:S01]  /*61c0*/  @!UP2 UIMAD UR13, UR6, UR30, UR13 ;  /* 0x0000001e060da2a4 */ /* 0x000fe2000f8e020d */
[----:B------:R-:W-:Y:S11]  /*61d0*/  BRA.U UP3, `(.L_x_114) ;  /* 0x0000000103107547 */ /* 0x000ff6000b800000 */
[----:B--2---:R-:W-:Y:S04]  /*61e0*/  MOV R0, UR51 ;  /* 0x0000003300007c02 */ /* 0x004fe80008000f00 */
[----:B------:R-:W-:Y:S04]  /*61f0*/  SHF.L.U32 R11, R0, 0x1f, RZ ;  /* 0x0000001f000b7819 */ /* 0x000fe800000006ff */
[----:B------:R-:W2:Y:S02]  /*6200*/  SYNCS.PHASECHK.TRANS64.TRYWAIT P2, [UR21+0x1f8], R11 ;  /* 0x0001f80bff0075a7 */ /* 0x000ea40008041115 */
[----:B--2---:R-:W-:Y:S05]  /*6210*/  @!P2 BRA `(.L_x_115) ;  /* 0x0000005c0054a947 */ /* 0x004fea0003800000 */
.L_x_114:
[----:B------:R-:W-:Y:S05]  /*6220*/  @!P1 BRA `(.L_x_116) ;  /* 0x0000000000309947 */ /* 0x000fea0003800000 */
[----:B------:R-:W-:Y:S01]  /*6230*/  ISETP.NE.U32.AND P1, PT, R2, RZ, PT ;  /* 0x000000ff0200720c */ /* 0x000fe20003f25070 */
[----:B------:R-:W3:Y:S01]  /*6240*/  LDCU.64 UR4, c[0x0][0x358] ;  /* 0x00006b00ff0477ac */ /* 0x000ee20008000a00 */
[----:B------:R-:W-:Y:S02]  /*6250*/  IMAD.MOV.U32 R84, RZ, RZ, 0x1 ;  /* 0x00000001ff547424 */ /* 0x000fe400078e00ff */
[----:B------:R-:W-:Y:S11]  /*6260*/  ISETP.NE.AND.EX P1, PT, R3, RZ, PT, P1 ;  /* 0x000000ff0300720c */ /* 0x000ff60003f25310 */
[----:B------:R-:W-:Y:S02]  /*6270*/  @!UPT UIADD3 URZ, UPT, UPT, URZ, URZ, URZ ;  /* 0x000000fffffff290 */ /* 0x000fe4000fffe0ff */
[----:B--2---:R-:W2:Y:S01]  /*6280*/  @P1 LDC.64 R10, c[0x0][0xc88] ;  /* 0x00032200ff0a1b82 */ /* 0x004ea20000000a00 */
[----:B------:R-:W-:Y:S04]  /*6290*/  @P1 IMAD R0, R4, UR44, RZ ;  /* 0x0000002c04001c24 */ /* 0x000fe8000f8e02ff */
[----:B--2---:R-:W-:Y:S04]  /*62a0*/  @P1 IMAD.WIDE R10, R0, 0x4, R10 ;  /* 0x00000004000a1825 */ /* 0x004fe800078e020a */
[----:B------:R-:W-:Y:S01]  /*62b0*/  HFMA2 R0, -RZ, RZ, 0, 5.9604644775390625e-08 ;  /* 0x00000001ff007431 */ /* 0x000fe200000001ff */
[----:B---3-5:R3:W5:Y:S04]  /*62c0*/  @P1 LDG.E R41, desc[UR4][R10.64] ;  /* 0x000000040a291981 */ /* 0x028768000c1e1900 */
[----:B------:R-:W-:Y:S01]  /*62d0*/  @!P1 PRMT R84, R0, 0x7610, R84 ;  /* 0x0000761000549816 */ /* 0x000fe20000000054 */
[----:B---3--:R-:W4:Y:S06]  /*62e0*/  @!P1 LDC R41, c[0x0][0xc80] ;  /* 0x00032000ff299b82 */ /* 0x008f2c0000000800 */
.L_x_116:
[----:B----45:R-:W-:Y:S01]  /*62f0*/  @!P0 FSETP.EQ.AND P1, PT, R41, RZ, PT ;  /* 0x000000ff2900820b */ /* 0x030fe20003f22000 */
[----:B------:R-:W-:Y:S01]  /*6300*/  @!UPT UIADD3 URZ, UPT, UPT, URZ, URZ, URZ ;  /* 0x000000fffffff290 */ /* 0x000fe2000fffe0ff */
[----:B------:R-:W-:Y:S11]  /*6310*/  @!P0 BRA `(.L_x_117) ;  /* 0x0000000000188947 */ /* 0x000ff60003800000 */
[----:B------:R-:W-:Y:S02]  /*6320*/  LOP3.LUT P0, RZ, R84, 0xff, RZ, 0xc0, !PT ;  /* 0x000000ff54ff7812 */ /* 0x000fe4000780c0ff */
[----:B------:R-:W-:Y:S04]  /*6330*/  ISETP.NE.U32.AND P1, PT, R2, RZ, PT ;  /* 0x000000ff0200720c */ /* 0x000fe80003f25070 */
[----:B------:R-:W-:Y:S04]  /*6340*/  ISETP.NE.AND.EX P1, PT, R3, RZ, PT, P1 ;  /* 0x000000ff0300720c */ /* 0x000fe80003f25310 */
[----:B------:R-:W-:Y:S03]  /*6350*/  PLOP3.LUT P1, PT, P1, PT, PT, 0x8, 0x80 ;  /* 0x000000000080781c */ /* 0x000fe60000f2e170 */
[----:B------:R-:W-:Y:S11]  /*6360*/  @P0 FSETP.EQ.AND P1, PT, R41, RZ, PT ;  /* 0x000000ff2900020b */ /* 0x000ff60003f22000 */
[----:B------:R-:W-:Y:S02]  /*6370*/  @!UPT UIADD3 URZ, UPT, UPT, URZ, URZ, URZ ;  /* 0x000000fffffff290 */ /* 0x000fe4000fffe0ff */
.L_x_117:
[----:B------:R-:W3:Y:S01]  /*6380*/  SYNCS.PHASECHK.TRANS64.TRYWAIT P2, [UR21+0x1d0], R9 ;  /* 0x0001d009ff0075a7 */ /* 0x000ee20008041115 */
[----:B------:R-:W-:Y:S04]  /*6390*/  ELECT P0, URZ, PT ;  /* 0x0000000000ff782f */ /* 0x000fe80003800000 */
[----:B------:R-:W-:Y:S11]  /*63a0*/  PLOP3.LUT P1, PT, P1, P0, PT, 0xf2, 0x2f ;  /* 0x00000000002f781c */ /* 0x000ff60000f21e72 */
[----:B------:R-:W-:Y:S02]  /*63b0*/  @!UPT UIADD3 URZ, UPT, UPT, URZ, URZ, URZ ;  /* 0x000000fffffff290 */ /* 0x000fe4000fffe0ff */
[----:B------:R-:W-:Y:S05]  /*63c0*/  @!P1 IADD3 R8, P0, PT, R16, 0x980, RZ ;  /* 0x0000098010089810 */ /* 0x000fea0007f1e0ff */
[----:B------:R-:W-:Y:S01]  /*63d0*/  @!P1 IMAD.X R6, RZ, RZ, R17, P0 ;  /* 0x000000ffff069224 */ /* 0x000fe200000e0611 */
[----:B---3--:R-:W-:Y:S07]  /*63e0*/  @!P2 BRA `(.L_x_118) ;  /* 0x0000005800f8a947 */ /* 0x008fee0003800000 */
.L_x_250:
[----:B------:R-:W-:Y:S01]  /*63f0*/  @!P1 R2UR UR5, R8 ;  /* 0x00000000080592ca */ /* 0x000fe200000e0000 */
[----:B------:R-:W-:Y:S01]  /*6400*/  VOTEU.ALL UP0, P1 ;  /* 0x0000000000ff7886 */ /* 0x000fe20000800000 */
[----:B------:R-:W-:Y:S01]  /*6410*/  @!P1 R2UR UR4, R6 ;  /* 0x00000000060492ca */ /* 0x000fe200000e0000 */
[----:B--2---:R-:W-:Y:S01]  /*6420*/  @!P1 IMAD.MOV.U32 R0, RZ, RZ, 0x2000 ;  /* 0x00002000ff009424 */ /* 0x004fe200078e00ff */
[----:B------:R-:W-:Y:S01]  /*6430*/  UMOV UR8, 0x0 ;  /* 0x0000000000087882 */ /* 0x000fe20000000000 */
[----:B------:R-:W-:Y:S01]  /*6440*/  UMOV UR9, 0x10000000 ;  /* 0x1000000000097882 */ /* 0x000fe20000000000 */
[----:B------:R-:W-:Y:S01]  /*6450*/  @!UP0 UIADD3 UR32, UPT, UPT, UR21, 0x400, URZ ;  /* 0x0000040015208890 */ /* 0x000fe2000fffe0ff */
[----:B------:R-:W-:Y:S01]  /*6460*/  @!P1 IADD3 R8, P0, PT, R16, 0x980, RZ ;  /* 0x0000098010089810 */ /* 0x000fe20007f1e0ff */
[----:B------:R-:W-:Y:S01]  /*6470*/  VOTEU.ALL UP0, P1 ;  /* 0x0000000000ff7886 */ /* 0x000fe20000800000 */
[----:B------:R-:W-:Y:S01]  /*6480*/  UMOV UR36, UR44 ;  /* 0x0000002c00247c82 */ /* 0x000fe20008000000 */
[----:B------:R-:W-:Y:S02]  /*6490*/  UPRMT UR6, UR58, 0x654, UR33 ;  /* 0x000006543a067896 */ /* 0x000fe40008000021 */
[----:B------:R-:W-:Y:S02]  /*64a0*/  @!P1 IMAD.X R6, RZ, RZ, R17, P0 ;  /* 0x000000ffff069224 */ /* 0x000fe400000e0611 */
[----:B------:R-:W-:Y:S02]  /*64b0*/  IMAD.U32 R10, RZ, RZ, UR5 ;  /* 0x00000005ff0a7e24 */ /* 0x000fe4000f8e00ff */
[----:B------:R-:W-:Y:S03]  /*64c0*/  IMAD.U32 R11, RZ, RZ, UR4 ;  /* 0x00000004ff0b7e24 */ /* 0x000fe6000f8e00ff */
[----:B------:R-:W-:Y:S02]  /*64d0*/  @!P1 R2UR UR4, R10 ;  /* 0x000000000a0492ca */ /* 0x000fe400000e0000 */
[----:B------:R-:W-:Y:S11]  /*64e0*/  @!P1 R2UR UR5, R11 ;  /* 0x000000000b0592ca */ /* 0x000ff600000e0000 */
[----:B------:R-:W-:Y:S02]  /*64f0*/  @!UPT UIADD3 URZ, UPT, UPT, URZ, URZ, URZ ;  /* 0x000000fffffff290 */ /* 0x000fe4000fffe0ff */
[----:B------:R2:W-:Y:S01]  /*6500*/  @!UP0 UTMALDG.3D [UR32], [UR4], desc[UR8] ;  /* 0x00000820040085b4 */ /* 0x0005e20008011000 */
[----:B------:R2:W-:Y:S01]  /*6510*/  @!P1 SYNCS.ARRIVE.TRANS64.RED.A0TR RZ, [UR21+0x1b0], R0 ;  /* 0x0001b000ffff99a7 */ /* 0x0005e20008300415 */
[----:B------:R-:W-:Y:S01]  /*6520*/  SYNCS.ARRIVE.TRANS64.RED.A1T0 RZ, [UR6], RZ ;  /* 0x000000ffffff79a7 */ /* 0x000fe20008100406 */
[----:B------:R-:W3:Y:S02]  /*6530*/  SYNCS.PHASECHK.TRANS64.TRYWAIT P2, [UR21+0x1d8], R9 ;  /* 0x0001d809ff0075a7 */ /* 0x000ee40008041115 */
[----:B--23--:R-:W-:Y:S05]  /*6540*/  @!P2 BRA `(.L_x_119) ;  /* 0x0000005800b8a947 */ /* 0x00cfea0003800000 */
.L_x_252:
        /* <DEDUP_REMOVED lines=8> */
[----:B------:R-:W-:Y:S01]  /*65d0*/  @!UP0 UIADD3 UR24, UPT, UPT, UR21, 0x2400, URZ ;  /* 0x0000240015188890 */ /* 0x000fe2000fffe0ff */
[----:B------:R-:W-:Y:S01]  /*65e0*/  VOTEU.ALL UP0, P1 ;  /* 0x0000000000ff7886 */ /* 0x000fe20000800000 */
[----:B------:R-:W-:Y:S01]  /*65f0*/  UMOV UR27, UR35 ;  /* 0x00000023001b7c82 */ /* 0x000fe20008000000 */
[----:B------:R-:W-:Y:S02]  /*6600*/  UMOV UR28, UR44 ;  /* 0x0000002c001c7c82 */ /* 0x000fe40008000000 */
[----:B------:R-:W-:Y:S01]  /*6610*/  IMAD.U32 R10, RZ, RZ, UR5 ;  /* 0x00000005ff0a7e24 */ /* 0x000fe2000f8e00ff */
[----:B------:R-:W-:Y:S01]  /*6620*/  UPRMT UR6, UR58, 0x654, UR25 ;  /* 0x000006543a067896 */ /* 0x000fe20008000019 */
[----:B------:R-:W-:Y:S02]  /*6630*/  IMAD.U32 R11, RZ, RZ, UR4 ;  /* 0x00000004ff0b7e24 */ /* 0x000fe4000f8e00ff */
[----:B------:R-:W-:Y:S01]  /*6640*/  @!P1 IMAD.X R6, RZ, RZ, R17, P0 ;  /* 0x000000ffff069224 */ /* 0x000fe200000e0611 */
        /* <DEDUP_REMOVED lines=8> */
.L_x_254:
[----:B------:R-:W-:Y:S01]  /*66d0*/  @!P1 R2UR UR5, R8 ;  /* 0x00000000080592ca */ /* 0x000fe200000e0000 */
[----:B------:R-:W-:Y:S01]  /*66e0*/  VOTEU.ALL UP0, P1 ;  /* 0x0000000000ff7886 */ /* 0x000fe20000800000 */
[----:B------:R-:W-:Y:S01]  /*66f0*/  @!P1 R2UR UR4, R6 ;  /* 0x00000000060492ca */ /* 0x000fe200000e0000 */
[----:B--2---:R-:W-:Y:S01]  /*6700*/  @!P1 IMAD.MOV.U32 R0, RZ, RZ, 0x2000 ;  /* 0x00002000ff009424 */ /* 0x004fe200078e00ff */
[----:B------:R-:W-:Y:S01]  /*6710*/  UMOV UR8, 0x0 ;  /* 0x0000000000087882 */ /* 0x000fe20000000000 */
[----:B------:R-:W-:Y:S01]  /*6720*/  UMOV UR9, 0x10000000 ;  /* 0x1000000000097882 */ /* 0x000fe20000000000 */
[----:B------:R-:W-:Y:S01]  /*6730*/  @!UP0 UIADD3 UR18, UPT, UPT, UR34, 0x40, URZ ;  /* 0x0000004022128890 */ /* 0x000fe2000fffe0ff */
[----:B------:R-:W-:Y:S01]  /*6740*/  VIADD R14, R14, 0x1 ;  /* 0x000000010e0e7836 */ /* 0x000fe20000000000 */
[----:B------:R-:W-:Y:S01]  /*6750*/  @!UP0 UIADD3 UR16, UPT, UPT, UR21, 0x4400, URZ ;  /* 0x0000440015108890 */ /* 0x000fe2000fffe0ff */
[----:B------:R-:W-:Y:S01]  /*6760*/  VOTEU.ALL UP0, P1 ;  /* 0x0000000000ff7886 */ /* 0x000fe20000800000 */
[----:B------:R-:W-:Y:S01]  /*6770*/  UMOV UR19, UR35 ;  /* 0x0000002300137c82 */ /* 0x000fe20008000000 */
[----:B------:R-:W-:Y:S02]  /*6780*/  UMOV UR20, UR44 ;  /* 0x0000002c00147c82 */ /* 0x000fe40008000000 */
[----:B------:R-:W-:Y:S01]  /*6790*/  IMAD.U32 R10, RZ, RZ, UR5 ;  /* 0x00000005ff0a7e24 */ /* 0x000fe2000f8e00ff */
[----:B------:R-:W-:Y:S01]  /*67a0*/  UPRMT UR6, UR58, 0x654, UR17 ;  /* 0x000006543a067896 */ /* 0x000fe20008000011 */
        /* <DEDUP_REMOVED lines=9> */
.L_x_256:
[----:B------:R-:W-:Y:S01]  /*6840*/  @!P1 IADD3 R6, P0, PT, R16, 0x980, RZ ;  /* 0x0000098010069810 */ /* 0x000fe20007f1e0ff */
[----:B------:R-:W-:Y:S01]  /*6850*/  VOTEU.ALL UP0, P1 ;  /* 0x0000000000ff7886 */ /* 0x000fe20000800000 */
[----:B------:R-:W-:Y:S01]  /*6860*/  UMOV UR6, 0x0 ;  /* 0x0000000000067882 */ /* 0x000fe20000000000 */
[----:B------:R-:W-:Y:S01]  /*6870*/  UMOV UR7, 0x10000000 ;  /* 0x1000000000077882 */ /* 0x000fe20000000000 */
[----:B------:R-:W-:Y:S01]  /*6880*/  @!P1 R2UR UR5, R6 ;  /* 0x00000000060592ca */ /* 0x000fe200000e0000 */
[----:B--2---:R-:W-:Y:S01]  /*6890*/  @!P1 IMAD.X R0, RZ, RZ, R17, P0 ;  /* 0x000000ffff009224 */ /* 0x004fe200000e0611 */
[----:B------:R-:W-:Y:S01]  /*68a0*/  @!UP0 UIADD3 UR10, UPT, UPT, UR34, 0x60, URZ ;  /* 0x00000060220a8890 */ /* 0x000fe2000fffe0ff */
[----:B------:R-:W-:Y:S01]  /*68b0*/  R2UR UR18, R86 ;  /* 0x00000000561272ca */ /* 0x000fe200000e0000 */
[----:B------:R-:W-:Y:S01]  /*68c0*/  @!UP0 UIADD3 UR8, UPT, UPT, UR21, 0x6400, URZ ;  /* 0x0000640015088890 */ /* 0x000fe2000fffe0ff */
[----:B------:R-:W-:Y:S01]  /*68d0*/  ISETP.NE.AND P0, PT, R14, 0x2, PT ;  /* 0x000000020e00780c */ /* 0x000fe20003f05270 */
[----:B------:R-:W-:Y:S01]  /*68e0*/  @!UP0 UIADD3 UR9, UPT, UPT, UR21, 0x1c8, URZ ;  /* 0x000001c815098890 */ /* 0x000fe2000fffe0ff */
[----:B------:R-:W-:Y:S01]  /*68f0*/  @!P1 R2UR UR4, R0 ;  /* 0x00000000000492ca */ /* 0x000fe200000e0000 */
[----:B------:R-:W-:Y:S01]  /*6900*/  VOTEU.ALL UP0, P1 ;  /* 0x0000000000ff7886 */ /* 0x000fe20000800000 */
[----:B------:R-:W-:Y:S01]  /*6910*/  UMOV UR11, UR35 ;  /* 0x00000023000b7c82 */ /* 0x000fe20008000000 */
[----:B------:R-:W-:Y:S01]  /*6920*/  UMOV UR12, UR44 ;  /* 0x0000002c000c7c82 */ /* 0x000fe20008000000 */
[----:B------:R-:W-:Y:S01]  /*6930*/  SEL R0, RZ, 0x1, P0 ;  /* 0x00000001ff007807 */ /* 0x000fe20000000000 */
[----:B------:R-:W-:Y:S01]  /*6940*/  UIADD3 UR16, UPT, UPT, UR14, UR63, URZ ;  /* 0x0000003f0e107290 */ /* 0x000fe2000fffe0ff */
[----:B------:R-:W-:Y:S01]  /*6950*/  IMAD.U32 R8, RZ, RZ, UR5 ;  /* 0x00000005ff087e24 */ /* 0x000fe2000f8e00ff */
[----:B------:R-:W-:Y:S01]  /*6960*/  LOP3.LUT R15, R15, 0x1, RZ, 0x3c, !PT ;  /* 0x000000010f0f7812 */ /* 0x000fe200078e3cff */
[----:B------:R-:W-:Y:S01]  /*6970*/  UPLOP3.LUT UP3, UPT, UPT, UPT, UPT, 0x80, 0x8 ;  /* 0x000000000008789c */ /* 0x000fe20003f6f070 */
[----:B------:R-:W-:Y:S01]  /*6980*/  LOP3.LUT R13, R13, R0, RZ, 0x3c, !PT ;  /* 0x000000000d0d7212 */ /* 0x000fe200078e3cff */
[----:B------:R-:W-:Y:S01]  /*6990*/  UMOV UR44, UR37 ;  /* 0x00000025002c7c82 */ /* 0x000fe20008000000 */
[----:B------:R-:W-:Y:S02]  /*69a0*/  SEL R14, R14, RZ, P0 ;  /* 0x000000ff0e0e7207 */ /* 0x000fe40000000000 */
[----:B------:R-:W-:Y:S01]  /*69b0*/  IMAD.U32 R9, RZ, RZ, UR4 ;  /* 0x00000004ff097e24 */ /* 0x000fe2000f8e00ff */
[----:B------:R-:W-:Y:S04]  /*69c0*/  @!P1 R2UR UR4, R8 ;  /* 0x00000000080492ca */ /* 0x000fe800000e0000 */
[----:B------:R-:W-:Y:S11]  /*69d0*/  @!P1 R2UR UR5, R9 ;  /* 0x00000000090592ca */ /* 0x000ff600000e0000 */
[----:B------:R-:W-:Y:S02]  /*69e0*/  @!UPT UIADD3 URZ, UPT, UPT, URZ, URZ, URZ ;  /* 0x000000fffffff290 */ /* 0x000fe4000fffe0ff */
[----:B------:R2:W-:Y:S01]  /*69f0*/  @!UP0 UTMALDG.3D [UR8], [UR4], desc[UR6] ;  /* 0x00000608040085b4 */ /* 0x0005e20008011000 */
[----:B------:R3:W-:Y:S01]  /*6a00*/  @!P1 SYNCS.ARRIVE.TRANS64.RED.A0TR RZ, [UR21+0x1c8], R7 ;  /* 0x0001c807ffff99a7 */ /* 0x0007e20008300415 */
[----:B------:R-:W-:Y:S01]  /*6a10*/  SYNCS.ARRIVE.TRANS64.RED.A1T0 RZ, [UR46], RZ ;  /* 0x000000ffffff79a7 */ /* 0x000fe2000810042e */
[----:B--2---:R-:W-:Y:S01]  /*6a20*/  UIADD3 UR11, UPT, UPT, UR13, UR18, URZ ;  /* 0x000000120d0b7290 */ /* 0x004fe2000fffe0ff */
[----:B------:R-:W-:Y:S11]  /*6a30*/  BRA.U UP1, `(.L_x_122) ;  /* 0xfffffff101647547 */ /* 0x000ff6000b83ffff */
[----:B------:R-:W-:-:S04]  /*6a40*/  SHF.L.U32 R3, R15, 0x1f, RZ ;  /* 0x0000001f0f037819 */ /* 0x000fc800000006ff */
[----:B------:R-:W2:Y:S02]  /*6a50*/  SYNCS.PHASECHK.TRANS64.TRYWAIT P0, [UR21+0x1d0], R3 ;  /* 0x0001d003ff0075a7 */ /* 0x000ea40008001115 */
[----:B--2---:R-:W-:Y:S05]  /*6a60*/  @!P0 BRA `(.L_x_123) ;  /* 0x0000005400b88947 */ /* 0x004fea0003800000 */
.L_x_258:
[----:B------:R-:W4:Y:S02]  /*6a70*/  SYNCS.PHASECHK.TRANS64.TRYWAIT P0, [UR21+0x1d8], R3 ;  /* 0x0001d803ff0075a7 */ /* 0x000f240008001115 */
[----:B----4-:R-:W-:Y:S05]  /*6a80*/  @!P0 BRA `(.L_x_124) ;  /* 0x0000005400c88947 */ /* 0x010fea0003800000 */
.L_x_260:
[----:B------:R-:W4:Y:S02]  /*6a90*/  SYNCS.PHASECHK.TRANS64.TRYWAIT P0, [UR21+0x1e0], R3 ;  /* 0x0001e003ff0075a7 */ /* 0x000f240008001115 */
[----:B----4-:R-:W-:Y:S05]  /*6aa0*/  @!P0 BRA `(.L_x_125) ;  /* 0x0000005400d88947 */ /* 0x010fea0003800000 */
.L_x_262:
[----:B--2---:R-:W-:-:S07]  /*6ab0*/  MOV R0, UR21 ;  /* 0x0000001500007c02 */ /* 0x004fce0008000f00 */
.L_x_126:
[----:B--2---:R-:W-:-:S04]  /*6ac0*/  SHF.L.U32 R3, R15, 0x1f, RZ ;  /* 0x0000001f0f037819 */ /* 0x004fc800000006ff */
[----:B------:R2:W4:Y:S03]  /*6ad0*/  SYNCS.PHASECHK.TRANS64.TRYWAIT P0, [R0+URZ+0x1e8], R3 ;  /* 0x0001e803000075a7 */ /* 0x00052600080011ff */
[----:B----4-:R-:W-:Y:S05]  /*6ae0*/  @!P0 NANOSLEEP.SYNCS 0x989680 ;  /* 0x009896800000895d */ /* 0x010fea0003900000 */
[----:B------:R-:W4:Y:S02]  /*6af0*/  @!P0 SYNCS.PHASECHK.TRANS64 P0, [R0+URZ+0x1e8], R3 ;  /* 0x0001e803000085a7 */ /* 0x000f2400080010ff */
[----:B-1--4-:R-:W-:Y:S05]  /*6b00*/  @P0 EXIT ;  /* 0x000000000000094d */ /* 0x012fea0003800000 */
[----:B------:R-:W-:Y:S05]  /*6b10*/  BRA `(.L_x_126) ;  /* 0xfffffffc00e87947 */ /* 0x000fea000383ffff */
.L_x_111:
[----:B------:R-:W-:-:S06]  /*6b20*/  UISETP.GE.AND UP0, UPT, UR27, 0x4, UPT ;  /* 0x000000041b00788c */ /* 0x000fcc000bf06270 */
[----:B------:R-:W-:-:S13]  /*6b30*/  PLOP3.LUT P0, PT, PT, PT, UP0, 0x80, 0x8 ;  /* 0x000000000008781c */ /* 0x000fda0003f0f008 */
[----:B------:R-:W-:Y:S05]  /*6b40*/  @!P0 EXIT ;  /* 0x000000000000894d */ /* 0x000fea0003800000 */
[----:B------:R-:W-:Y:S01]  /*6b50*/  BAR.SYNC.DEFER_BLOCKING 0x6, 0xa0 ;  /* 0x0182800000007b1d */ /* 0x000fe20000010000 */
[C---:B------:R-:W-:Y:S01]  /*6b60*/  IMAD.SHL.U32 R5, R97.reuse, 0x20, RZ ;  /* 0x0000002061057824 */ /* 0x040fe200078e00ff */
[C---:B------:R-:W-:Y:S01]  /*6b70*/  SHF.L.U32 R37, R97.reuse, 0x10, RZ ;  /* 0x0000001061257819 */ /* 0x040fe200000006ff */
[C---:B------:R-:W-:Y:S01]  /*6b80*/  IMAD.SHL.U32 R96, R97.reuse, 0x4, RZ ;  /* 0x0000000461607824 */ /* 0x040fe200078e00ff */
[----:B------:R-:W-:Y:S01]  /*6b90*/  LOP3.LUT R98, R97, 0x60, RZ, 0xc0, !PT ;  /* 0x0000006061627812 */ /* 0x000fe200078ec0ff */
[----:B------:R-:W-:Y:S01]  /*6ba0*/  HFMA2 R93, -RZ, RZ, 0, 5.9604644775390625e-08 ;  /* 0x00000001ff5d7431 */ /* 0x000fe200000001ff */
[----:B------:R-:W-:Y:S02]  /*6bb0*/  UMOV UR43, 0x400 ;  /* 0x00000400002b7882 */ /* 0x000fe40000000000 */
[----:B------:R-:W1:Y:S01]  /*6bc0*/  LDC.64 R80, c[0x0][0xc88] ;  /* 0x00032200ff507b82 */ /* 0x000e620000000a00 */
[----:B------:R-:W-:Y:S01]  /*6bd0*/  ULEA UR43, UR58, UR43, 0x18 ;  /* 0x0000002b3a2b7291 */ /* 0x000fe2000f8ec0ff */
[----:B------:R-:W-:Y:S01]  /*6be0*/  LOP3.LUT R7, R5, 0xc0, RZ, 0xc0, !PT ;  /* 0x000000c005077812 */ /* 0x000fe200078ec0ff */
[----:B------:R-:W-:Y:S01]  /*6bf0*/  HFMA2 R91, -RZ, RZ, 0, 0 ;  /* 0x00000000ff5b7431 */ /* 0x000fe200000001ff */
[----:B------:R-:W-:Y:S01]  /*6c00*/  LOP3.LUT R95, R97, 0x2, RZ, 0xc0, !PT ;  /* 0x00000002615f7812 */ /* 0x000fe200078ec0ff */
[----:B------:R-:W-:Y:S01]  /*6c10*/  UIADD3 UR4, UPT, UPT, UR43, 0x400, URZ ;  /* 0x000004002b047890 */ /* 0x000fe2000fffe0ff */
[----:B------:R-:W-:Y:S01]  /*6c20*/  LOP3.LUT R96, R7, 0x18, R96, 0xf8, !PT ;  /* 0x0000001807607812 */ /* 0x000fe200078ef860 */
[----:B------:R-:W-:Y:S01]  /*6c30*/  IMAD.MOV.U32 R36, RZ, RZ, RZ ;  /* 0x000000ffff247224 */ /* 0x000fe200078e00ff */
[----:B------:R-:W2:Y:S01]  /*6c40*/  LDC.64 R82, c[0x0][0xc90] ;  /* 0x00032400ff527b82 */ /* 0x000ea20000000a00 */
[----:B------:R-:W-:Y:S01]  /*6c50*/  LOP3.LUT R37, R37, 0x600000, RZ, 0xc0, !PT ;  /* 0x0060000025257812 */ /* 0x000fe200078ec0ff */
[----:B------:R-:W-:Y:S01]  /*6c60*/  IMAD.MOV.U32 R89, RZ, RZ, RZ ;  /* 0x000000ffff597224 */ /* 0x000fe200078e00ff */
[----:B------:R-:W-:Y:S01]  /*6c70*/  LOP3.LUT R96, R96, 0xf20, R5, 0xf8, !PT ;  /* 0x00000f2060607812 */ /* 0x000fe200078ef805 */
[----:B------:R-:W-:Y:S01]  /*6c80*/  IMAD.U32 R87, RZ, RZ, UR4 ;  /* 0x00000004ff577e24 */ /* 0x000fe2000f8e00ff */
[----:B------:R-:W-:Y:S01]  /*6c90*/  LOP3.LUT R97, R97, 0x4, RZ, 0xc0, !PT ;  /* 0x0000000461617812 */ /* 0x000fe200078ec0ff */
[----:B------:R-:W3:Y:S01]  /*6ca0*/  LDCU UR60, c[0x0][0x370] ;  /* 0x00006e00ff3c77ac */ /* 0x000ee20008000800 */
[----:B------:R-:W-:Y:S01]  /*6cb0*/  MOV R92, RZ ;  /* 0x000000ff005c7202 */ /* 0x000fe20000000f00 */
[----:B------:R-:W4:Y:S01]  /*6cc0*/  LDC.64 R78, c[0x0][0xcb0] ;  /* 0x00032c00ff4e7b82 */ /* 0x000f220000000a00 */
[----:B------:R-:W3:Y:S01]  /*6cd0*/  LDS R0, [UR43+0x290] ;  /* 0x0002902bff007984 */ /* 0x000ee20008000800 */
[----:B------:R-:W-:Y:S01]  /*6ce0*/  IMAD R96, R96, 0x2, R87 ;  /* 0x0000000260607824 */ /* 0x000fe200078e0257 */
[----:B------:R-:W1:Y:S03]  /*6cf0*/  LDCU UR42, c[0x0][0xf0c] ;  /* 0x0001e180ff2a77ac */ /* 0x000e660008000800 */
[--C-:B------:R-:W-:Y:S01]  /*6d00*/  IMAD R95, R95, -0x10, R96.reuse ;  /* 0xfffffff05f5f7824 */ /* 0x100fe200078e0260 */
[----:B------:R-:W1:Y:S01]  /*6d10*/  LDCU UR38, c[0x0][0xf30] ;  /* 0x0001e600ff2677ac */ /* 0x000e620008000800 */
[----:B------:R-:W1:Y:S01]  /*6d20*/  LDC.64 R76, c[0x0][0xca8] ;  /* 0x00032a00ff4c7b82 */ /* 0x000e620000000a00 */
[----:B------:R-:W-:Y:S01]  /*6d30*/  IMAD R94, R97, -0x10, R96 ;  /* 0xfffffff0615e7824 */ /* 0x000fe200078e0260 */
[----:B------:R-:W1:Y:S01]  /*6d40*/  LDCU.64 UR56, c[0x0][0xc88] ;  /* 0x00019100ff3877ac */ /* 0x000e620008000a00 */
[----:B------:R-:W1:Y:S01]  /*6d50*/  LDCU.64 UR40, c[0x0][0xf28] ;  /* 0x0001e500ff2877ac */ /* 0x000e620008000a00 */
[----:B------:R-:W1:Y:S01]  /*6d60*/  LDCU.128 UR52, c[0x0][0xf10] ;  /* 0x0001e200ff3477ac */ /* 0x000e620008000c00 */
[----:B------:R-:W1:Y:S01]  /*6d70*/  LDCU UR59, c[0x0][0x374] ;  /* 0x00006e80ff3b77ac */ /* 0x000e620008000800 */
[----:B------:R-:W-:Y:S01]  /*6d80*/  UMOV UR47, URZ ;  /* 0x000000ff002f7c82 */ /* 0x000fe20008000000 */
[----:B------:R-:W-:Y:S01]  /*6d90*/  UMOV UR46, URZ ;  /* 0x000000ff002e7c82 */ /* 0x000fe20008000000 */
[----:B--23--:R-:W-:-:S07]  /*6da0*/  IMAD.IADD R37, R0, 0x1, R37 ;  /* 0x0000000100257824 */ /* 0x00cfce00078e0225 */
.L_x_170:
[----:B------:R-:W-:Y:S02]  /*6db0*/  LEA R3, R89, UR43, 0x3 ;  /* 0x0000002b59037c11 */ /* 0x000fe4000f8e18ff */
[----:B------:R-:W-:Y:S02]  /*6dc0*/  SHF.L.U32 R0, R91, 0x1f, RZ ;  /* 0x0000001f5b007819 */ /* 0x000fe400000006ff */
[----:B------:R-:W-:Y:S02]  /*6dd0*/  LEA R5, R89, UR43, 0x4 ;  /* 0x0000002b59057c11 */ /* 0x000fe4000f8e20ff */
[----:B--2---:R-:W2:Y:S02]  /*6de0*/  SYNCS.PHASECHK.TRANS64.TRYWAIT P0, [R3+URZ+0x200], R0 ;  /* 0x00020000030075a7 */ /* 0x004ea400080011ff */
[----:B-12---:R-:W-:Y:S05]  /*6df0*/  @!P0 BRA `(.L_x_127) ;  /* 0x00000054001c8947 */ /* 0x006fea0003800000 */
.L_x_263:
[----:B------:R-:W3:Y:S01]  /*6e00*/  LDS.128 R4, [R5+0x270] ;  /* 0x0002700005047984 */ /* 0x000ee20000000c00 */
[----:B------:R-:W-:Y:S01]  /*6e10*/  UISETP.GE.AND UP0, UPT, UR39, 0x1, UPT ;  /* 0x000000012700788c */ /* 0x000fe2000bf06270 */
[----:B------:R-:W-:Y:S01]  /*6e20*/  @!PT LDS RZ, [RZ] ;  /* 0x00000000fffff984 */ /* 0x000fe20000000800 */
[----:B------:R-:W-:Y:S01]  /*6e30*/  @!PT LDS RZ, [RZ] ;  /* 0x00000000fffff984 */ /* 0x000fe20000000800 */
[----:B------:R-:W-:Y:S01]  /*6e40*/  @!PT LDS RZ, [RZ] ;  /* 0x00000000fffff984 */ /* 0x000fe20000000800 */
[----:B------:R-:W-:Y:S01]  /*6e50*/  @!PT LDS RZ, [RZ] ;  /* 0x00000000fffff984 */ /* 0x000fe20000000800 */
[----:B------:R1:W-:Y:S06]  /*6e60*/  MEMBAR.ALL.CTA ;  /* 0x0000000000007992 */ /* 0x0003ec0000008000 */
[----:B-1----:R-:W1:Y:S01]  /*6e70*/  FENCE.VIEW.ASYNC.S ;  /* 0x00000000000073c6 */ /* 0x002e620000000000 */
[----:B---3--:R-:W-:Y:S11]  /*6e80*/  LOP3.LUT P0, RZ, R6, 0x1, RZ, 0xc0, !PT ;  /* 0x0000000106ff7812 */ /* 0x008ff6000780c0ff */
[----:B------:R-:W-:Y:S02]  /*6e90*/  @!UPT UIADD3 URZ, UPT, UPT, URZ, URZ, URZ ;  /* 0x000000fffffff290 */ /* 0x000fe4000fffe0ff */
[----:B-1----:R-:W-:Y:S01]  /*6ea0*/  VOTEU.ANY UP1, P0 ;  /* 0x0000000000ff7886 */ /* 0x002fe20000020100 */
[----:B------:R-:W-:Y:S01]  /*6eb0*/  PLOP3.LUT P0, PT, PT, PT, UP1, 0x80, 0x8 ;  /* 0x000000000008781c */ /* 0x000fe20003f0f018 */
[----:B------:R-:W-:Y:S11]  /*6ec0*/  UP2UR UR62, UPR, URZ, 0x2 ;  /* 0x00000002ff3e7883 */ /* 0x000ff60008000000 */
[----:B------:R-:W-:Y:S01]  /*6ed0*/  @!UPT UIADD3 URZ, UPT, UPT, URZ, URZ, URZ ;  /* 0x000000fffffff290 */ /* 0x000fe2000fffe0ff */
[----:B--2---:R-:W-:Y:S02]  /*6ee0*/  @P0 SHF.R.U32.HI R0, RZ, 0x10, R5 ;  /* 0x00000010ff000819 */ /* 0x004fe40000011605 */
        /* <DEDUP_REMOVED lines=12> */
[----:B------:R-:W2:Y:S01]  /*6fb0*/  LDCU UR10, c[0x0][0xf20] ;  /* 0x0001e400ff0a77ac */ /* 0x000ea20008000800 */
[----:B------:R-:W-:Y:S02]  /*6fc0*/  UIMAD.WIDE.U32 UR4, UR59, UR55, URZ ;  /* 0x000000373b0472a5 */ /* 0x000fe4000f8e00ff */
[----:B------:R-:W-:Y:S02]  /*6fd0*/  UIMAD.WIDE.U32 UR6, UR60, UR52, URZ ;  /* 0x000000343c0672a5 */ /* 0x000fe4000f8e00ff */
[----:B------:R-:W-:Y:S02]  /*6fe0*/  UISETP.NE.AND UP0, UPT, UR54, 0x1, UPT ;  /* 0x000000013600788c */ /* 0x000fe4000bf05270 */
[----:B------:R-:W-:Y:S02]  /*6ff0*/  UIMAD.WIDE.U32 UR8, UR36, UR55, URZ ;  /* 0x00000037240872a5 */ /* 0x000fe4000f8e00ff */
[----:B------:R-:W-:Y:S02]  /*7000*/  UIMAD.WIDE.U32 UR12, UR37, UR52, URZ ;  /* 0x00000034250c72a5 */ /* 0x000fe4000f8e00ff */
[----:B------:R-:W-:Y:S02]  /*7010*/  UISETP.NE.AND UP1, UPT, UR42, 0x1, UPT ;  /* 0x000000012a00788c */ /* 0x000fe4000bf25270 */
[----:B------:R-:W-:Y:S01]  /*7020*/  UISETP.NE.AND UP2, UPT, UR39, 0x1, UPT ;  /* 0x000000012700788c */ /* 0x000fe2000bf45270 */
[----:B------:R-:W-:Y:S02]  /*7030*/  UMOV UR4, UR5 ;  /* 0x0000000500047c82 */ /* 0x000fe40008000000 */
[----:B--2---:R-:W-:Y:S03]  /*7040*/  USHF.R.U32.HI UR5, URZ, UR10, UR4 ;  /* 0x0000000aff057299 */ /* 0x004fe60008011604 */
[----:B------:R-:W-:Y:S02]  /*7050*/  UMOV UR4, UR7 ;  /* 0x0000000700047c82 */ /* 0x000fe40008000000 */
[----:B------:R-:W-:Y:S02]  /*7060*/  USHF.R.U32.HI UR7, URZ, UR53, UR4 ;  /* 0x00000035ff077299 */ /* 0x000fe40008011604 */
[----:B------:R-:W-:Y:S02]  /*7070*/  USEL UR4, UR59, UR5, !UP0 ;  /* 0x000000053b047287 */ /* 0x000fe4000c000000 */
[----:B------:R-:W-:Y:S01]  /*7080*/  USEL UR7, UR60, UR7, !UP1 ;  /* 0x000000073c077287 */ /* 0x000fe2000c800000 */
[----:B------:R-:W-:Y:S01]  /*7090*/  UMOV UR5, UR9 ;  /* 0x0000000900057c82 */ /* 0x000fe20008000000 */
[----:B------:R-:W-:Y:S02]  /*70a0*/  UIMAD.WIDE.U32 UR8, UR4, UR40, URZ ;  /* 0x00000028040872a5 */ /* 0x000fe4000f8e00ff */
[----:B------:R-:W-:Y:S03]  /*70b0*/  USHF.R.U32.HI UR6, URZ, UR10, UR5 ;  /* 0x0000000aff067299 */ /* 0x000fe60008011605 */
[----:B------:R-:W-:Y:S01]  /*70c0*/  UMOV UR5, UR13 ;  /* 0x0000000d00057c82 */ /* 0x000fe20008000000 */
[----:B------:R-:W-:Y:S02]  /*70d0*/  UIMAD.WIDE.U32 UR12, UR7, UR40, URZ ;  /* 0x00000028070c72a5 */ /* 0x000fe4000f8e00ff */
[----:B------:R-:W-:Y:S02]  /*70e0*/  USHF.R.U32.HI UR10, URZ, UR53, UR5 ;  /* 0x00000035ff0a7299 */ /* 0x000fe40008011605 */
[----:B------:R-:W-:Y:S01]  /*70f0*/  USEL UR6, UR36, UR6, !UP0 ;  /* 0x0000000624067287 */ /* 0x000fe2000c000000 */
[----:B------:R-:W-:Y:S02]  /*7100*/  UMOV UR5, UR9 ;  /* 0x0000000900057c82 */ /* 0x000fe40008000000 */
[----:B------:R-:W-:Y:S01]  /*7110*/  UMOV UR8, UR13 ;  /* 0x0000000d00087c82 */ /* 0x000fe20008000000 */
[----:B------:R-:W-:Y:S02]  /*7120*/  @UP2 USHF.R.U32.HI UR4, URZ, UR41, UR5 ;  /* 0x00000029ff042299 */ /* 0x000fe40008011605 */
[----:B------:R-:W-:Y:S02]  /*7130*/  @UP2 USHF.R.U32.HI UR7, URZ, UR41, UR8 ;  /* 0x00000029ff072299 */ /* 0x000fe40008011608 */
[----:B------:R-:W-:Y:S02]  /*7140*/  UIMAD UR4, UR39, UR4, URZ ;  /* 0x00000004270472a4 */ /* 0x000fe4000f8e02ff */
        /* <DEDUP_REMOVED lines=8> */
[----:B------:R-:W-:Y:S02]  /*71d0*/  USEL UR12, UR6, UR4, !UP2 ;  /* 0x00000004060c7287 */ /* 0x000fe4000d000000 */
[----:B------:R-:W-:Y:S02]  /*71e0*/  UIADD3 UR8, UPT, UPT, -UR5, URZ, URZ ;  /* 0x000000ff05087290 */ /* 0x000fe4000fffe1ff */
[----:B------:R-:W-:Y:S01]  /*71f0*/  UIADD3 UR10, UPT, UPT, -UR12, URZ, URZ ;  /* 0x000000ff0c0a7290 */ /* 0x000fe2000fffe1ff */
[----:B------:R-:W-:Y:S01]  /*7200*/  @!UP0 UMOV UR4, UR9 ;  /* 0x0000000900048c82 */ /* 0x000fe20008000000 */
[----:B------:R-:W-:Y:S02]  /*7210*/  UIADD3 UR9, UPT, UPT, -UR6, URZ, URZ ;  /* 0x000000ff06097290 */ /* 0x000fe4000fffe1ff */
[----:B------:R-:W-:Y:S02]  /*7220*/  @!UP0 USHF.R.U32.HI UR4, URZ, UR41, UR4 ;  /* 0x00000029ff048299 */ /* 0x000fe40008011604 */
[----:B------:R-:W-:Y:S02]  /*7230*/  UIMAD UR10, UR39, UR10, UR6 ;  /* 0x0000000a270a72a4 */ /* 0x000fe4000f8e0206 */
[----:B------:R-:W-:Y:S04]  /*7240*/  @!UP0 USEL UR4, UR5, UR4, !UP2 ;  /* 0x0000000405048287 */ /* 0x000fe8000d000000 */
[----:B------:R-:W-:Y:S02]  /*7250*/  @!UP0 UIMAD UR10, UR7, UR10, UR4 ;  /* 0x0000000a070a82a4 */ /* 0x000fe4000f8e0204 */
[----:B------:R-:W-:Y:S02]  /*7260*/  @!UP0 UIADD3 UR12, UPT, UPT, UR12, -UR4, URZ ;  /* 0x800000040c0c8290 */ /* 0x000fe4000fffe0ff */
[----:B------:R-:W-:Y:S02]  /*7270*/  UIMAD UR7, UR42, UR8, UR37 ;  /* 0x000000082a0772a4 */ /* 0x000fe4000f8e0225 */
[----:B------:R-:W-:Y:S02]  /*7280*/  @!UP0 UIMAD UR6, UR12, UR39, UR5 ;  /* 0x000000270c0682a4 */ /* 0x000fe4000f8e0205 */
[----:B------:R-:W-:Y:S01]  /*7290*/  UIMAD UR4, UR54, UR9, UR36 ;  /* 0x00000009360472a4 */ /* 0x000fe2000f8e0224 */
[----:B------:R-:W-:Y:S02]  /*72a0*/  @!UP0 UMOV UR5, UR10 ;  /* 0x0000000a00058c82 */ /* 0x000fe40008000000 */
[----:B------:R-:W-:Y:S02]  /*72b0*/  UIMAD UR37, UR5, UR42, UR7 ;  /* 0x0000002a052572a4 */ /* 0x000fe4000f8e0207 */
[----:B------:R-:W-:Y:S11]  /*72c0*/  UIMAD UR36, UR6, UR54, UR4 ;  /* 0x00000036062472a4 */ /* 0x000ff6000f8e0204 */
[----:B------:R-:W-:Y:S01]  /*72d0*/  @!UPT UIADD3 URZ, UPT, UPT, URZ, URZ, URZ ;  /* 0x000000fffffff290 */ /* 0x000fe2000fffe0ff */
.L_x_128:
[----:B------:R-:W-:Y:S01]  /*72e0*/  UISETP.NE.AND UP0, UPT, UR38, 0x1, UPT ;  /* 0x000000012600788c */ /* 0x000fe2000bf05270 */
[----:B------:R-:W-:Y:S01]  /*72f0*/  LOP3.LUT P0, RZ, R87, 0x1b0, RZ, 0xc0, !PT ;  /* 0x000001b057ff7812 */ /* 0x000fe2000780c0ff */
[----:B------:R-:W-:Y:S01]  /*7300*/  USHF.L.U32 UR49, UR11, 0x7, URZ ;  /* 0x000000070b317899 */ /* 0x000fe200080006ff */
[----:B------:R-:W-:Y:S01]  /*7310*/  BSSY.RECONVERGENT B6, `(.L_x_129) ;  /* 0x0000034000067945 */ /* 0x000fe20003800200 */
[----:B------:R-:W-:Y:S01]  /*7320*/  USHF.L.U32 UR50, UR16, 0x7, URZ ;  /* 0x0000000710327899 */ /* 0x000fe200080006ff */
[----:B------:R-:W-:Y:S06]  /*7330*/  IADD3 R89, PT, PT, R89, 0x1, RZ ;  /* 0x0000000159597810 */ /* 0x000fec0007ffe0ff */
[----:B------:R-:W2:Y:S01]  /*7340*/  @!UP0 LDCU.128 UR12, c[0x0][0xf10] ;  /* 0x0001e200ff0c87ac */ /* 0x000ea20008000c00 */
[----:B------:R-:W3:Y:S01]  /*7350*/  @!UP0 LDCU UR5, c[0x0][0xf0c] ;  /* 0x0001e180ff0587ac */ /* 0x000ee20008000800 */
[----:B------:R-:W4:Y:S01]  /*7360*/  @!UP0 LDCU UR10, c[0x0][0xf20] ;  /* 0x0001e400ff0a87ac */ /* 0x000f220008000800 */
[----:B--2---:R-:W-:Y:S02]  /*7370*/  UIMAD.WIDE.U32 UR8, UR37, UR12, URZ ;  /* 0x0000000c250872a5 */ /* 0x004fe4000f8e00ff */
[----:B------:R-:W-:Y:S02]  /*7380*/  UIMAD.WIDE.U32 UR6, UR36, UR15, URZ ;  /* 0x0000000f240672a5 */ /* 0x000fe4000f8e00ff */
[----:B------:R-:W-:Y:S03]  /*7390*/  @!UP0 UISETP.NE.AND UP1, UPT, UR14, 0x1, UPT ;  /* 0x000000010e00888c */ /* 0x000fe6000bf25270 */
[----:B------:R-:W-:Y:S01]  /*73a0*/  @!UP0 UMOV UR4, UR9 ;  /* 0x0000000900048c82 */ /* 0x000fe20008000000 */
[----:B---3--:R-:W-:Y:S02]  /*73b0*/  @!UP0 UISETP.NE.AND UP2, UPT, UR5, 0x1, UPT ;  /* 0x000000010500888c */ /* 0x008fe4000bf45270 */
[----:B------:R-:W-:Y:S01]  /*73c0*/  @!UP0 USHF.R.U32.HI UR4, URZ, UR13, UR4 ;  /* 0x0000000dff048299 */ /* 0x000fe20008011604 */
[----:B------:R-:W-:Y:S02]  /*73d0*/  @!UP0 UMOV UR6, UR7 ;  /* 0x0000000700068c82 */ /* 0x000fe40008000000 */
[----:B----4-:R-:W-:Y:S02]  /*73e0*/  @!UP0 USHF.R.U32.HI UR6, URZ, UR10, UR6 ;  /* 0x0000000aff068299 */ /* 0x010fe40008011606 */
[----:B------:R-:W-:Y:S02]  /*73f0*/  @!UP0 USEL UR7, UR37, UR4, !UP2 ;  /* 0x0000000425078287 */ /* 0x000fe4000d000000 */
[----:B------:R-:W-:Y:S04]  /*7400*/  @!UP0 USEL UR6, UR36, UR6, !UP1 ;  /* 0x0000000624068287 */ /* 0x000fe8000c800000 */
[----:B------:R-:W-:Y:S02]  /*7410*/  @!UP0 UIADD3 UR4, UPT, UPT, -UR7, UR6, URZ ;  /* 0x0000000607048290 */ /* 0x000fe4000fffe1ff */
[----:B------:R-:W-:Y:S02]  /*7420*/  @!UP0 UIADD3 UR6, UPT, UPT, UR7, -UR6, URZ ;  /* 0x8000000607068290 */ /* 0x000fe4000fffe0ff */
[----:B------:R-:W-:Y:S02]  /*7430*/  @!UP0 UIMAD UR37, UR4, UR5, UR37 ;  /* 0x00000005042582a4 */ /* 0x000fe4000f8e0225 */
[----:B------:R-:W-:Y:S01]  /*7440*/  @!UP0 UIMAD UR36, UR6, UR14, UR36 ;  /* 0x0000000e062482a4 */ /* 0x000fe2000f8e0224 */
[----:B------:R-:W-:Y:S11]  /*7450*/  @!P0 BRA `(.L_x_130) ;  /* 0x00000000007c8947 */ /* 0x000ff60003800000 */
[----:B------:R-:W2:Y:S01]  /*7460*/  LDCU.64 UR8, c[0x4][0x80] ;  /* 0x01001000ff0877ac */ /* 0x000ea20008000a00 */
[----:B------:R-:W-:Y:S01]  /*7470*/  MOV R2, 0x0 ;  /* 0x0000000000027802 */ /* 0x000fe20000000f00 */
[----:B------:R-:W-:Y:S02]  /*7480*/  HFMA2 R12, -RZ, RZ, 0, 5.9604644775390625e-08 ;  /* 0x00000001ff0c7431 */ /* 0x000fe400000001ff */
[----:B------:R-:W-:Y:S01]  /*7490*/  IMAD.MOV.U32 R8, RZ, RZ, 0x70 ;  /* 0x00000070ff087424 */ /* 0x000fe200078e00ff */
[----:B------:R3:W4:Y:S01]  /*74a0*/  LDC.64 R14, c[0x4][R2] ;  /* 0x01000000020e7b82 */ /* 0x0007220000000a00 */
[----:B------:R-:W1:Y:S01]  /*74b0*/  LDCU.64 UR6, c[0x4][0x88] ;  /* 0x01001100ff0677ac */ /* 0x000e620008000a00 */
[----:B------:R-:W-:Y:S01]  /*74c0*/  IMAD.MOV.U32 R13, RZ, RZ, RZ ;  /* 0x000000ffff0d7224 */ /* 0x000fe200078e00ff */
[----:B------:R-:W1:Y:S01]  /*74d0*/  LDCU.64 UR4, c[0x4][0x8] ;  /* 0x01000100ff0477ac */ /* 0x000e620008000a00 */
[----:B--2---:R-:W-:Y:S01]  /*74e0*/  MOV R5, UR9 ;  /* 0x0000000900057c02 */ /* 0x004fe20008000f00 */
[----:B------:R-:W-:Y:S01]  /*74f0*/  IMAD.U32 R4, RZ, RZ, UR8 ;  /* 0x00000008ff047e24 */ /* 0x000fe2000f8e00ff */
[----:B-1----:R-:W-:Y:S01]  /*7500*/  MOV R7, UR7 ;  /* 0x0000000700077c02 */ /* 0x002fe20008000f00 */
[----:B------:R-:W-:Y:S01]  /*7510*/  IMAD.U32 R6, RZ, RZ, UR6 ;  /* 0x00000006ff067e24 */ /* 0x000fe2000f8e00ff */
[----:B------:R-:W-:Y:S01]  /*7520*/  MOV R11, UR5 ;  /* 0x00000005000b7c02 */ /* 0x000fe20008000f00 */
[----:B------:R-:W-:Y:S02]  /*7530*/  IMAD.U32 R10, RZ, RZ, UR4 ;  /* 0x00000004ff0a7e24 */ /* 0x000fe4000f8e00ff */
[----:B------:R-:W-:Y:S07]  /*7540*/  LEPC R20, `(.L_x_131) ;  /* 0x000000001014794e */ /* 0x000fee0000000000 */
[----:B---345:R-:W-:Y:S05]  /*7550*/  CALL.ABS.NOINC R14 ;  /* 0x000000000e007343 */ /* 0x038fea0003c00000 */
.L_x_131:
[----:B------:R-:W1:Y:S01]  /*7560*/  LDCU.64 UR8, c[0x4][0x80] ;  /* 0x01001000ff0877ac */ /* 0x000e620008000a00 */
[----:B------:R-:W2:Y:S01]  /*7570*/  LDC.64 R2, c[0x4][R2] ;  /* 0x0100000002027b82 */ /* 0x000ea20000000a00 */
[----:B------:R-:W-:Y:S02]  /*7580*/  HFMA2 R12, -RZ, RZ, 0, 5.9604644775390625e-08 ;  /* 0x00000001ff0c7431 */ /* 0x000fe400000001ff */
[----:B------:R-:W-:Y:S02]  /*7590*/  IMAD.MOV.U32 R8, RZ, RZ, 0x70 ;  /* 0x00000070ff087424 */ /* 0x000fe400078e00ff */
[----:B------:R-:W-:Y:S01]  /*75a0*/  IMAD.MOV.U32 R13, RZ, RZ, RZ ;  /* 0x000000ffff0d7224 */ /* 0x000fe200078e00ff */
[----:B------:R-:W3:Y:S01]  /*75b0*/  LDCU.64 UR6, c[0x4][0x88] ;  /* 0x01001100ff0677ac */ /* 0x000ee20008000a00 */
[----:B------:R-:W4:Y:S01]  /*75c0*/  LDCU.64 UR4, c[0x4][0x8] ;  /* 0x01000100ff0477ac */ /* 0x000f220008000a00 */
[----:B-1----:R-:W-:Y:S02]  /*75d0*/  MOV R4, UR8 ;  /* 0x0000000800047c02 */ /* 0x002fe40008000f00 */
[----:B------:R-:W-:Y:S02]  /*75e0*/  MOV R5, UR9 ;  /* 0x0000000900057c02 */ /* 0x000fe40008000f00 */
[----:B---3--:R-:W-:Y:S01]  /*75f0*/  MOV R7, UR7 ;  /* 0x0000000700077c02 */ /* 0x008fe20008000f00 */
[----:B------:R-:W-:Y:S01]  /*7600*/  IMAD.U32 R6, RZ, RZ, UR6 ;  /* 0x00000006ff067e24 */ /* 0x000fe2000f8e00ff */
[----:B----4-:R-:W-:Y:S01]  /*7610*/  MOV R11, UR5 ;  /* 0x00000005000b7c02 */ /* 0x010fe20008000f00 */
[----:B------:R-:W-:Y:S02]  /*7620*/  IMAD.U32 R10, RZ, RZ, UR4 ;  /* 0x00000004ff0a7e24 */ /* 0x000fe4000f8e00ff */
[----:B------:R-:W-:Y:S07]  /*7630*/  LEPC R20, `(.L_x_130) ;  /* 0x000000001014794e */ /* 0x000fee0000000000 */
[----:B--2---:R-:W-:Y:S05]  /*7640*/  CALL.ABS.NOINC R2 ;  /* 0x0000000002007343 */ /* 0x004fea0003c00000 */
.L_x_130:
[----:B------:R-:W-:Y:S05]  /*7650*/  BSYNC.RECONVERGENT B6 ;  /* 0x0000000000067941 */ /* 0x000fea0003800200 */
.L_x_129:
[----:B------:R-:W-:Y:S02]  /*7660*/  ISETP.NE.U32.AND P0, PT, RZ, UR56, PT ;  /* 0x00000038ff007c0c */ /* 0x000fe4000bf05070 */
[C---:B------:R-:W-:Y:S02]  /*7670*/  ISETP.NE.U32.AND P1, PT, R82.reuse, RZ, PT ;  /* 0x000000ff5200720c */ /* 0x040fe40003f25070 */
[----:B------:R-:W-:Y:S02]  /*7680*/  ISETP.NE.U32.AND P4, PT, R82, RZ, PT ;  /* 0x000000ff5200720c */ /* 0x000fe40003f85070 */
[----:B------:R-:W-:Y:S02]  /*7690*/  ISETP.NE.AND.EX P0, PT, RZ, UR57, PT, P0 ;  /* 0x00000039ff007c0c */ /* 0x000fe4000bf05300 */
[C---:B------:R-:W-:Y:S02]  /*76a0*/  ISETP.NE.AND.EX P1, PT, R83.reuse, RZ, PT, P1 ;  /* 0x000000ff5300720c */ /* 0x040fe40003f25310 */
[----:B------:R-:W-:Y:S02]  /*76b0*/  ISETP.NE.AND.EX P4, PT, R83, RZ, P0, P4 ;  /* 0x000000ff5300720c */ /* 0x000fe40000785340 */
[----:B------:R-:W-:Y:S02]  /*76c0*/  ISETP.NE.U32.AND P5, PT, R78, RZ, PT ;  /* 0x000000ff4e00720c */ /* 0x000fe40003fa5070 */
[----:B------:R-:W-:Y:S02]  /*76d0*/  ISETP.NE.U32.AND P3, PT, RZ, UR56, PT ;  /* 0x00000038ff007c0c */ /* 0x000fe4000bf65070 */
[----:B------:R-:W-:Y:S02]  /*76e0*/  PLOP3.LUT P2, PT, PT, PT, PT, 0x8, 0x80 ;  /* 0x000000000080781c */ /* 0x000fe40003f4e170 */
[----:B------:R-:W-:Y:S02]  /*76f0*/  ISETP.NE.AND.EX P5, PT, R79, RZ, PT, P5 ;  /* 0x000000ff4f00720c */ /* 0x000fe40003fa5350 */
[----:B------:R-:W-:Y:S03]  /*7700*/  ISETP.NE.AND.EX P3, PT, RZ, UR57, PT, P3 ;  /* 0x00000039ff007c0c */ /* 0x000fe6000bf65330 */
[----:B------:R-:W-:Y:S01]  /*7710*/  @!P4 PLOP3.LUT P2, PT, P1, PT, PT, 0x80, 0x8 ;  /* 0x000000000008c81c */ /* 0x000fe20000f4f070 */
[----:B------:R-:W-:Y:S01]  /*7720*/  @!UPT UIADD3 URZ, UPT, UPT, URZ, URZ, URZ ;  /* 0x000000fffffff290 */ /* 0x000fe2000fffe0ff */
[----:B------:R-:W-:Y:S11]  /*7730*/  @!P1 BRA `(.L_x_132) ;  /* 0x0000000000309947 */ /* 0x000ff60003800000 */
[----:B------:R-:W-:Y:S01]  /*7740*/  ISETP.NE.U32.AND P0, PT, R80, RZ, PT ;  /* 0x000000ff5000720c */ /* 0x000fe20003f05070 */
[----:B------:R-:W2:Y:S01]  /*7750*/  LDCU.64 UR4, c[0x0][0x358] ;  /* 0x00006b00ff0477ac */ /* 0x000ea20008000a00 */
[----:B------:R-:W-:Y:S02]  /*7760*/  IMAD.MOV.U32 R84, RZ, RZ, 0x1 ;  /* 0x00000001ff547424 */ /* 0x000fe400078e00ff */
[----:B------:R-:W-:Y:S11]  /*7770*/  ISETP.NE.AND.EX P0, PT, R81, RZ, PT, P0 ;  /* 0x000000ff5100720c */ /* 0x000ff60003f05300 */
[----:B------:R-:W-:Y:S02]  /*7780*/  @!UPT UIADD3 URZ, UPT, UPT, URZ, URZ, URZ ;  /* 0x000000fffffff290 */ /* 0x000fe4000fffe0ff */
[----:B------:R-:W3:Y:S01]  /*7790*/  @P0 LDC.64 R2, c[0x0][0xc88] ;  /* 0x00032200ff020b82 */ /* 0x000ee20000000a00 */
[----:B-1----:R-:W-:Y:S04]  /*77a0*/  @P0 IMAD R0, R82, UR44, RZ ;  /* 0x0000002c52000c24 */ /* 0x002fe8000f8e02ff */
[----:B---3--:R-:W-:Y:S04]  /*77b0*/  @P0 IMAD.WIDE R2, R0, 0x4, R2 ;  /* 0x0000000400020825 */ /* 0x008fe800078e0202 */
[----:B------:R-:W-:Y:S01]  /*77c0*/  HFMA2 R0, -RZ, RZ, 0, 5.9604644775390625e-08 ;  /* 0x00000001ff007431 */ /* 0x000fe200000001ff */
[----:B--2--5:R2:W5:Y:S04]  /*77d0*/  @P0 LDG.E R41, desc[UR4][R2.64] ;  /* 0x0000000402290981 */ /* 0x024568000c1e1900 */
[----:B------:R-:W-:Y:S01]  /*77e0*/  @!P0 PRMT R84, R0, 0x7610, R84 ;  /* 0x0000761000548816 */ /* 0x000fe20000000054 */
[----:B--2---:R-:W3:Y:S06]  /*77f0*/  @!P0 LDC R41, c[0x0][0xc80] ;  /* 0x00032000ff298b82 */ /* 0x004eec0000000800 */
.L_x_132:
[----:B------:R-:W-:Y:S05]  /*7800*/  @!P5 BRA `(.L_x_133) ;  /* 0x000000000024d947 */ /* 0x000fea0003800000 */
[----:B------:R-:W-:Y:S01]  /*7810*/  ISETP.NE.U32.AND P0, PT, R76, RZ, PT ;  /* 0x000000ff4c00720c */ /* 0x000fe20003f05070 */
[----:B------:R-:W2:Y:S03]  /*7820*/  LDCU.64 UR4, c[0x0][0x358] ;  /* 0x00006b00ff0477ac */ /* 0x000ea60008000a00 */
[----:B------:R-:W-:Y:S11]  /*7830*/  ISETP.NE.AND.EX P0, PT, R77, RZ, PT, P0 ;  /* 0x000000ff4d00720c */ /* 0x000ff60003f05300 */
[----:B------:R-:W-:Y:S02]  /*7840*/  @!UPT UIADD3 URZ, UPT, UPT, URZ, URZ, URZ ;  /* 0x000000fffffff290 */ /* 0x000fe4000fffe0ff */
[----:B------:R-:W4:Y:S01]  /*7850*/  @P0 LDC.64 R2, c[0x0][0xca8] ;  /* 0x00032a00ff020b82 */ /* 0x000f220000000a00 */
[----:B-1----:R-:W-:Y:S04]  /*7860*/  @P0 IMAD R0, R78, UR44, RZ ;  /* 0x0000002c4e000c24 */ /* 0x002fe8000f8e02ff */
[----:B----4-:R-:W-:Y:S05]  /*7870*/  @P0 IMAD.WIDE R2, R0, 0x4, R2 ;  /* 0x0000000400020825 */ /* 0x010fea00078e0202 */
[----:B--2--5:R2:W5:Y:S02]  /*7880*/  @P0 LDG.E R38, desc[UR4][R2.64] ;  /* 0x0000000402260981 */ /* 0x024564000c1e1900 */
[----:B--2---:R-:W4:Y:S02]  /*7890*/  @!P0 LDC R38, c[0x0][0xca0] ;  /* 0x00032800ff268b82 */ /* 0x004f240000000800 */
.L_x_133:
[----:B---3-5:R-:W-:Y:S01]  /*78a0*/  FSETP.NEU.AND P0, PT, R41, RZ, PT ;  /* 0x000000ff2900720b */ /* 0x028fe20003f0d000 */
[----:B------:R-:W-:Y:S01]  /*78b0*/  BSSY B1, `(.L_x_134) ;  /* 0x0000038000017945 */ /* 0x000fe20003800000 */
[----:B------:R-:W-:Y:S01]  /*78c0*/  SEL R5, RZ, 0xffffffff, P3 ;  /* 0xffffffffff057807 */ /* 0x000fe20001800000 */
[----:B------:R-:W-:Y:S01]  /*78d0*/  IMAD.MOV.U32 R46, RZ, RZ, 0x1 ;  /* 0x00000001ff2e7424 */ /* 0x000fe200078e00ff */
[----:B------:R-:W-:Y:S01]  /*78e0*/  @!P4 LOP3.LUT P3, RZ, R84, 0xff, RZ, 0xc0, !PT ;  /* 0x000000ff54ffc812 */ /* 0x000fe2000786c0ff */
[C---:B------:R-:W-:Y:S01]  /*78f0*/  IMAD R39, R36.reuse, 0x80, R37 ;  /* 0x0000008024277824 */ /* 0x040fe200078e0225 */
[----:B-1----:R-:W-:Y:S01]  /*7900*/  @!P4 SEL R0, RZ, 0xffffffff, P0 ;  /* 0xffffffffff00c807 */ /* 0x002fe20000000000 */
[----:B------:R-:W-:Y:S01]  /*7910*/  IMAD R90, R97, -0x10, R95 ;  /* 0xfffffff0615a7824 */ /* 0x000fe200078e025f */
[----:B------:R-:W-:Y:S01]  /*7920*/  LOP3.LUT R93, R93, 0x1, RZ, 0x3c, !PT ;  /* 0x000000015d5d7812 */ /* 0x000fe200078e3cff */
[----:B------:R-:W-:Y:S01]  /*7930*/  IMAD.MOV.U32 R47, RZ, RZ, RZ ;  /* 0x000000ffff2f7224 */ /* 0x000fe200078e00ff */
[C---:B------:R-:W-:Y:S02]  /*7940*/  @P2 SEL R0, R5.reuse, R0, !P3 ;  /* 0x0000000005002207 */ /* 0x040fe40005800000 */
[----:B------:R-:W-:Y:S02]  /*7950*/  CS2R R74, SRZ ;  /* 0x00000000004a7805 */ /* 0x000fe4000001ff00 */
[----:B------:R-:W-:Y:S02]  /*7960*/  LEA R100, R36, UR43, 0x3 ;  /* 0x0000002b24647c11 */ /* 0x000fe4000f8e18ff */
[----:B------:R-:W-:Y:S02]  /*7970*/  CS2R R72, SRZ ;  /* 0x0000000000487805 */ /* 0x000fe4000001ff00 */
[----:B------:R-:W-:Y:S02]  /*7980*/  @!P4 LOP3.LUT R0, R0, 0x1, RZ, 0xc0, !PT ;  /* 0x000000010000c812 */ /* 0x000fe400078ec0ff */
[----:B------:R-:W-:Y:S02]  /*7990*/  CS2R R66, SRZ ;  /* 0x0000000000427805 */ /* 0x000fe4000001ff00 */
[----:B------:R-:W-:Y:S02]  /*79a0*/  SHF.L.U32 R3, R92, 0x1f, RZ ;  /* 0x0000001f5c037819 */ /* 0x000fe400000006ff */
[----:B------:R-:W-:Y:S02]  /*79b0*/  CS2R R64, SRZ ;  /* 0x0000000000407805 */ /* 0x000fe4000001ff00 */
[----:B------:R-:W-:Y:S02]  /*79c0*/  ISETP.NE.U32.OR P5, PT, R0, 0x1, P4 ;  /* 0x000000010000780c */ /* 0x000fe400027a5470 */
[----:B------:R-:W-:Y:S02]  /*79d0*/  CS2R R58, SRZ ;  /* 0x00000000003a7805 */ /* 0x000fe4000001ff00 */
[----:B------:R-:W-:Y:S02]  /*79e0*/  LOP3.LUT P4, R88, R84, 0xff, RZ, 0xc0, !PT ;  /* 0x000000ff54587812 */ /* 0x000fe4000788c0ff */
[----:B------:R-:W-:Y:S02]  /*79f0*/  CS2R R56, SRZ ;  /* 0x0000000000387805 */ /* 0x000fe4000001ff00 */
[----:B------:R-:W-:Y:S02]  /*7a00*/  SEL R0, RZ, 0xffffffff, P0 ;  /* 0xffffffffff007807 */ /* 0x000fe40000000000 */
[----:B------:R-:W-:Y:S02]  /*7a10*/  CS2R R50, SRZ ;  /* 0x0000000000327805 */ /* 0x000fe4000001ff00 */
[----:B------:R-:W-:Y:S02]  /*7a20*/  P2R R99, PR, RZ, 0x20 ;  /* 0x00000020ff637803 */ /* 0x000fe40000000000 */
[----:B------:R-:W-:Y:S02]  /*7a30*/  CS2R R48, SRZ ;  /* 0x0000000000307805 */ /* 0x000fe4000001ff00 */
[----:B------:R-:W-:Y:S04]  /*7a40*/  @P1 SEL R0, R5, R0, !P4 ;  /* 0x0000000005001207 */ /* 0x000fe80006000000 */
[----:B------:R-:W-:Y:S02]  /*7a50*/  LOP3.LUT R0, R0, 0x1, RZ, 0xc0, !PT ;  /* 0x0000000100007812 */ /* 0x000fe400078ec0ff */
[----:B------:R-:W-:Y:S02]  /*7a60*/  @P5 SHF.L.U32 R2, R93, 0x1f, RZ ;  /* 0x0000001f5d025819 */ /* 0x000fe400000006ff */
[----:B------:R-:W-:Y:S02]  /*7a70*/  ISETP.NE.U32.AND P0, PT, R0, 0x1, PT ;  /* 0x000000010000780c */ /* 0x000fe40003f05070 */
[----:B------:R-:W1:Y:S02]  /*7a80*/  @P5 SYNCS.PHASECHK.TRANS64.TRYWAIT P3, [UR43+0x1b0], R2 ;  /* 0x0001b002ff0055a7 */ /* 0x000e64000806112b */
[----:B------:R-:W-:Y:S01]  /*7a90*/  P2R R60, PR, RZ, 0x1 ;  /* 0x00000001ff3c7803 */ /* 0x000fe20000000000 */
[----:B------:R2:W3:Y:S01]  /*7aa0*/  SYNCS.PHASECHK.TRANS64.TRYWAIT P2, [R100+URZ+0x220], R3 ;  /* 0x00022003640075a7 */ /* 0x0004e200080411ff */
[----:B-1----:R-:W-:Y:S01]  /*7ab0*/  @P5 SEL R46, RZ, 0x1, !P3 ;  /* 0x00000001ff2e5807 */ /* 0x002fe20005800000 */
[----:B--2---:R-:W-:Y:S06]  /*7ac0*/  @!P5 BRA `(.L_x_135) ;  /* 0x000000000058d947 */ /* 0x004fec0003800000 */
[----:B------:R-:W-:Y:S01]  /*7ad0*/  IMAD.MOV.U32 R75, RZ, RZ, RZ ;  /* 0x000000ffff4b7224 */ /* 0x000fe200078e00ff */
[----:B------:R-:W-:Y:S01]  /*7ae0*/  ISETP.NE.AND P0, PT, R46, RZ, PT ;  /* 0x000000ff2e00720c */ /* 0x000fe20003f05270 */
[----:B------:R-:W-:Y:S01]  /*7af0*/  BSSY B0, `(.L_x_136) ;  /* 0x000000c000007945 */ /* 0x000fe20003800000 */
[----:B------:R-:W-:Y:S02]  /*7b00*/  CS2R R50, SRZ ;  /* 0x0000000000327805 */ /* 0x000fe4000001ff00 */
[----:B------:R-:W-:Y:S02]  /*7b10*/  CS2R R48, SRZ ;  /* 0x0000000000307805 */ /* 0x000fe4000001ff00 */
[----:B------:R-:W-:Y:S02]  /*7b20*/  CS2R R58, SRZ ;  /* 0x00000000003a7805 */ /* 0x000fe4000001ff00 */
[----:B------:R-:W-:Y:S02]  /*7b30*/  CS2R R56, SRZ ;  /* 0x0000000000387805 */ /* 0x000fe4000001ff00 */
[----:B------:R-:W-:Y:S02]  /*7b40*/  CS2R R66, SRZ ;  /* 0x0000000000427805 */ /* 0x000fe4000001ff00 */
[----:B------:R-:W-:Y:S02]  /*7b50*/  CS2R R64, SRZ ;  /* 0x0000000000407805 */ /* 0x000fe4000001ff00 */
[----:B------:R-:W-:Y:S01]  /*7b60*/  CS2R R72, SRZ ;  /* 0x0000000000487805 */ /* 0x000fe2000001ff00 */
[----:B------:R-:W-:Y:S06]  /*7b70*/  @P0 BRA `(.L_x_137) ;  /* 0x00000000000c0947 */ /* 0x000fec0003800000 */
[----:B------:R-:W-:Y:S04]  /*7b80*/  SHF.L.U32 R5, R93, 0x1f, RZ ;  /* 0x0000001f5d057819 */ /* 0x000fe800000006ff */
[----:B------:R-:W1:Y:S02]  /*7b90*/  SYNCS.PHASECHK.TRANS64.TRYWAIT P0, [UR43+0x1b0], R5 ;  /* 0x0001b005ff0075a7 */ /* 0x000e64000800112b */
[----:B-1----:R-:W-:Y:S05]  /*7ba0*/  @!P0 BRA `(.L_x_138) ;  /* 0x0000004400c48947 */ /* 0x002fea0003800000 */
.L_x_137:
[----:B------:R-:W-:Y:S05]  /*7bb0*/  BSYNC B0 ;  /* 0x0000000000007941 */ /* 0x000fea0003800000 */
.L_x_136:
[----:B------:R-:W-:Y:S01]  /*7bc0*/  ISETP.NE.AND P0, PT, R60, RZ, PT ;  /* 0x000000ff3c00720c */ /* 0x000fe20003f05270 */
[----:B------:R-:W-:Y:S11]  /*7bd0*/  HFMA2 R47, -RZ, RZ, 0, 5.9604644775390625e-08 ;  /* 0x00000001ff2f7431 */ /* 0x000ff600000001ff */
[----:B------:R-:W-:Y:S01]  /*7be0*/  @!UPT UIADD3 URZ, UPT, UPT, URZ, URZ, URZ ;  /* 0x000000fffffff290 */ /* 0x000fe2000fffe0ff */
[----:B------:R2:W1:Y:S04]  /*7bf0*/  @P0 LDS.128 R48, [R96] ;  /* 0x0000000060300984 */ /* 0x0004680000000c00 */
[----:B------:R2:W1:Y:S04]  /*7c00*/  @P0 LDS.128 R56, [R95+0x10] ;  /* 0x000010005f380984 */ /* 0x0004680000000c00 */
[----:B------:R2:W1:Y:S04]  /*7c10*/  @P0 LDS.128 R64, [R94+0x20] ;  /* 0x000020005e400984 */ /* 0x0004680000000c00 */
[----:B------:R2:W1:Y:S02]  /*7c20*/  @P0 LDS.128 R72, [R90+0x30] ;  /* 0x000030005a480984 */ /* 0x0004640000000c00 */
.L_x_135:
[----:B------:R-:W-:Y:S05]  /*7c30*/  BSYNC B1 ;  /* 0x0000000000017941 */ /* 0x000fea0003800000 */
.L_x_134:
[----:B-1----:R-:W-:Y:S04]  /*7c40*/  SHF.R.U32.HI R0, RZ, 0x15, R39 ;  /* 0x00000015ff007819 */ /* 0x002fe80000011627 */
[----:B------:R-:W-:Y:S01]  /*7c50*/  LOP3.LUT P0, RZ, R0, 0x3, R85, 0x48, !PT ;  /* 0x0000000300ff7812 */ /* 0x000fe20007804855 */
[----:B------:R-:W-:Y:S01]  /*7c60*/  @!UPT UIADD3 URZ, UPT, UPT, URZ, URZ, URZ ;  /* 0x000000fffffff290 */ /* 0x000fe2000fffe0ff */
[----:B---3--:R-:W-:Y:S11]  /*7c70*/  @P2 BRA `(.L_x_139) ;  /* 0x0000000000082947 */ /* 0x008ff60003800000 */
[----:B------:R-:W1:Y:S02]  /*7c80*/  SYNCS.PHASECHK.TRANS64.TRYWAIT P1, [R100+URZ+0x220], R3 ;  /* 0x00022003640075a7 */ /* 0x000e6400080211ff */
[----:B-1----:R-:W-:Y:S05]  /*7c90*/  @!P1 BRA `(.L_x_140) ;  /* 0x0000004400a09947 */ /* 0x002fea0003800000 */
.L_x_139:
[----:B------:R-:W-:Y:S05]  /*7ca0*/  @!P0 BRA `(.L_x_141) ;  /* 0x0000000000408947 */ /* 0x000fea0003800000 */
[----:B------:R-:W3:Y:S01]  /*7cb0*/  LDCU.64 UR8, c[0x4][0x70] ;  /* 0x01000e00ff0877ac */ /* 0x000ee20008000a00 */
[----:B-1----:R-:W-:Y:S01]  /*7cc0*/  MOV R3, 0x0 ;  /* 0x0000000000037802 */ /* 0x002fe20000000f00 */
[----:B------:R-:W-:Y:S02]  /*7cd0*/  HFMA2 R12, -RZ, RZ, 0, 5.9604644775390625e-08 ;  /* 0x00000001ff0c7431 */ /* 0x000fe400000001ff */
[----:B------:R-:W-:Y:S02]  /*7ce0*/  IMAD.MOV.U32 R8, RZ, RZ, 0x192 ;  /* 0x00000192ff087424 */ /* 0x000fe400078e00ff */
[----:B------:R-:W-:Y:S01]  /*7cf0*/  IMAD.MOV.U32 R13, RZ, RZ, RZ ;  /* 0x000000ffff0d7224 */ /* 0x000fe200078e00ff */
[----:B------:R-:W1:Y:S01]  /*7d00*/  LDCU.64 UR6, c[0x4][0x78] ;  /* 0x01000f00ff0677ac */ /* 0x000e620008000a00 */
[----:B------:R-:W2:Y:S01]  /*7d10*/  LDC.64 R2, c[0x4][R3] ;  /* 0x0100000003027b82 */ /* 0x000ea20000000a00 */
[----:B------:R-:W5:Y:S01]  /*7d20*/  LDCU.64 UR4, c[0x4][0x10] ;  /* 0x01000200ff0477ac */ /* 0x000f620008000a00 */
[----:B---3--:R-:W-:Y:S01]  /*7d30*/  MOV R5, UR9 ;  /* 0x0000000900057c02 */ /* 0x008fe20008000f00 */
[----:B------:R-:W-:Y:S01]  /*7d40*/  IMAD.U32 R4, RZ, RZ, UR8 ;  /* 0x00000008ff047e24 */ /* 0x000fe2000f8e00ff */
[----:B-1----:R-:W-:Y:S01]  /*7d50*/  MOV R7, UR7 ;  /* 0x0000000700077c02 */ /* 0x002fe20008000f00 */
[----:B------:R-:W-:Y:S01]  /*7d60*/  IMAD.U32 R6, RZ, RZ, UR6 ;  /* 0x00000006ff067e24 */ /* 0x000fe2000f8e00ff */
[----:B-----5:R-:W-:Y:S01]  /*7d70*/  MOV R11, UR5 ;  /* 0x00000005000b7c02 */ /* 0x020fe20008000f00 */
[----:B------:R-:W-:Y:S02]  /*7d80*/  IMAD.U32 R10, RZ, RZ, UR4 ;  /* 0x00000004ff0a7e24 */ /* 0x000fe4000f8e00ff */
[----:B------:R-:W-:Y:S07]  /*7d90*/  LEPC R20, `(.L_x_141) ;  /* 0x000000001014794e */ /* 0x000fee0000000000 */
[----:B--2-4-:R-:W-:Y:S05]  /*7da0*/  CALL.ABS.NOINC R2 ;  /* 0x0000000002007343 */ /* 0x014fea0003c00000 */
.L_x_141:
[C---:B------:R-:W-:Y:S01]  /*7db0*/  SHF.L.U32 R40, R48.reuse, 0x10, RZ ;  /* 0x0000001030287819 */ /* 0x040fe200000006ff */
[----:B------:R-:W-:Y:S05]  /*7dc0*/  WARPSYNC.ALL ;  /* 0x0000000000007948 */ /* 0x000fea0003800000 */
[----:B------:R-:W-:Y:S01]  /*7dd0*/  R2UR UR4, R39 ;  /* 0x00000000270472ca */ /* 0x000fe200000e0000 */
[----:B------:R-:W-:Y:S01]  /*7de0*/  BSSY.RECONVERGENT B0, `(.L_x_142) ;  /* 0x0000088000007945 */ /* 0x000fe20003800200 */
[----:B------:R-:W-:Y:S02]  /*7df0*/  LOP3.LUT R43, R48, 0xffff0000, RZ, 0xc0, !PT ;  /* 0xffff0000302b7812 */ /* 0x000fe400078ec0ff */
[----:B------:R-:W-:Y:S02]  /*7e00*/  SHF.L.U32 R42, R49, 0x10, RZ ;  /* 0x00000010312a7819 */ /* 0x000fe400000006ff */
[----:B------:R-:W-:Y:S02]  /*7e10*/  SHF.L.U32 R45, R51, 0x10, RZ ;  /* 0x00000010332d7819 */ /* 0x000fe400000006ff */
[----:B------:R-:W-:Y:S02]  /*7e20*/  LOP3.LUT R44, R75, 0xffff0000, RZ, 0xc0, !PT ;  /* 0xffff00004b2c7812 */ /* 0x000fe400078ec0ff */
[----:B------:R-:W-:Y:S03]  /*7e30*/  ISETP.NE.AND P0, PT, R98, RZ, PT ;  /* 0x000000ff6200720c */ /* 0x000fe60003f05270 */
[----:B------:R-:W4:Y:S02]  /*7e40*/  LDTM.x32 R4, tmem[UR4] ;  /* 0x00000004000479ee */ /* 0x000f2400082c0000 */
[C---:B----4-:R-:W-:Y:S01]  /*7e50*/  FMUL R0, R38.reuse, R4 ;  /* 0x0000000426007220 */ /* 0x050fe20000400000 */
[C---:B------:R-:W-:Y:S01]  /*7e60*/  FMUL R2, R38.reuse, R5 ;  /* 0x0000000526027220 */ /* 0x040fe20000400000 */
[C---:B-1----:R-:W-:Y:S01]  /*7e70*/  FMUL R3, R38.reuse, R6 ;  /* 0x0000000626037220 */ /* 0x042fe20000400000 */
[----:B------:R-:W-:Y:S01]  /*7e80*/  FMUL R7, R38, R7 ;  /* 0x0000000726077220 */ /* 0x000fe20000400000 */
[----:B------:R-:W-:Y:S01]  /*7e90*/  FFMA R0, R41, R40, R0 ;  /* 0x0000002829007223 */ /* 0x000fe20000000000 */
[----:B------:R-:W-:Y:S01]  /*7ea0*/  LOP3.LUT R40, R49, 0xffff0000, RZ, 0xc0, !PT ;  /* 0xffff000031287812 */ /* 0x000fe200078ec0ff */
[C---:B------:R-:W-:Y:S01]  /*7eb0*/  FFMA R2, R41.reuse, R43, R2 ;  /* 0x0000002b29027223 */ /* 0x040fe20000000002 */
[C---:B------:R-:W-:Y:S01]  /*7ec0*/  SHF.L.U32 R43, R50.reuse, 0x10, RZ ;  /* 0x00000010322b7819 */ /* 0x040fe200000006ff */
[C---:B------:R-:W-:Y:S01]  /*7ed0*/  FFMA R3, R41.reuse, R42, R3 ;  /* 0x0000002a29037223 */ /* 0x040fe20000000003 */
[----:B------:R-:W-:Y:S01]  /*7ee0*/  LOP3.LUT R42, R50, 0xffff0000, RZ, 0xc0, !PT ;  /* 0xffff0000322a7812 */ /* 0x000fe200078ec0ff */
[----:B------:R-:W-:Y:S01]  /*7ef0*/  FMUL R4, R38, R8 ;  /* 0x0000000826047220 */ /* 0x000fe20000400000 */
[----:B------:R-:W-:Y:S01]  /*7f00*/  F2FP.BF16.F32.PACK_AB R52, R2, R0 ;  /* 0x000000000234723e */ /* 0x000fe200000010ff */
[----:B------:R-:W-:Y:S01]  /*7f10*/  FFMA R7, R41, R40, R7 ;  /* 0x0000002829077223 */ /* 0x000fe20000000007 */
[----:B------:R-:W-:Y:S01]  /*7f20*/  LOP3.LUT R40, R51, 0xffff0000, RZ, 0xc0, !PT ;  /* 0xffff000033287812 */ /* 0x000fe200078ec0ff */
[C---:B------:R-:W-:Y:S01]  /*7f30*/  FMUL R5, R38.reuse, R9 ;  /* 0x0000000926057220 */ /* 0x040fe20000400000 */
[C---:B------:R-:W-:Y:S01]  /*7f40*/  FMUL R6, R38.reuse, R10 ;  /* 0x0000000a26067220 */ /* 0x040fe20000400000 */
[----:B------:R-:W-:Y:S01]  /*7f50*/  FMUL R11, R38, R11 ;  /* 0x0000000b260b7220 */ /* 0x000fe20000400000 */
[----:B------:R-:W-:Y:S01]  /*7f60*/  F2FP.BF16.F32.PACK_AB R53, R7, R3 ;  /* 0x000000030735723e */ /* 0x000fe200000010ff */
[C---:B------:R-:W-:Y:S01]  /*7f70*/  FFMA R4, R41.reuse, R43, R4 ;  /* 0x0000002b29047223 */ /* 0x040fe20000000004 */
[C---:B------:R-:W-:Y:S01]  /*7f80*/  SHF.L.U32 R43, R56.reuse, 0x10, RZ ;  /* 0x00000010382b7819 */ /* 0x040fe200000006ff */
[----:B------:R-:W-:Y:S01]  /*7f90*/  FFMA R5, R41, R42, R5 ;  /* 0x0000002a29057223 */ /* 0x000fe20000000005 */
[----:B------:R-:W-:Y:S01]  /*7fa0*/  LOP3.LUT R42, R57, 0xffff0000, RZ, 0xc0, !PT ;  /* 0xffff0000392a7812 */ /* 0x000fe200078ec0ff */
[----:B------:R-:W-:Y:S01]  /*7fb0*/  FFMA R6, R41, R45, R6 ;  /* 0x0000002d29067223 */ /* 0x000fe20000000006 */
[----:B------:R-:W-:Y:S01]  /*7fc0*/  SHF.L.U32 R45, R57, 0x10, RZ ;  /* 0x00000010392d7819 */ /* 0x000fe200000006ff */
[----:B------:R-:W-:Y:S01]  /*7fd0*/  FFMA R11, R41, R40, R11 ;  /* 0x00000028290b7223 */ /* 0x000fe2000000000b */
[----:B------:R-:W-:Y:S01]  /*7fe0*/  LOP3.LUT R40, R56, 0xffff0000, RZ, 0xc0, !PT ;  /* 0xffff000038287812 */ /* 0x000fe200078ec0ff */
[C---:B------:R-:W-:Y:S01]  /*7ff0*/  FMUL R8, R38.reuse, R12 ;  /* 0x0000000c26087220 */ /* 0x040fe20000400000 */
[----:B------:R-:W-:Y:S01]  /*8000*/  F2FP.BF16.F32.PACK_AB R54, R5, R4 ;  /* 0x000000040536723e */ /* 0x000fe200000010ff */
[C---:B------:R-:W-:Y:S01]  /*8010*/  FMUL R9, R38.reuse, R13 ;  /* 0x0000000d26097220 */ /* 0x040fe20000400000 */
[----:B------:R-:W-:Y:S01]  /*8020*/  F2FP.BF16.F32.PACK_AB R55, R11, R6 ;  /* 0x000000060b37723e */ /* 0x000fe200000010ff */
[C---:B------:R-:W-:Y:S01]  /*8030*/  FMUL R10, R38.reuse, R14 ;  /* 0x0000000e260a7220 */ /* 0x040fe20000400000 */
[----:B------:R-:W-:Y:S01]  /*8040*/  FMUL R15, R38, R15 ;  /* 0x0000000f260f7220 */ /* 0x000fe20000400000 */
[----:B------:R-:W-:Y:S01]  /*8050*/  FFMA R8, R41, R43, R8 ;  /* 0x0000002b29087223 */ /* 0x000fe20000000008 */
[----:B------:R-:W-:Y:S01]  /*8060*/  SHF.L.U32 R43, R59, 0x10, RZ ;  /* 0x000000103b2b7819 */ /* 0x000fe200000006ff */
[C---:B------:R-:W-:Y:S01]  /*8070*/  FFMA R9, R41.reuse, R40, R9 ;  /* 0x0000002829097223 */ /* 0x040fe20000000009 */
[C---:B------:R-:W-:Y:S01]  /*8080*/  SHF.L.U32 R40, R58.reuse, 0x10, RZ ;  /* 0x000000103a287819 */ /* 0x040fe200000006ff */
        /* <DEDUP_REMOVED lines=8> */
[----:B------:R-:W-:Y:S01]  /*8110*/  FMUL R14, R38, R18 ;  /* 0x00000012260e7220 */ /* 0x000fe20000400000 */
[----:B------:R-:W-:Y:S01]  /*8120*/  FFMA R12, R41, R40, R12 ;  /* 0x00000028290c7223 */ /* 0x000fe2000000000c */
[----:B------:R-:W-:Y:S01]  /*8130*/  LOP3.LUT R40, R59, 0xffff0000, RZ, 0xc0, !PT ;  /* 0xffff00003b287812 */ /* 0x000fe200078ec0ff */
[C---:B------:R-:W-:Y:S01]  /*8140*/  FFMA R13, R41.reuse, R42, R13 ;  /* 0x0000002a290d7223 */ /* 0x040fe2000000000d */
[----:B------:R-:W-:Y:S01]  /*8150*/  LOP3.LUT R42, R64, 0xffff0000, RZ, 0xc0, !PT ;  /* 0xffff0000402a7812 */ /* 0x000fe200078ec0ff */
[----:B------:R-:W-:Y:S01]  /*8160*/  FMUL R19, R38, R19 ;  /* 0x0000001326137220 */ /* 0x000fe20000400000 */
[----:B------:R-:W-:Y:S01]  /*8170*/  FFMA R14, R41, R43, R14 ;  /* 0x0000002b290e7223 */ /* 0x000fe2000000000e */
[----:B------:R-:W-:Y:S01]  /*8180*/  SHF.L.U32 R43, R64, 0x10, RZ ;  /* 0x00000010402b7819 */ /* 0x000fe200000006ff */
[----:B------:R1:W-:Y:S01]  /*8190*/  STS.128 [R96], R52 ;  /* 0x0000003460007388 */ /* 0x0003e20000000c00 */
[----:B------:R-:W-:Y:S01]  /*81a0*/  F2FP.BF16.F32.PACK_AB R70, R13, R12 ;  /* 0x0000000c0d46723e */ /* 0x000fe200000010ff */
[C---:B------:R-:W-:Y:S01]  /*81b0*/  FMUL R16, R38.reuse, R20 ;  /* 0x0000001426107220 */ /* 0x040fe20000400000 */
        /* <DEDUP_REMOVED lines=8> */
[C---:B------:R-:W-:Y:S01]  /*8240*/  FFMA R17, R41.reuse, R42, R17 ;  /* 0x0000002a29117223 */ /* 0x040fe20000000011 */
[----:B------:R-:W-:Y:S01]  /*8250*/  FFMA R18, R41, R45, R18 ;  /* 0x0000002d29127223 */ /* 0x000fe20000000012 */
[----:B------:R1:W-:Y:S01]  /*8260*/  STS.128 [R95+0x10], R68 ;  /* 0x000010445f007388 */ /* 0x0003e20000000c00 */
[----:B------:R-:W-:Y:S01]  /*8270*/  SHF.L.U32 R45, R67, 0x10, RZ ;  /* 0x00000010432d7819 */ /* 0x000fe200000006ff */
[----:B------:R-:W-:Y:S01]  /*8280*/  FFMA R23, R41, R40, R23 ;  /* 0x0000002829177223 */ /* 0x000fe20000000017 */
[----:B------:R-:W-:Y:S01]  /*8290*/  LOP3.LUT R40, R66, 0xffff0000, RZ, 0xc0, !PT ;  /* 0xffff000042287812 */ /* 0x000fe200078ec0ff */
[C---:B------:R-:W-:Y:S01]  /*82a0*/  FMUL R20, R38.reuse, R24 ;  /* 0x0000001826147220 */ /* 0x040fe20000400000 */
[----:B------:R-:W-:Y:S01]  /*82b0*/  LOP3.LUT R42, R67, 0xffff0000, RZ, 0xc0, !PT ;  /* 0xffff0000432a7812 */ /* 0x000fe200078ec0ff */
[C---:B------:R-:W-:Y:S01]  /*82c0*/  FMUL R21, R38.reuse, R25 ;  /* 0x0000001926157220 */ /* 0x040fe20000400000 */
[----:B------:R-:W-:Y:S01]  /*82d0*/  F2FP.BF16.F32.PACK_AB R104, R17, R16 ;  /* 0x000000101168723e */ /* 0x000fe200000010ff */
[C---:B------:R-:W-:Y:S01]  /*82e0*/  FMUL R22, R38.reuse, R26 ;  /* 0x0000001a26167220 */ /* 0x040fe20000400000 */
[----:B------:R-:W-:Y:S01]  /*82f0*/  FMUL R27, R38, R27 ;  /* 0x0000001b261b7220 */ /* 0x000fe20000400000 */
[C---:B------:R-:W-:Y:S01]  /*8300*/  FFMA R20, R41.reuse, R43, R20 ;  /* 0x0000002b29147223 */ /* 0x040fe20000000014 */
[C---:B------:R-:W-:Y:S01]  /*8310*/  FFMA R21, R41.reuse, R40, R21 ;  /* 0x0000002829157223 */ /* 0x040fe20000000015 */
[C---:B------:R-:W-:Y:S01]  /*8320*/  FFMA R22, R41.reuse, R45, R22 ;  /* 0x0000002d29167223 */ /* 0x040fe20000000016 */
[----:B------:R-:W-:Y:S01]  /*8330*/  FFMA R27, R41, R42, R27 ;  /* 0x0000002a291b7223 */ /* 0x000fe2000000001b */
[----:B------:R-:W-:Y:S01]  /*8340*/  SHF.L.U32 R40, R72, 0x10, RZ ;  /* 0x0000001048287819 */ /* 0x000fe200000006ff */
[----:B------:R-:W-:Y:S01]  /*8350*/  FMUL R24, R38, R28 ;  /* 0x0000001c26187220 */ /* 0x000fe20000400000 */
[----:B------:R-:W-:Y:S01]  /*8360*/  LOP3.LUT R42, R72, 0xffff0000, RZ, 0xc0, !PT ;  /* 0xffff0000482a7812 */ /* 0x000fe200078ec0ff */
[C---:B------:R-:W-:Y:S01]  /*8370*/  FMUL R25, R38.reuse, R29 ;  /* 0x0000001d26197220 */ /* 0x040fe20000400000 */
[----:B------:R-:W-:Y:S01]  /*8380*/  SHF.L.U32 R43, R73, 0x10, RZ ;  /* 0x00000010492b7819 */ /* 0x000fe200000006ff */
[C---:B------:R-:W-:Y:S01]  /*8390*/  FMUL R26, R38.reuse, R30 ;  /* 0x0000001e261a7220 */ /* 0x040fe20000400000 */
[C---:B------:R-:W-:Y:S01]  /*83a0*/  FFMA R24, R41.reuse, R40, R24 ;  /* 0x0000002829187223 */ /* 0x040fe20000000018 */
[----:B------:R-:W-:Y:S01]  /*83b0*/  FFMA R25, R41, R42, R25 ;  /* 0x0000002a29197223 */ /* 0x000fe20000000019 */
[----:B------:R-:W-:Y:S01]  /*83c0*/  LOP3.LUT R40, R73, 0xffff0000, RZ, 0xc0, !PT ;  /* 0xffff000049287812 */ /* 0x000fe200078ec0ff */
[----:B------:R-:W-:Y:S01]  /*83d0*/  FFMA R26, R41, R43, R26 ;  /* 0x0000002b291a7223 */ /* 0x000fe2000000001a */
[----:B------:R-:W-:Y:S01]  /*83e0*/  FMUL R31, R38, R31 ;  /* 0x0000001f261f7220 */ /* 0x000fe20000400000 */
[----:B------:R-:W-:Y:S01]  /*83f0*/  SHF.L.U32 R43, R74, 0x10, RZ ;  /* 0x000000104a2b7819 */ /* 0x000fe200000006ff */
[----:B------:R-:W-:Y:S01]  /*8400*/  FMUL R28, R38, R32 ;  /* 0x00000020261c7220 */ /* 0x000fe20000400000 */
[----:B------:R-:W-:Y:S01]  /*8410*/  LOP3.LUT R42, R74, 0xffff0000, RZ, 0xc0, !PT ;  /* 0xffff00004a2a7812 */ /* 0x000fe200078ec0ff */
[C---:B------:R-:W-:Y:S01]  /*8420*/  FMUL R29, R38.reuse, R33 ;  /* 0x00000021261d7220 */ /* 0x040fe20000400000 */
[----:B------:R-:W-:Y:S01]  /*8430*/  SHF.L.U32 R45, R75, 0x10, RZ ;  /* 0x000000104b2d7819 */ /* 0x000fe200000006ff */
[C---:B------:R-:W-:Y:S01]  /*8440*/  FMUL R30, R38.reuse, R34 ;  /* 0x00000022261e7220 */ /* 0x040fe20000400000 */
[----:B------:R-:W-:Y:S01]  /*8450*/  FFMA R31, R41, R40, R31 ;  /* 0x00000028291f7223 */ /* 0x000fe2000000001f */
[----:B------:R-:W-:Y:S01]  /*8460*/  FMUL R35, R38, R35 ;  /* 0x0000002326237220 */ /* 0x000fe20000400000 */
[----:B------:R-:W-:Y:S01]  /*8470*/  F2FP.BF16.F32.PACK_AB R105, R23, R18 ;  /* 0x000000121769723e */ /* 0x000fe200000010ff */
[----:B------:R-:W-:Y:S01]  /*8480*/  FFMA R28, R41, R43, R28 ;  /* 0x0000002b291c7223 */ /* 0x000fe2000000001c */
[----:B------:R-:W-:Y:S01]  /*8490*/  F2FP.BF16.F32.PACK_AB R106, R21, R20 ;  /* 0x00000014156a723e */ /* 0x000fe200000010ff */
[----:B------:R-:W-:Y:S01]  /*84a0*/  FFMA R29, R41, R42, R29 ;  /* 0x0000002a291d7223 */ /* 0x000fe2000000001d */
[----:B------:R-:W-:Y:S01]  /*84b0*/  F2FP.BF16.F32.PACK_AB R107, R27, R22 ;  /* 0x000000161b6b723e */ /* 0x000fe200000010ff */
[C---:B------:R-:W-:Y:S01]  /*84c0*/  FFMA R30, R41.reuse, R45, R30 ;  /* 0x0000002d291e7223 */ /* 0x040fe2000000001e */
[----:B------:R-:W-:Y:S01]  /*84d0*/  FFMA R35, R41, R44, R35 ;  /* 0x0000002c29237223 */ /* 0x000fe20000000023 */
[----:B------:R-:W-:Y:S02]  /*84e0*/  F2FP.BF16.F32.PACK_AB R108, R25, R24 ;  /* 0x00000018196c723e */ /* 0x000fe400000010ff */
[----:B------:R1:W-:Y:S01]  /*84f0*/  STS.128 [R94+0x20], R104 ;  /* 0x000020685e007388 */ /* 0x0003e20000000c00 */
[----:B------:R-:W-:Y:S02]  /*8500*/  F2FP.BF16.F32.PACK_AB R109, R31, R26 ;  /* 0x0000001a1f6d723e */ /* 0x000fe400000010ff */
[----:B------:R-:W-:Y:S02]  /*8510*/  F2FP.BF16.F32.PACK_AB R110, R29, R28 ;  /* 0x0000001c1d6e723e */ /* 0x000fe400000010ff */
[----:B------:R-:W-:Y:S05]  /*8520*/  F2FP.BF16.F32.PACK_AB R111, R35, R30 ;  /* 0x0000001e236f723e */ /* 0x000fea00000010ff */
[----:B------:R1:W-:Y:S01]  /*8530*/  STS.128 [R90+0x30], R108 ;  /* 0x0000306c5a007388 */ /* 0x0003e20000000c00 */
[----:B------:R-:W-:Y:S01]  /*8540*/  @!PT LDS RZ, [RZ] ;  /* 0x00000000fffff984 */ /* 0x000fe20000000800 */
[----:B------:R-:W-:Y:S01]  /*8550*/  @!PT LDS RZ, [RZ] ;  /* 0x00000000fffff984 */ /* 0x000fe20000000800 */
[----:B------:R-:W-:Y:S01]  /*8560*/  @!PT LDS RZ, [RZ] ;  /* 0x00000000fffff984 */ /* 0x000fe20000000800 */
[----:B------:R-:W-:Y:S01]  /*8570*/  @!PT LDS RZ, [RZ] ;  /* 0x00000000fffff984 */ /* 0x000fe20000000800 */
[----:B------:R3:W-:Y:S07]  /*8580*/  MEMBAR.ALL.CTA ;  /* 0x0000000000007992 */ /* 0x0007ee0000008000 */
[----:B---3--:R-:W3:Y:S02]  /*8590*/  FENCE.VIEW.ASYNC.S ;  /* 0x00000000000073c6 */ /* 0x008ee40000000000 */
[----:B---3--:R-:W-:Y:S06]  /*85a0*/  BAR.SYNC.DEFER_BLOCKING 0x1, 0x80 ;  /* 0x0042000000007b1d */ /* 0x008fec0000010000 */
[----:B------:R-:W-:Y:S05]  /*85b0*/  @P0 BRA `(.L_x_143) ;  /* 0x0000000000280947 */ /* 0x000fea0003800000 */
[----:B------:R-:W3:Y:S01]  /*85c0*/  LDCU.64 UR6, c[0x0][0x348] ;  /* 0x00006900ff0677ac */ /* 0x000ee20008000a00 */
[----:B------:R-:W-:Y:S01]  /*85d0*/  UIADD3 UR4, UPT, UPT, UR43, 0x400, URZ ;  /* 0x000004002b047890 */ /* 0x000fe2000fffe0ff */
[----:B------:R-:W-:Y:S05]  /*85e0*/  UMOV UR51, UR44 ;  /* 0x0000002c00337c82 */ /* 0x000fea0008000000 */
[----:B------:R-:W-:Y:S04]  /*85f0*/  MOV R87, UR4 ;  /* 0x0000000400577c02 */ /* 0x000fe80008000f00 */
[----:B------:R-:W-:Y:S01]  /*8600*/  R2UR UR48, R87 ;  /* 0x00000000573072ca */ /* 0x000fe200000e0000 */
[----:B---3--:R-:W-:Y:S04]  /*8610*/  UIADD3 UR4, UP0, UPT, UR6, 0xa80, URZ ;  /* 0x00000a8006047890 */ /* 0x008fe8000ff1e0ff */
[----:B------:R-:W-:Y:S09]  /*8620*/  UIADD3.X UR5, UPT, UPT, URZ, UR7, URZ, UP0, !UPT ;  /* 0x00000007ff057290 */ /* 0x000ff200087fe4ff */
[----:B------:R3:W-:Y:S01]  /*8630*/  UTMASTG.3D [UR48], [UR4] ;  /* 0x00000030040073b5 */ /* 0x0007e20008010000 */
[----:B------:R0:W-:Y:S01]  /*8640*/  UTMACMDFLUSH ;  /* 0x00000000000079b7 */ /* 0x0001e20000000000 */
[----:B---3--:R-:W-:Y:S04]  /*8650*/  DEPBAR.LE SB0, 0x1 ;  /* 0x000080400000791a */ /* 0x008fe80000000000 */
.L_x_143:
[----:B------:R-:W-:Y:S05]  /*8660*/  BSYNC.RECONVERGENT B0 ;  /* 0x0000000000007941 */ /* 0x000fea0003800200 */
.L_x_142:
[----:B------:R-:W-:Y:S01]  /*8670*/  BAR.SYNC.DEFER_BLOCKING 0x1, 0x80 ;  /* 0x0042000000007b1d */ /* 0x000fe20000010000 */
[----:B------:R-:W-:Y:S01]  /*8680*/  ISETP.NE.AND P1, PT, R99, RZ, PT ;  /* 0x000000ff6300720c */ /* 0x000fe20003f25270 */
[----:B------:R-:W-:Y:S01]  /*8690*/  UISETP.NE.AND UP0, UPT, UR47, URZ, UPT ;  /* 0x000000ff2f00728c */ /* 0x000fe2000bf05270 */
[----:B------:R-:W-:Y:S11]  /*86a0*/  LEA R3, R47, UR43, 0x3 ;  /* 0x0000002b2f037c11 */ /* 0x000ff6000f8e18ff */
[----:B------:R-:W-:Y:S01]  /*86b0*/  @P1 SHF.L.U32 R2, R93, 0x1f, RZ ;  /* 0x0000001f5d021819 */ /* 0x000fe200000006ff */
[----:B------:R-:W-:Y:S06]  /*86c0*/  BRA.U !UP0, `(.L_x_144) ;  /* 0x0000000108247547 */ /* 0x000fec000b800000 */
[----:B------:R-:W-:Y:S01]  /*86d0*/  IMAD.U32 R5, RZ, RZ, UR46 ;  /* 0x0000002eff057e24 */ /* 0x000fe2000f8e00ff */
[----:B------:R-:W-:Y:S01]  /*86e0*/  MOV R0, UR58 ;  /* 0x0000003a00007c02 */ /* 0x000fe20008000f00 */
[----:B------:R-:W-:Y:S03]  /*86f0*/  UIADD3 UR4, UPT, UPT, UR46, 0x1, URZ ;  /* 0x000000012e047890 */ /* 0x000fe6000fffe0ff */
[----:B------:R-:W-:Y:S01]  /*8700*/  @P1 LEA R5, R5, UR43, 0x3 ;  /* 0x0000002b05051c11 */ /* 0x000fe2000f8e18ff */
[----:B------:R-:W-:Y:S04]  /*8710*/  UISETP.NE.AND UP0, UPT, UR4, 0x4, UPT ;  /* 0x000000040400788c */ /* 0x000fe8000bf05270 */
[----:B------:R-:W-:Y:S01]  /*8720*/  @P1 VIADD R5, R5, 0x1d0 ;  /* 0x000001d005051836 */ /* 0x000fe20000000000 */
[----:B------:R-:W-:Y:S04]  /*8730*/  USEL UR46, UR4, URZ, UP0 ;  /* 0x000000ff042e7287 */ /* 0x000fe80008000000 */
[----:B------:R-:W-:Y:S04]  /*8740*/  @P1 PRMT R0, R0, 0x654, R5 ;  /* 0x0000065400001816 */ /* 0x000fe80000000005 */
[----:B------:R3:W-:Y:S04]  /*8750*/  @P1 SYNCS.ARRIVE.TRANS64.RED.A1T0 RZ, [R0+URZ], RZ ;  /* 0x000000ff00ff19a7 */ /* 0x0007e800081004ff */
.L_x_144:
[----:B------:R-:W4:Y:S01]  /*8760*/  @P1 SYNCS.PHASECHK.TRANS64.TRYWAIT P0, [R3+URZ+0x1b0], R2 ;  /* 0x0001b002030015a7 */ /* 0x000f2200080011ff */
[----:B------:R-:W-:Y:S01]  /*8770*/  BSSY B1, `(.L_x_145) ;  /* 0x0000016000017945 */ /* 0x000fe20003800000 */
[----:B----4-:R-:W-:Y:S03]  /*8780*/  @P1 SEL R46, RZ, 0x1, !P0 ;  /* 0x00000001ff2e1807 */ /* 0x010fe60004000000 */
[----:B------:R-:W-:Y:S05]  /*8790*/  @!P1 BRA `(.L_x_146) ;  /* 0x00000000004c9947 */ /* 0x000fea0003800000 */
[----:B------:R-:W-:Y:S01]  /*87a0*/  ISETP.NE.AND P0, PT, R46, RZ, PT ;  /* 0x000000ff2e00720c */ /* 0x000fe20003f05270 */
[----:B------:R-:W-:Y:S01]  /*87b0*/  BSSY B0, `(.L_x_147) ;  /* 0x000000b000007945 */ /* 0x000fe20003800000 */
[----:B------:R-:W-:Y:S11]  /*87c0*/  ISETP.NE.AND P1, PT, R60, RZ, PT ;  /* 0x000000ff3c00720c */ /* 0x000ff60003f25270 */
[----:B------:R-:W-:Y:S02]  /*87d0*/  @!UPT UIADD3 URZ, UPT, UPT, URZ, URZ, URZ ;  /* 0x000000fffffff290 */ /* 0x000fe4000fffe0ff */
[C---:B------:R-:W-:Y:S01]  /*87e0*/  @P1 IMAD R6, R47.reuse, 0x2000, R96 ;  /* 0x000020002f061824 */ /* 0x040fe200078e0260 */
[C---:B------:R-:W-:Y:S01]  /*87f0*/  @P1 LEA R4, R47.reuse, R94, 0xd ;  /* 0x0000005e2f041211 */ /* 0x040fe200078e68ff */
[C---:B------:R-:W-:Y:S02]  /*8800*/  @P1 IMAD R5, R47.reuse, 0x2000, R95 ;  /* 0x000020002f051824 */ /* 0x040fe400078e025f */
[----:B------:R-:W-:Y:S01]  /*8810*/  @P1 IMAD R2, R47, 0x2000, R90 ;  /* 0x000020002f021824 */ /* 0x000fe200078e025a */
[----:B------:R-:W-:Y:S06]  /*8820*/  @P0 BRA `(.L_x_148) ;  /* 0x00000000000c0947 */ /* 0x000fec0003800000 */
[----:B---3--:R-:W-:Y:S04]  /*8830*/  SHF.L.U32 R0, R93, 0x1f, RZ ;  /* 0x0000001f5d007819 */ /* 0x008fe800000006ff */
[----:B------:R-:W3:Y:S02]  /*8840*/  SYNCS.PHASECHK.TRANS64.TRYWAIT P0, [R3+URZ+0x1b0], R0 ;  /* 0x0001b000030075a7 */ /* 0x000ee400080011ff */
[----:B---3--:R-:W-:Y:S05]  /*8850*/  @!P0 BRA `(.L_x_149) ;  /* 0x0000003800c48947 */ /* 0x008fea0003800000 */
.L_x_148:
[----:B------:R-:W-:Y:S05]  /*8860*/  BSYNC B0 ;  /* 0x0000000000007941 */ /* 0x000fea0003800000 */
.L_x_147:
[----:B------:R-:W-:Y:S02]  /*8870*/  ISETP.NE.AND P0, PT, R60, RZ, PT ;  /* 0x000000ff3c00720c */ /* 0x000fe40003f05270 */
[----:B------:R-:W-:Y:S11]  /*8880*/  IADD3 R47, PT, PT, R47, 0x1, RZ ;  /* 0x000000012f2f7810 */ /* 0x000ff60007ffe0ff */
[----:B------:R4:W1:Y:S04]  /*8890*/  @P0 LDS.128 R48, [R6] ;  /* 0x0000000006300984 */ /* 0x0008680000000c00 */
[----:B------:R4:W1:Y:S04]  /*88a0*/  @P0 LDS.128 R56, [R5+0x10] ;  /* 0x0000100005380984 */ /* 0x0008680000000c00 */
[----:B------:R4:W1:Y:S04]  /*88b0*/  @P0 LDS.128 R64, [R4+0x20] ;  /* 0x0000200004400984 */ /* 0x0008680000000c00 */
[----:B------:R4:W1:Y:S02]  /*88c0*/  @P0 LDS.128 R72, [R2+0x30] ;  /* 0x0000300002480984 */ /* 0x0008640000000c00 */
.L_x_146:
[----:B------:R-:W-:Y:S05]  /*88d0*/  BSYNC B1 ;  /* 0x0000000000017941 */ /* 0x000fea0003800000 */
.L_x_145:
[----:B---3--:R-:W-:Y:S05]  /*88e0*/  VIADD R0, R39, 0x20 ;  /* 0x0000002027007836 */ /* 0x008fea0000000000 */
[----:B------:R-:W-:Y:S04]  /*88f0*/  SHF.R.U32.HI R0, RZ, 0x15, R0 ;  /* 0x00000015ff007819 */ /* 0x000fe80000011600 */
[----:B------:R-:W-:Y:S11]  /*8900*/  LOP3.LUT P0, RZ, R0, 0x3, R85, 0x48, !PT ;  /* 0x0000000300ff7812 */ /* 0x000ff60007804855 */
[----:B------:R-:W-:Y:S02]  /*8910*/  @!UPT UIADD3 URZ, UPT, UPT, URZ, URZ, URZ ;  /* 0x000000fffffff290 */ /* 0x000fe4000fffe0ff */
[----:B------:R-:W-:Y:S05]  /*8920*/  @!P0 BRA `(.L_x_150) ;  /* 0x0000000000408947 */ /* 0x000fea0003800000 */
[----:B------:R-:W3:Y:S01]  /*8930*/  LDCU.64 UR8, c[0x4][0x70] ;  /* 0x01000e00ff0877ac */ /* 0x000ee20008000a00 */
[----:B------:R-:W-:Y:S01]  /*8940*/  MOV R3, 0x0 ;  /* 0x0000000000037802 */ /* 0x000fe20000000f00 */
[----:B------:R-:W-:Y:S02]  /*8950*/  HFMA2 R12, -RZ, RZ, 0, 5.9604644775390625e-08 ;  /* 0x00000001ff0c7431 */ /* 0x000fe400000001ff */
[----:B------:R-:W-:Y:S02]  /*8960*/  IMAD.MOV.U32 R8, RZ, RZ, 0x192 ;  /* 0x00000192ff087424 */ /* 0x000fe400078e00ff */
[----:B------:R-:W-:Y:S01]  /*8970*/  IMAD.MOV.U32 R13, RZ, RZ, RZ ;  /* 0x000000ffff0d7224 */ /* 0x000fe200078e00ff */
[----:B------:R-:W5:Y:S01]  /*8980*/  LDCU.64 UR6, c[0x4][0x78] ;  /* 0x01000f00ff0677ac */ /* 0x000f620008000a00 */
[----:B----4-:R-:W4:Y:S01]  /*8990*/  LDC.64 R2, c[0x4][R3] ;  /* 0x0100000003027b82 */ /* 0x010f220000000a00 */
[----:B------:R-:W2:Y:S01]  /*89a0*/  LDCU.64 UR4, c[0x4][0x10] ;  /* 0x01000200ff0477ac */ /* 0x000ea20008000a00 */
[----:B---3--:R-:W-:Y:S01]  /*89b0*/  MOV R5, UR9 ;  /* 0x0000000900057c02 */ /* 0x008fe20008000f00 */
[----:B------:R-:W-:Y:S01]  /*89c0*/  IMAD.U32 R4, RZ, RZ, UR8 ;  /* 0x00000008ff047e24 */ /* 0x000fe2000f8e00ff */
[----:B-----5:R-:W-:Y:S01]  /*89d0*/  MOV R7, UR7 ;  /* 0x0000000700077c02 */ /* 0x020fe20008000f00 */
[----:B------:R-:W-:Y:S01]  /*89e0*/  IMAD.U32 R6, RZ, RZ, UR6 ;  /* 0x00000006ff067e24 */ /* 0x000fe2000f8e00ff */
[----:B--2---:R-:W-:Y:S01]  /*89f0*/  MOV R11, UR5 ;  /* 0x00000005000b7c02 */ /* 0x004fe20008000f00 */
[----:B------:R-:W-:Y:S02]  /*8a00*/  IMAD.U32 R10, RZ, RZ, UR4 ;  /* 0x00000004ff0a7e24 */ /* 0x000fe4000f8e00ff */
[----:B------:R-:W-:Y:S07]  /*8a10*/  LEPC R20, `(.L_x_150) ;  /* 0x000000001014794e */ /* 0x000fee0000000000 */
[----:B-1--4-:R-:W-:Y:S05]  /*8a20*/  CALL.ABS.NOINC R2 ;  /* 0x0000000002007343 */ /* 0x012fea0003c00000 */
.L_x_150:
[C---:B-1----:R-:W-:Y:S01]  /*8a30*/  SHF.L.U32 R40, R48.reuse, 0x10, RZ ;  /* 0x0000001030287819 */ /* 0x042fe200000006ff */
[----:B------:R-:W-:Y:S05]  /*8a40*/  WARPSYNC.ALL ;  /* 0x0000000000007948 */ /* 0x000fea0003800000 */
[----:B------:R-:W-:Y:S01]  /*8a50*/  R2UR UR4, R39 ;  /* 0x00000000270472ca */ /* 0x000fe200000e0000 */
[----:B------:R-:W-:Y:S01]  /*8a60*/  BSSY.RECONVERGENT B0, `(.L_x_151) ;  /* 0x0000090000007945 */ /* 0x000fe20003800200 */
[----:B------:R-:W-:Y:S02]  /*8a70*/  LOP3.LUT R43, R48, 0xffff0000, RZ, 0xc0, !PT ;  /* 0xffff0000302b7812 */ /* 0x000fe400078ec0ff */
[----:B------:R-:W-:Y:S02]  /*8a80*/  LOP3.LUT R42, R49, 0xffff0000, RZ, 0xc0, !PT ;  /* 0xffff0000312a7812 */ /* 0x000fe400078ec0ff */
[----:B------:R-:W-:Y:S02]  /*8a90*/  SHF.L.U32 R45, R51, 0x10, RZ ;  /* 0x00000010332d7819 */ /* 0x000fe400000006ff */
[----:B------:R-:W-:Y:S02]  /*8aa0*/  ISETP.NE.AND P6, PT, R99, RZ, PT ;  /* 0x000000ff6300720c */ /* 0x000fe40003fc5270 */
[----:B------:R-:W-:Y:S02]  /*8ab0*/  MOV R52, UR46 ;  /* 0x0000002e00347c02 */ /* 0x000fe40008000f00 */
[----:B------:R-:W-:Y:S01]  /*8ac0*/  MOV R61, UR58 ;  /* 0x0000003a003d7c02 */ /* 0x000fe20008000f00 */
[----:B----4-:R-:W1:Y:S01]  /*8ad0*/  LDTM.x32 R4, tmem[UR4+0x20] ;  /* 0x00002004000479ee */ /* 0x010e6200082c0000 */
[----:B------:R-:W-:Y:S02]  /*8ae0*/  LOP3.LUT R44, R75, 0xffff0000, RZ, 0xc0, !PT ;  /* 0xffff00004b2c7812 */ /* 0x000fe400078ec0ff */
[----:B------:R-:W-:Y:S02]  /*8af0*/  ISETP.NE.AND P0, PT, R98, RZ, PT ;  /* 0x000000ff6200720c */ /* 0x000fe40003f05270 */
[----:B------:R-:W-:Y:S03]  /*8b00*/  LEA R62, R47, UR43, 0x3 ;  /* 0x0000002b2f3e7c11 */ /* 0x000fe6000f8e18ff */
[----:B------:R-:W-:Y:S02]  /*8b10*/  @P6 LEA R52, R52, UR43, 0x3 ;  /* 0x0000002b34346c11 */ /* 0x000fe4000f8e18ff */
[----:B------:R-:W-:Y:S02]  /*8b20*/  @P6 SHF.L.U32 R63, R93, 0x1f, RZ ;  /* 0x0000001f5d3f6819 */ /* 0x000fe400000006ff */
[----:B------:R-:W-:Y:S04]  /*8b30*/  @P6 IADD3 R52, PT, PT, R52, 0x1d0, RZ ;  /* 0x000001d034346810 */ /* 0x000fe80007ffe0ff */
[----:B------:R-:W-:Y:S01]  /*8b40*/  @P6 PRMT R61, R61, 0x654, R52 ;  /* 0x000006543d3d6816 */ /* 0x000fe20000000034 */
[C---:B-1----:R-:W-:Y:S01]  /*8b50*/  FMUL R0, R38.reuse, R4 ;  /* 0x0000000426007220 */ /* 0x042fe20000400000 */
[C---:B------:R-:W-:Y:S01]  /*8b60*/  FMUL R2, R38.reuse, R5 ;  /* 0x0000000526027220 */ /* 0x040fe20000400000 */
[C---:B------:R-:W-:Y:S01]  /*8b70*/  FMUL R3, R38.reuse, R6 ;  /* 0x0000000626037220 */ /* 0x040fe20000400000 */
[----:B------:R-:W-:Y:S01]  /*8b80*/  FMUL R7, R38, R7 ;  /* 0x0000000726077220 */ /* 0x000fe20000400000 */
[----:B------:R-:W-:Y:S01]  /*8b90*/  FFMA R0, R41, R40, R0 ;  /* 0x0000002829007223 */ /* 0x000fe20000000000 */
[----:B------:R-:W-:Y:S01]  /*8ba0*/  SHF.L.U32 R40, R49, 0x10, RZ ;  /* 0x0000001031287819 */ /* 0x000fe200000006ff */
[C---:B------:R-:W-:Y:S01]  /*8bb0*/  FFMA R2, R41.reuse, R43, R2 ;  /* 0x0000002b29027223 */ /* 0x040fe20000000002 */
[----:B------:R-:W-:Y:S01]  /*8bc0*/  SHF.L.U32 R43, R50, 0x10, RZ ;  /* 0x00000010322b7819 */ /* 0x000fe200000006ff */
[C---:B------:R-:W-:Y:S01]  /*8bd0*/  FMUL R4, R38.reuse, R8 ;  /* 0x0000000826047220 */ /* 0x040fe20000400000 */
[----:B------:R-:W-:Y:S01]  /*8be0*/  FMUL R5, R38, R9 ;  /* 0x0000000926057220 */ /* 0x000fe20000400000 */
[C---:B------:R-:W-:Y:S01]  /*8bf0*/  FFMA R3, R41.reuse, R40, R3 ;  /* 0x0000002829037223 */ /* 0x040fe20000000003 */
[----:B------:R-:W-:Y:S01]  /*8c00*/  LOP3.LUT R40, R50, 0xffff0000, RZ, 0xc0, !PT ;  /* 0xffff000032287812 */ /* 0x000fe200078ec0ff */
[----:B------:R-:W-:Y:S01]  /*8c10*/  FFMA R7, R41, R42, R7 ;  /* 0x0000002a29077223 */ /* 0x000fe20000000007 */
[----:B------:R-:W-:Y:S01]  /*8c20*/  LOP3.LUT R42, R51, 0xffff0000, RZ, 0xc0, !PT ;  /* 0xffff0000332a7812 */ /* 0x000fe200078ec0ff */
[----:B------:R-:W-:Y:S01]  /*8c30*/  FMUL R6, R38, R10 ;  /* 0x0000000a26067220 */ /* 0x000fe20000400000 */
[----:B------:R-:W-:Y:S01]  /*8c40*/  F2FP.BF16.F32.PACK_AB R52, R2, R0 ;  /* 0x000000000234723e */ /* 0x000fe200000010ff */
[----:B------:R-:W-:Y:S01]  /*8c50*/  FMUL R11, R38, R11 ;  /* 0x0000000b260b7220 */ /* 0x000fe20000400000 */
[----:B------:R-:W-:Y:S01]  /*8c60*/  F2FP.BF16.F32.PACK_AB R53, R7, R3 ;  /* 0x000000030735723e */ /* 0x000fe200000010ff */
        /* <DEDUP_REMOVED lines=20> */
[C---:B------:R-:W-:Y:S01]  /*8db0*/  FMUL R12, R38.reuse, R16 ;  /* 0x00000010260c7220 */ /* 0x040fe20000400000 */
        /* <DEDUP_REMOVED lines=13> */
[----:B------:R1:W-:Y:S01]  /*8e90*/  STS.128 [R96+0x2000], R52 ;  /* 0x0020003460007388 */ /* 0x0003e20000000c00 */
[----:B------:R-:W-:Y:S01]  /*8ea0*/  F2FP.BF16.F32.PACK_AB R70, R13, R12 ;  /* 0x0000000c0d46723e */ /* 0x000fe200000010ff */
[----:B------:R-:W-:Y:S01]  /*8eb0*/  FFMA R19, R41, R40, R19 ;  /* 0x0000002829137223 */ /* 0x000fe20000000013 */
[----:B------:R-:W-:Y:S01]  /*8ec0*/  LOP3.LUT R40, R64, 0xffff0000, RZ, 0xc0, !PT ;  /* 0xffff000040287812 */ /* 0x000fe200078ec0ff */
[C---:B------:R-:W-:Y:S01]  /*8ed0*/  FMUL R16, R38.reuse, R20 ;  /* 0x0000001426107220 */ /* 0x040fe20000400000 */
[C---:B------:R-:W-:Y:S01]  /*8ee0*/  FMUL R17, R38.reuse, R21 ;  /* 0x0000001526117220 */ /* 0x040fe20000400000 */
[C---:B------:R-:W-:Y:S01]  /*8ef0*/  FMUL R18, R38.reuse, R22 ;  /* 0x0000001626127220 */ /* 0x040fe20000400000 */
[----:B------:R-:W-:Y:S01]  /*8f00*/  F2FP.BF16.F32.PACK_AB R71, R19, R14 ;  /* 0x0000000e1347723e */ /* 0x000fe200000010ff */
[----:B------:R-:W-:Y:S01]  /*8f10*/  FMUL R23, R38, R23 ;  /* 0x0000001726177220 */ /* 0x000fe20000400000 */
[----:B------:R-:W-:Y:S01]  /*8f20*/  FFMA R16, R41, R43, R16 ;  /* 0x0000002b29107223 */ /* 0x000fe20000000010 */
[----:B------:R-:W-:Y:S01]  /*8f30*/  SHF.L.U32 R43, R67, 0x10, RZ ;  /* 0x00000010432b7819 */ /* 0x000fe200000006ff */
[C---:B------:R-:W-:Y:S01]  /*8f40*/  FFMA R17, R41.reuse, R40, R17 ;  /* 0x0000002829117223 */ /* 0x040fe20000000011 */
[----:B------:R1:W-:Y:S01]  /*8f50*/  STS.128 [R95+0x2010], R68 ;  /* 0x002010445f007388 */ /* 0x0003e20000000c00 */
        /* <DEDUP_REMOVED lines=8> */
[C---:B------:R-:W-:Y:S01]  /*8fe0*/  FMUL R22, R38.reuse, R26 ;  /* 0x0000001a26167220 */ /* 0x040fe20000400000 */
[----:B------:R-:W-:Y:S01]  /*8ff0*/  FFMA R20, R41, R40, R20 ;  /* 0x0000002829147223 */ /* 0x000fe20000000014 */
[----:B------:R-:W-:Y:S01]  /*9000*/  LOP3.LUT R40, R67, 0xffff0000, RZ, 0xc0, !PT ;  /* 0xffff000043287812 */ /* 0x000fe200078ec0ff */
[C---:B------:R-:W-:Y:S01]  /*9010*/  FFMA R21, R41.reuse, R42, R21 ;  /* 0x0000002a29157223 */ /* 0x040fe20000000015 */
[C---:B------:R-:W-:Y:S01]  /*9020*/  FFMA R22, R41.reuse, R43, R22 ;  /* 0x0000002b29167223 */ /* 0x040fe20000000016 */
[----:B------:R-:W-:Y:S01]  /*9030*/  FMUL R27, R38, R27 ;  /* 0x0000001b261b7220 */ /* 0x000fe20000400000 */
[----:B------:R-:W-:Y:S01]  /*9040*/  SHF.L.U32 R43, R72, 0x10, RZ ;  /* 0x00000010482b7819 */ /* 0x000fe200000006ff */
[----:B------:R-:W-:Y:S01]  /*9050*/  FMUL R24, R38, R28 ;  /* 0x0000001c26187220 */ /* 0x000fe20000400000 */
[----:B------:R-:W-:Y:S01]  /*9060*/  LOP3.LUT R42, R72, 0xffff0000, RZ, 0xc0, !PT ;  /* 0xffff0000482a7812 */ /* 0x000fe200078ec0ff */
[C---:B------:R-:W-:Y:S01]  /*9070*/  FMUL R25, R38.reuse, R29 ;  /* 0x0000001d26197220 */ /* 0x040fe20000400000 */
[C---:B------:R-:W-:Y:S01]  /*9080*/  FMUL R26, R38.reuse, R30 ;  /* 0x0000001e261a7220 */ /* 0x040fe20000400000 */
[C---:B------:R-:W-:Y:S01]  /*9090*/  FFMA R27, R41.reuse, R40, R27 ;  /* 0x00000028291b7223 */ /* 0x040fe2000000001b */
[----:B------:R-:W-:Y:S01]  /*90a0*/  FFMA R24, R41, R43, R24 ;  /* 0x0000002b29187223 */ /* 0x000fe20000000018 */
[----:B------:R-:W-:Y:S01]  /*90b0*/  LOP3.LUT R40, R73, 0xffff0000, RZ, 0xc0, !PT ;  /* 0xffff000049287812 */ /* 0x000fe200078ec0ff */
[C---:B------:R-:W-:Y:S01]  /*90c0*/  FFMA R25, R41.reuse, R42, R25 ;  /* 0x0000002a29197223 */ /* 0x040fe20000000019 */
[----:B------:R-:W-:Y:S01]  /*90d0*/  FMUL R31, R38, R31 ;  /* 0x0000001f261f7220 */ /* 0x000fe20000400000 */
[----:B------:R-:W-:Y:S01]  /*90e0*/  SHF.L.U32 R43, R74, 0x10, RZ ;  /* 0x000000104a2b7819 */ /* 0x000fe200000006ff */
[----:B------:R-:W-:Y:S01]  /*90f0*/  FFMA R26, R41, R45, R26 ;  /* 0x0000002d291a7223 */ /* 0x000fe2000000001a */
        /* <DEDUP_REMOVED lines=29> */
[----:B------:R-:W-:Y:S02]  /*92d0*/  UIADD3 UR9, UPT, UPT, UR49, 0x20, URZ ;  /* 0x0000002031097890 */ /* 0x000fe4000fffe0ff */
[----:B------:R-:W-:Y:S01]  /*92e0*/  UIADD3 UR8, UPT, UPT, UR43, 0x2400, URZ ;  /* 0x000024002b087890 */ /* 0x000fe2000fffe0ff */
[----:B------:R-:W-:Y:S01]  /*92f0*/  UMOV UR10, UR50 ;  /* 0x00000032000a7c82 */ /* 0x000fe20008000000 */
[----:B------:R-:W-:Y:S01]  /*9300*/  UMOV UR11, UR44 ;  /* 0x0000002c000b7c82 */ /* 0x000fe20008000000 */
[----:B---3--:R-:W-:Y:S04]  /*9310*/  UIADD3 UR4, UP0, UPT, UR6, 0xa80, URZ ;  /* 0x00000a8006047890 */ /* 0x008fe8000ff1e0ff */
[----:B------:R-:W-:Y:S09]  /*9320*/  UIADD3.X UR5, UPT, UPT, URZ, UR7, URZ, UP0, !UPT ;  /* 0x00000007ff057290 */ /* 0x000ff200087fe4ff */
[----:B------:R3:W-:Y:S01]  /*9330*/  UTMASTG.3D [UR8], [UR4] ;  /* 0x00000008040073b5 */ /* 0x0007e20008010000 */
[----:B------:R0:W-:Y:S01]  /*9340*/  UTMACMDFLUSH ;  /* 0x00000000000079b7 */ /* 0x0001e20000000000 */
[----:B---3--:R-:W-:Y:S04]  /*9350*/  DEPBAR.LE SB0, 0x1 ;  /* 0x000080400000791a */ /* 0x008fe80000000000 */
.L_x_152:
[----:B------:R-:W-:Y:S05]  /*9360*/  BSYNC.RECONVERGENT B0 ;  /* 0x0000000000007941 */ /* 0x000fea0003800200 */
.L_x_151:
[----:B------:R-:W-:Y:S01]  /*9370*/  BAR.SYNC.DEFER_BLOCKING 0x1, 0x80 ;  /* 0x0042000000007b1d */ /* 0x000fe20000010000 */
[----:B------:R-:W-:Y:S04]  /*9380*/  UIADD3 UR4, UPT, UPT, UR46, 0x1, URZ ;  /* 0x000000012e047890 */ /* 0x000fe8000fffe0ff */
[----:B------:R-:W-:Y:S04]  /*9390*/  UISETP.NE.AND UP0, UPT, UR4, 0x4, UPT ;  /* 0x000000040400788c */ /* 0x000fe8000bf05270 */
[----:B------:R-:W-:Y:S01]  /*93a0*/  USEL UR45, UR4, URZ, UP0 ;  /* 0x000000ff042d7287 */ /* 0x000fe20008000000 */
[----:B------:R3:W-:Y:S01]  /*93b0*/  @P6 SYNCS.ARRIVE.TRANS64.RED.A1T0 RZ, [R61+URZ], RZ ;  /* 0x000000ff3dff69a7 */ /* 0x0007e200081004ff */
[----:B------:R-:W-:Y:S01]  /*93c0*/  BSSY B1, `(.L_x_153) ;  /* 0x0000017000017945 */ /* 0x000fe20003800000 */
[----:B------:R-:W4:Y:S02]  /*93d0*/  @P6 SYNCS.PHASECHK.TRANS64.TRYWAIT P0, [R62+URZ+0x1b0], R63 ;  /* 0x0001b03f3e0065a7 */ /* 0x000f2400080011ff */
[----:B----4-:R-:W-:Y:S01]  /*93e0*/  @P6 SEL R46, RZ, 0x1, !P0 ;  /* 0x00000001ff2e6807 */ /* 0x010fe20004000000 */
[----:B---3--:R-:W-:Y:S06]  /*93f0*/  @!P6 BRA `(.L_x_154) ;  /* 0x00000000004ce947 */ /* 0x008fec0003800000 */
        /* <DEDUP_REMOVED lines=9> */
[----:B------:R-:W-:Y:S04]  /*9490*/  SHF.L.U32 R5, R93, 0x1f, RZ ;  /* 0x0000001f5d057819 */ /* 0x000fe800000006ff */
[----:B------:R-:W3:Y:S02]  /*94a0*/  SYNCS.PHASECHK.TRANS64.TRYWAIT P0, [R62+URZ+0x1b0], R5 ;  /* 0x0001b0053e0075a7 */ /* 0x000ee400080011ff */
[----:B---3--:R-:W-:Y:S05]  /*94b0*/  @!P0 BRA `(.L_x_157) ;  /* 0x0000002c00c08947 */ /* 0x008fea0003800000 */
.L_x_156:
[----:B------:R-:W-:Y:S05]  /*94c0*/  BSYNC B0 ;  /* 0x0000000000007941 */ /* 0x000fea0003800000 */
.L_x_155:
[----:B------:R-:W-:Y:S02]  /*94d0*/  ISETP.NE.AND P0, PT, R60, RZ, PT ;  /* 0x000000ff3c00720c */ /* 0x000fe40003f05270 */
[----:B------:R-:W-:Y:S11]  /*94e0*/  IADD3 R47, PT, PT, R47, 0x1, RZ ;  /* 0x000000012f2f7810 */ /* 0x000ff60007ffe0ff */
[----:B------:R4:W1:Y:S04]  /*94f0*/  @P0 LDS.128 R48, [R4] ;  /* 0x0000000004300984 */ /* 0x0008680000000c00 */
[----:B------:R4:W1:Y:S04]  /*9500*/  @P0 LDS.128 R56, [R3+0x10] ;  /* 0x0000100003380984 */ /* 0x0008680000000c00 */
[----:B------:R4:W1:Y:S04]  /*9510*/  @P0 LDS.128 R64, [R2+0x20] ;  /* 0x0000200002400984 */ /* 0x0008680000000c00 */
[----:B------:R4:W1:Y:S02]  /*9520*/  @P0 LDS.128 R72, [R0+0x30] ;  /* 0x0000300000480984 */ /* 0x0008640000000c00 */
.L_x_154:
[----:B------:R-:W-:Y:S05]  /*9530*/  BSYNC B1 ;  /* 0x0000000000017941 */ /* 0x000fea0003800000 */
.L_x_153:
[----:B----4-:R-:W-:Y:S05]  /*9540*/  VIADD R0, R39, 0x40 ;  /* 0x0000004027007836 */ /* 0x010fea0000000000 */
        /* <DEDUP_REMOVED lines=9> */
[----:B------:R-:W4:Y:S01]  /*95e0*/  LDCU.64 UR6, c[0x4][0x78] ;  /* 0x01000f00ff0677ac */ /* 0x000f220008000a00 */
[----:B------:R-:W1:Y:S01]  /*95f0*/  LDC.64 R2, c[0x4][R3] ;  /* 0x0100000003027b82 */ /* 0x000e620000000a00 */
[----:B------:R-:W5:Y:S01]  /*9600*/  LDCU.64 UR4, c[0x4][0x10] ;  /* 0x01000200ff0477ac */ /* 0x000f620008000a00 */
[----:B---3--:R-:W-:Y:S01]  /*9610*/  MOV R5, UR9 ;  /* 0x0000000900057c02 */ /* 0x008fe20008000f00 */
[----:B------:R-:W-:Y:S01]  /*9620*/  IMAD.U32 R4, RZ, RZ, UR8 ;  /* 0x00000008ff047e24 */ /* 0x000fe2000f8e00ff */
[----:B----4-:R-:W-:Y:S01]  /*9630*/  MOV R7, UR7 ;  /* 0x0000000700077c02 */ /* 0x010fe20008000f00 */
[----:B------:R-:W-:Y:S01]  /*9640*/  IMAD.U32 R6, RZ, RZ, UR6 ;  /* 0x00000006ff067e24 */ /* 0x000fe2000f8e00ff */
[----:B-----5:R-:W-:Y:S01]  /*9650*/  MOV R11, UR5 ;  /* 0x00000005000b7c02 */ /* 0x020fe20008000f00 */
[----:B------:R-:W-:Y:S02]  /*9660*/  IMAD.U32 R10, RZ, RZ, UR4 ;  /* 0x00000004ff0a7e24 */ /* 0x000fe4000f8e00ff */
[----:B------:R-:W-:Y:S07]  /*9670*/  LEPC R20, `(.L_x_158) ;  /* 0x000000001014794e */ /* 0x000fee0000000000 */
[----:B-12---:R-:W-:Y:S05]  /*9680*/  CALL.ABS.NOINC R2 ;  /* 0x0000000002007343 */ /* 0x006fea0003c00000 */
.L_x_158:
        /* <DEDUP_REMOVED lines=10> */
[----:B---3--:R-:W1:Y:S01]  /*9730*/  LDTM.x32 R4, tmem[UR4+0x40] ;  /* 0x00004004000479ee */ /* 0x008e6200082c0000 */
        /* <DEDUP_REMOVED lines=136> */
.L_x_160:
[----:B------:R-:W-:Y:S05]  /*9fc0*/  BSYNC.RECONVERGENT B0 ;  /* 0x0000000000007941 */ /* 0x000fea0003800200 */
.L_x_159:
        /* <DEDUP_REMOVED lines=21> */
.L_x_164:
[----:B------:R-:W-:Y:S05]  /*a120*/  BSYNC B0 ;  /* 0x0000000000007941 */ /* 0x000fea0003800000 */
.L_x_163:
[----:B------:R-:W-:Y:S11]  /*a130*/  ISETP.NE.AND P0, PT, R60, RZ, PT ;  /* 0x000000ff3c00720c */ /* 0x000ff60003f05270 */
[----:B------:R-:W-:Y:S02]  /*a140*/  @!UPT UIADD3 URZ, UPT, UPT, URZ, URZ, URZ ;  /* 0x000000fffffff290 */ /* 0x000fe4000fffe0ff */
[----:B------:R4:W1:Y:S04]  /*a150*/  @P0 LDS.128 R48, [R3] ;  /* 0x0000000003300984 */ /* 0x0008680000000c00 */
[----:B------:R4:W1:Y:S04]  /*a160*/  @P0 LDS.128 R56, [R2+0x10] ;  /* 0x0000100002380984 */ /* 0x0008680000000c00 */
[----:B------:R4:W1:Y:S04]  /*a170*/  @P0 LDS.128 R64, [R0+0x20] ;  /* 0x0000200000400984 */ /* 0x0008680000000c00 */
[----:B------:R4:W1:Y:S02]  /*a180*/  @P0 LDS.128 R72, [R47+0x30] ;  /* 0x000030002f480984 */ /* 0x0008640000000c00 */
.L_x_162:
[----:B------:R-:W-:Y:S05]  /*a190*/  BSYNC B1 ;  /* 0x0000000000017941 */ /* 0x000fea0003800000 */
.L_x_161:
        /* <DEDUP_REMOVED lines=21> */
.L_x_166:
[----:B------:R-:W-:Y:S01]  /*a2f0*/  ISETP.NE.AND P0, PT, R98, RZ, PT ;  /* 0x000000ff6200720c */ /* 0x000fe20003f05270 */
[----:B------:R-:W-:Y:S05]  /*a300*/  WARPSYNC.ALL ;  /* 0x0000000000007948 */ /* 0x000fea0003800000 */
[----:B------:R-:W-:Y:S01]  /*a310*/  R2UR UR4, R39 ;  /* 0x00000000270472ca */ /* 0x000fe200000e0000 */
[----:B------:R-:W-:Y:S01]  /*a320*/  BSSY.RECONVERGENT B0, `(.L_x_167) ;  /* 0x000008c000007945 */ /* 0x000fe20003800200 */
[C---:B-1----:R-:W-:Y:S02]  /*a330*/  SHF.L.U32 R40, R48.reuse, 0x10, RZ ;  /* 0x0000001030287819 */ /* 0x042fe400000006ff */
[----:B------:R-:W-:Y:S02]  /*a340*/  LOP3.LUT R42, R48, 0xffff0000, RZ, 0xc0, !PT ;  /* 0xffff0000302a7812 */ /* 0x000fe400078ec0ff */
[C---:B------:R-:W-:Y:S02]  /*a350*/  SHF.L.U32 R43, R49.reuse, 0x10, RZ ;  /* 0x00000010312b7819 */ /* 0x040fe400000006ff */
[----:B------:R-:W-:Y:S02]  /*a360*/  LOP3.LUT R44, R49, 0xffff0000, RZ, 0xc0, !PT ;  /* 0xffff0000312c7812 */ /* 0x000fe400078ec0ff */
[C---:B------:R-:W-:Y:S02]  /*a370*/  SHF.L.U32 R45, R50.reuse, 0x10, RZ ;  /* 0x00000010322d7819 */ /* 0x040fe400000006ff */
[----:B------:R-:W-:Y:S01]  /*a380*/  LOP3.LUT R46, R50, 0xffff0000, RZ, 0xc0, !PT ;  /* 0xffff0000322e7812 */ /* 0x000fe200078ec0ff */
[----:B---3--:R-:W1:Y:S01]  /*a390*/  LDTM.x32 R4, tmem[UR4+0x60] ;  /* 0x00006004000479ee */ /* 0x008e6200082c0000 */
[C---:B------:R-:W-:Y:S01]  /*a3a0*/  SHF.L.U32 R47, R51.reuse, 0x10, RZ ;  /* 0x00000010332f7819 */ /* 0x040fe200000006ff */
[----:B------:R-:W-:Y:S01]  /*a3b0*/  NOP ;  /* 0x0000000000007918 */ /* 0x000fe20000000000 */
[----:B------:R-:W-:Y:S02]  /*a3c0*/  LOP3.LUT R48, R51, 0xffff0000, RZ, 0xc0, !PT ;  /* 0xffff000033307812 */ /* 0x000fe400078ec0ff */
[C---:B------:R-:W-:Y:S02]  /*a3d0*/  SHF.L.U32 R49, R56.reuse, 0x10, RZ ;  /* 0x0000001038317819 */ /* 0x040fe400000006ff */
[----:B------:R-:W-:Y:S02]  /*a3e0*/  LOP3.LUT R51, R56, 0xffff0000, RZ, 0xc0, !PT ;  /* 0xffff000038337812 */ /* 0x000fe400078ec0ff */
[C---:B------:R-:W-:Y:S02]  /*a3f0*/  SHF.L.U32 R50, R57.reuse, 0x10, RZ ;  /* 0x0000001039327819 */ /* 0x040fe400000006ff */
[----:B------:R-:W-:Y:S02]  /*a400*/  LOP3.LUT R52, R57, 0xffff0000, RZ, 0xc0, !PT ;  /* 0xffff000039347812 */ /* 0x000fe400078ec0ff */
[C---:B------:R-:W-:Y:S02]  /*a410*/  SHF.L.U32 R53, R58.reuse, 0x10, RZ ;  /* 0x000000103a357819 */ /* 0x040fe400000006ff */
[----:B------:R-:W-:Y:S02]  /*a420*/  LOP3.LUT R54, R58, 0xffff0000, RZ, 0xc0, !PT ;  /* 0xffff00003a367812 */ /* 0x000fe400078ec0ff */
[C---:B------:R-:W-:Y:S02]  /*a430*/  SHF.L.U32 R55, R59.reuse, 0x10, RZ ;  /* 0x000000103b377819 */ /* 0x040fe400000006ff */
[----:B------:R-:W-:Y:S02]  /*a440*/  IADD3 R102, PT, PT, R100, 0x230, RZ ;  /* 0x0000023064667810 */ /* 0x000fe40007ffe0ff */
[----:B------:R-:W-:Y:S02]  /*a450*/  LOP3.LUT R56, R59, 0xffff0000, RZ, 0xc0, !PT ;  /* 0xffff00003b387812 */ /* 0x000fe400078ec0ff */
[----:B------:R-:W-:Y:S01]  /*a460*/  SHF.L.U32 R57, R64, 0x10, RZ ;  /* 0x0000001040397819 */ /* 0x000fe200000006ff */
[----:B-1----:R-:W-:Y:S01]  /*a470*/  FMUL R4, R38, R4 ;  /* 0x0000000426047220 */ /* 0x002fe20000400000 */
[----:B------:R-:W-:Y:S01]  /*a480*/  LOP3.LUT R58, R64, 0xffff0000, RZ, 0xc0, !PT ;  /* 0xffff0000403a7812 */ /* 0x000fe200078ec0ff */
[----:B------:R-:W-:Y:S01]  /*a490*/  FMUL R5, R38, R5 ;  /* 0x0000000526057220 */ /* 0x000fe20000400000 */
[----:B------:R-:W-:Y:S01]  /*a4a0*/  LOP3.LUT R116, R102, 0xfefffff8, RZ, 0xc0, !PT ;  /* 0xfefffff866747812 */ /* 0x000fe200078ec0ff */
[C---:B------:R-:W-:Y:S01]  /*a4b0*/  FFMA R4, R41.reuse, R40, R4 ;  /* 0x0000002829047223 */ /* 0x040fe20000000004 */
[C---:B------:R-:W-:Y:S01]  /*a4c0*/  FMUL R6, R38.reuse, R6 ;  /* 0x0000000626067220 */ /* 0x040fe20000400000 */
[----:B------:R-:W-:Y:S01]  /*a4d0*/  FFMA R5, R41, R42, R5 ;  /* 0x0000002a29057223 */ /* 0x000fe20000000005 */
[----:B------:R-:W-:Y:S01]  /*a4e0*/  SHF.L.U32 R59, R65, 0x10, RZ ;  /* 0x00000010413b7819 */ /* 0x000fe200000006ff */
[----:B------:R1:W-:Y:S01]  /*a4f0*/  SYNCS.ARRIVE.TRANS64.RED.A1T0 RZ, [R116+URZ], RZ ;  /* 0x000000ff74ff79a7 */ /* 0x0003e200081004ff */
[----:B------:R-:W-:Y:S01]  /*a500*/  FFMA R6, R41, R43, R6 ;  /* 0x0000002b29067223 */ /* 0x000fe20000000006 */
[C---:B------:R-:W-:Y:S01]  /*a510*/  FMUL R7, R38.reuse, R7 ;  /* 0x0000000726077220 */ /* 0x040fe20000400000 */
[----:B------:R-:W-:Y:S01]  /*a520*/  F2FP.BF16.F32.PACK_AB R104, R5, R4 ;  /* 0x000000040568723e */ /* 0x000fe200000010ff */
[C---:B------:R-:W-:Y:S01]  /*a530*/  FMUL R8, R38.reuse, R8 ;  /* 0x0000000826087220 */ /* 0x040fe20000400000 */
[----:B------:R-:W-:Y:S01]  /*a540*/  FMUL R9, R38, R9 ;  /* 0x0000000926097220 */ /* 0x000fe20000400000 */
[----:B------:R-:W-:Y:S01]  /*a550*/  LOP3.LUT R60, R65, 0xffff0000, RZ, 0xc0, !PT ;  /* 0xffff0000413c7812 */ /* 0x000fe200078ec0ff */
[C---:B------:R-:W-:Y:S01]  /*a560*/  FFMA R7, R41.reuse, R44, R7 ;  /* 0x0000002c29077223 */ /* 0x040fe20000000007 */
[C---:B------:R-:W-:Y:S01]  /*a570*/  FFMA R8, R41.reuse, R45, R8 ;  /* 0x0000002d29087223 */ /* 0x040fe20000000008 */
[----:B------:R-:W-:Y:S01]  /*a580*/  SHF.L.U32 R61, R66, 0x10, RZ ;  /* 0x00000010423d7819 */ /* 0x000fe200000006ff */
[----:B------:R-:W-:Y:S01]  /*a590*/  FFMA R9, R41, R46, R9 ;  /* 0x0000002e29097223 */ /* 0x000fe20000000009 */
[C---:B------:R-:W-:Y:S01]  /*a5a0*/  FMUL R10, R38.reuse, R10 ;  /* 0x0000000a260a7220 */ /* 0x040fe20000400000 */
[----:B------:R-:W-:Y:S01]  /*a5b0*/  F2FP.BF16.F32.PACK_AB R105, R7, R6 ;  /* 0x000000060769723e */ /* 0x000fe200000010ff */
[C---:B------:R-:W-:Y:S01]  /*a5c0*/  FMUL R11, R38.reuse, R11 ;  /* 0x0000000b260b7220 */ /* 0x040fe20000400000 */
[----:B------:R-:W-:Y:S01]  /*a5d0*/  FMUL R0, R38, R12 ;  /* 0x0000000c26007220 */ /* 0x000fe20000400000 */
[----:B------:R-:W-:Y:S01]  /*a5e0*/  F2FP.BF16.F32.PACK_AB R106, R9, R8 ;  /* 0x00000008096a723e */ /* 0x000fe200000010ff */
[C---:B------:R-:W-:Y:S01]  /*a5f0*/  FFMA R10, R41.reuse, R47, R10 ;  /* 0x0000002f290a7223 */ /* 0x040fe2000000000a */
[C---:B------:R-:W-:Y:S01]  /*a600*/  FFMA R11, R41.reuse, R48, R11 ;  /* 0x00000030290b7223 */ /* 0x040fe2000000000b */
[----:B------:R-:W-:Y:S01]  /*a610*/  LOP3.LUT R62, R66, 0xffff0000, RZ, 0xc0, !PT ;  /* 0xffff0000423e7812 */ /* 0x000fe200078ec0ff */
[----:B------:R-:W-:Y:S01]  /*a620*/  FFMA R0, R41, R49, R0 ;  /* 0x0000003129007223 */ /* 0x000fe20000000000 */
[C---:B------:R-:W-:Y:S01]  /*a630*/  FMUL R2, R38.reuse, R13 ;  /* 0x0000000d26027220 */ /* 0x040fe20000400000 */
[----:B------:R-:W-:Y:S01]  /*a640*/  SHF.L.U32 R63, R67, 0x10, RZ ;  /* 0x00000010433f7819 */ /* 0x000fe200000006ff */
[C---:B------:R-:W-:Y:S01]  /*a650*/  FMUL R3, R38.reuse, R14 ;  /* 0x0000000e26037220 */ /* 0x040fe20000400000 */
[----:B------:R-:W-:Y:S01]  /*a660*/  F2FP.BF16.F32.PACK_AB R107, R11, R10 ;  /* 0x0000000a0b6b723e */ /* 0x000fe200000010ff */
[----:B------:R-:W-:Y:S01]  /*a670*/  FFMA R2, R41, R51, R2 ;  /* 0x0000003329027223 */ /* 0x000fe20000000002 */
[C---:B------:R-:W-:Y:S01]  /*a680*/  FMUL R15, R38.reuse, R15 ;  /* 0x0000000f260f7220 */ /* 0x040fe20000400000 */
[C---:B------:R-:W-:Y:S01]  /*a690*/  FMUL R12, R38.reuse, R16 ;  /* 0x00000010260c7220 */ /* 0x040fe20000400000 */
[----:B------:R-:W-:Y:S01]  /*a6a0*/  FMUL R13, R38, R17 ;  /* 0x00000011260d7220 */ /* 0x000fe20000400000 */
[----:B------:R1:W-:Y:S01]  /*a6b0*/  STS.128 [R96+0x6000], R104 ;  /* 0x0060006860007388 */ /* 0x0003e20000000c00 */
[----:B------:R-:W-:Y:S01]  /*a6c0*/  LOP3.LUT R64, R67, 0xffff0000, RZ, 0xc0, !PT ;  /* 0xffff000043407812 */ /* 0x000fe200078ec0ff */
[C---:B------:R-:W-:Y:S01]  /*a6d0*/  FFMA R3, R41.reuse, R50, R3 ;  /* 0x0000003229037223 */ /* 0x040fe20000000003 */
[----:B------:R-:W-:Y:S01]  /*a6e0*/  SHF.L.U32 R65, R72, 0x10, RZ ;  /* 0x0000001048417819 */ /* 0x000fe200000006ff */
[C---:B------:R-:W-:Y:S01]  /*a6f0*/  FFMA R15, R41.reuse, R52, R15 ;  /* 0x00000034290f7223 */ /* 0x040fe2000000000f */
[----:B------:R-:W-:Y:S01]  /*a700*/  F2FP.BF16.F32.PACK_AB R108, R2, R0 ;  /* 0x00000000026c723e */ /* 0x000fe200000010ff */
[C---:B------:R-:W-:Y:S01]  /*a710*/  FFMA R12, R41.reuse, R53, R12 ;  /* 0x00000035290c7223 */ /* 0x040fe2000000000c */
[C---:B------:R-:W-:Y:S01]  /*a720*/  FFMA R13, R41.reuse, R54, R13 ;  /* 0x00000036290d7223 */ /* 0x040fe2000000000d */
[C---:B------:R-:W-:Y:S01]  /*a730*/  FMUL R14, R38.reuse, R18 ;  /* 0x00000012260e7220 */ /* 0x040fe20000400000 */
[C---:B------:R-:W-:Y:S01]  /*a740*/  FMUL R19, R38.reuse, R19 ;  /* 0x0000001326137220 */ /* 0x040fe20000400000 */
[C---:B------:R-:W-:Y:S01]  /*a750*/  FMUL R16, R38.reuse, R20 ;  /* 0x0000001426107220 */ /* 0x040fe20000400000 */
[C---:B------:R-:W-:Y:S01]  /*a760*/  FMUL R17, R38.reuse, R21 ;  /* 0x0000001526117220 */ /* 0x040fe20000400000 */
[C---:B------:R-:W-:Y:S01]  /*a770*/  FFMA R14, R41.reuse, R55, R14 ;  /* 0x00000037290e7223 */ /* 0x040fe2000000000e */
        /* <DEDUP_REMOVED lines=9> */
[----:B------:R-:W-:Y:S01]  /*a810*/  FFMA R23, R41, R60, R23 ;  /* 0x0000003c29177223 */ /* 0x000fe20000000017 */
[C---:B------:R-:W-:Y:S01]  /*a820*/  FMUL R27, R38.reuse, R27 ;  /* 0x0000001b261b7220 */ /* 0x040fe20000400000 */
[----:B------:R-:W-:Y:S01]  /*a830*/  F2FP.BF16.F32.PACK_AB R109, R15, R3 ;  /* 0x000000030f6d723e */ /* 0x000fe200000010ff */
[----:B------:R-:W-:Y:S01]  /*a840*/  FFMA R20, R41, R61, R20 ;  /* 0x0000003d29147223 */ /* 0x000fe20000000014 */
[----:B------:R-:W-:Y:S01]  /*a850*/  F2FP.BF16.F32.PACK_AB R110, R13, R12 ;  /* 0x0000000c0d6e723e */ /* 0x000fe200000010ff */
[----:B------:R-:W-:Y:S01]  /*a860*/  FMUL R24, R38, R28 ;  /* 0x0000001c26187220 */ /* 0x000fe20000400000 */
[----:B------:R-:W-:Y:S01]  /*a870*/  F2FP.BF16.F32.PACK_AB R111, R19, R14 ;  /* 0x0000000e136f723e */ /* 0x000fe200000010ff */
[----:B------:R-:W-:Y:S01]  /*a880*/  FFMA R21, R41, R62, R21 ;  /* 0x0000003e29157223 */ /* 0x000fe20000000015 */
[----:B------:R-:W-:Y:S01]  /*a890*/  LOP3.LUT R66, R72, 0xffff0000, RZ, 0xc0, !PT ;  /* 0xffff000048427812 */ /* 0x000fe200078ec0ff */
[C---:B------:R-:W-:Y:S01]  /*a8a0*/  FMUL R25, R38.reuse, R29 ;  /* 0x0000001d26197220 */ /* 0x040fe20000400000 */
[----:B------:R-:W-:Y:S01]  /*a8b0*/  SHF.L.U32 R67, R73, 0x10, RZ ;  /* 0x0000001049437819 */ /* 0x000fe200000006ff */
[----:B------:R1:W-:Y:S01]  /*a8c0*/  STS.128 [R95+0x6010], R108 ;  /* 0x0060106c5f007388 */ /* 0x0003e20000000c00 */
[----:B------:R-:W-:Y:S01]  /*a8d0*/  FFMA R22, R41, R63, R22 ;  /* 0x0000003f29167223 */ /* 0x000fe20000000016 */
[----:B------:R-:W-:Y:S01]  /*a8e0*/  LOP3.LUT R68, R73, 0xffff0000, RZ, 0xc0, !PT ;  /* 0xffff000049447812 */ /* 0x000fe200078ec0ff */
[----:B------:R-:W-:Y:S01]  /*a8f0*/  FMUL R26, R38, R30 ;  /* 0x0000001e261a7220 */ /* 0x000fe20000400000 */
[C---:B------:R-:W-:Y:S01]  /*a900*/  FFMA R27, R41.reuse, R64, R27 ;  /* 0x00000040291b7223 */ /* 0x040fe2000000001b */
[----:B------:R-:W-:Y:S01]  /*a910*/  SHF.L.U32 R69, R74, 0x10, RZ ;  /* 0x000000104a457819 */ /* 0x000fe200000006ff */
[----:B------:R-:W-:Y:S01]  /*a920*/  FMUL R31, R38, R31 ;  /* 0x0000001f261f7220 */ /* 0x000fe20000400000 */
[C---:B------:R-:W-:Y:S01]  /*a930*/  FFMA R24, R41.reuse, R65, R24 ;  /* 0x0000004129187223 */ /* 0x040fe20000000018 */
[----:B------:R-:W-:Y:S01]  /*a940*/  LOP3.LUT R70, R74, 0xffff0000, RZ, 0xc0, !PT ;  /* 0xffff00004a467812 */ /* 0x000fe200078ec0ff */
[C---:B------:R-:W-:Y:S01]  /*a950*/  FMUL R28, R38.reuse, R32 ;  /* 0x00000020261c7220 */ /* 0x040fe20000400000 */
[----:B------:R-:W-:Y:S01]  /*a960*/  FFMA R25, R41, R66, R25 ;  /* 0x0000004229197223 */ /* 0x000fe20000000019 */
[----:B------:R-:W-:Y:S01]  /*a970*/  SHF.L.U32 R71, R75, 0x10, RZ ;  /* 0x000000104b477819 */ /* 0x000fe200000006ff */
[C---:B------:R-:W-:Y:S01]  /*a980*/  FMUL R29, R38.reuse, R33 ;  /* 0x00000021261d7220 */ /* 0x040fe20000400000 */
[----:B------:R-:W-:Y:S01]  /*a990*/  FFMA R26, R41, R67, R26 ;  /* 0x00000043291a7223 */ /* 0x000fe2000000001a */
[----:B------:R-:W-:Y:S01]  /*a9a0*/  LOP3.LUT R72, R75, 0xffff0000, RZ, 0xc0, !PT ;  /* 0xffff00004b487812 */ /* 0x000fe200078ec0ff */
        /* <DEDUP_REMOVED lines=8> */
[----:B------:R-:W-:Y:S01]  /*aa30*/  FFMA R30, R41, R71, R30 ;  /* 0x00000047291e7223 */ /* 0x000fe2000000001e */
[----:B------:R-:W-:Y:S01]  /*aa40*/  F2FP.BF16.F32.PACK_AB R115, R27, R22 ;  /* 0x000000161b73723e */ /* 0x000fe200000010ff */
[----:B------:R-:W-:Y:S01]  /*aa50*/  FFMA R35, R41, R72, R35 ;  /* 0x0000004829237223 */ /* 0x000fe20000000023 */
[----:B------:R-:W-:Y:S02]  /*aa60*/  F2FP.BF16.F32.PACK_AB R100, R25, R24 ;  /* 0x000000181964723e */ /* 0x000fe400000010ff */
[----:B------:R-:W-:Y:S01]  /*aa70*/  F2FP.BF16.F32.PACK_AB R101, R31, R26 ;  /* 0x0000001a1f65723e */ /* 0x000fe200000010ff */
[----:B------:R1:W-:Y:S01]  /*aa80*/  STS.128 [R94+0x6020], R112 ;  /* 0x006020705e007388 */ /* 0x0003e20000000c00 */
        /* <DEDUP_REMOVED lines=21> */
.L_x_168:
[----:B------:R-:W-:Y:S05]  /*abe0*/  BSYNC.RECONVERGENT B0 ;  /* 0x0000000000007941 */ /* 0x000fea0003800200 */
.L_x_167:
[----:B------:R-:W-:Y:S01]  /*abf0*/  BAR.SYNC.DEFER_BLOCKING 0x1, 0x80 ;  /* 0x0042000000007b1d */ /* 0x000fe20000010000 */
[----:B------:R-:W-:Y:S01]  /*ac00*/  UISETP.NE.AND UP0, UPT, UR47, -0x4, UPT ;  /* 0xfffffffc2f00788c */ /* 0x000fe2000bf05270 */
[----:B------:R-:W-:Y:S08]  /*ac10*/  IADD3 R0, PT, PT, R36, 0x1, RZ ;  /* 0x0000000124007810 */ /* 0x000ff00007ffe0ff */
[----:B------:R-:W-:Y:S05]  /*ac20*/  BRA.U !UP0, `(.L_x_169) ;  /* 0x0000000108287547 */ /* 0x000fea000b800000 */
[----:B------:R-:W-:Y:S01]  /*ac30*/  ISETP.NE.AND P0, PT, R99, RZ, PT ;  /* 0x000000ff6300720c */ /* 0x000fe20003f05270 */
[----:B------:R-:W-:Y:S01]  /*ac40*/  IMAD.U32 R3, RZ, RZ, UR46 ;  /* 0x0000002eff037e24 */ /* 0x000fe2000f8e00ff */
[----:B------:R-:W-:Y:S01]  /*ac50*/  UIADD3 UR4, UPT, UPT, UR46, 0x1, URZ ;  /* 0x000000012e047890 */ /* 0x000fe2000fffe0ff */
[----:B------:R-:W-:Y:S03]  /*ac60*/  IMAD.U32 R2, RZ, RZ, UR58 ;  /* 0x0000003aff027e24 */ /* 0x000fe6000f8e00ff */
[----:B------:R-:W-:Y:S04]  /*ac70*/  UISETP.NE.AND UP0, UPT, UR4, 0x4, UPT ;  /* 0x000000040400788c */ /* 0x000fe8000bf05270 */
[----:B------:R-:W-:Y:S03]  /*ac80*/  USEL UR46, UR4, URZ, UP0 ;  /* 0x000000ff042e7287 */ /* 0x000fe60008000000 */
[----:B------:R-:W-:Y:S05]  /*ac90*/  @P0 LEA R3, R3, UR43, 0x3 ;  /* 0x0000002b03030c11 */ /* 0x000fea000f8e18ff */
[----:B------:R-:W-:Y:S05]  /*aca0*/  @P0 VIADD R3, R3, 0x1d0 ;  /* 0x000001d003030836 */ /* 0x000fea0000000000 */
[----:B------:R-:W-:Y:S04]  /*acb0*/  @P0 PRMT R2, R2, 0x654, R3 ;  /* 0x0000065402020816 */ /* 0x000fe80000000003 */
[----:B------:R3:W-:Y:S03]  /*acc0*/  @P0 SYNCS.ARRIVE.TRANS64.RED.A1T0 RZ, [R2+URZ], RZ ;  /* 0x000000ff02ff09a7 */ /* 0x0007e600081004ff */
.L_x_169:
[----:B------:R-:W-:Y:S01]  /*acd0*/  R2UR UR4, R86 ;  /* 0x00000000560472ca */ /* 0x000fe200000e0000 */
[----:B------:R-:W-:Y:S01]  /*ace0*/  UISETP.NE.AND UP0, UPT, UR62, URZ, UPT ;  /* 0x000000ff3e00728c */ /* 0x000fe2000bf05270 */
[----:B------:R-:W-:Y:S01]  /*acf0*/  ISETP.NE.AND P0, PT, R89, 0x2, PT ;  /* 0x000000025900780c */ /* 0x000fe20003f05270 */
[----:B------:R-:W-:Y:S01]  /*ad00*/  UIADD3 UR16, UPT, UPT, UR37, UR63, URZ ;  /* 0x0000003f25107290 */ /* 0x000fe2000fffe0ff */
[----:B------:R-:W-:Y:S01]  /*ad10*/  ISETP.NE.AND P1, PT, R0, 0x2, PT ;  /* 0x000000020000780c */ /* 0x000fe20003f25270 */
[----:B------:R-:W-:Y:S01]  /*ad20*/  UIADD3 UR47, UPT, UPT, UR47, 0x4, URZ ;  /* 0x000000042f2f7890 */ /* 0x000fe2000fffe0ff */
[----:B---3--:R-:W-:Y:S01]  /*ad30*/  SEL R2, RZ, 0x1, P0 ;  /* 0x00000001ff027807 */ /* 0x008fe20000000000 */
[----:B------:R-:W-:Y:S01]  /*ad40*/  UMOV UR44, UR61 ;  /* 0x0000003d002c7c82 */ /* 0x000fe20008000000 */
[----:B------:R-:W-:Y:S02]  /*ad50*/  SEL R3, RZ, 0x1, P1 ;  /* 0x00000001ff037807 */ /* 0x000fe40000800000 */
[----:B------:R-:W-:Y:S02]  /*ad60*/  LOP3.LUT R91, R91, R2, RZ, 0x3c, !PT ;  /* 0x000000025b5b7212 */ /* 0x000fe400078e3cff */
[----:B------:R-:W-:Y:S01]  /*ad70*/  LOP3.LUT R92, R92, R3, RZ, 0x3c, !PT ;  /* 0x000000035c5c7212 */ /* 0x000fe200078e3cff */
[----:B------:R-:W-:Y:S01]  /*ad80*/  UIADD3 UR11, UPT, UPT, UR36, UR4, URZ ;  /* 0x00000004240b7290 */ /* 0x000fe2000fffe0ff */
[----:B------:R-:W-:Y:S02]  /*ad90*/  SEL R89, R89, RZ, P0 ;  /* 0x000000ff59597207 */ /* 0x000fe40000000000 */
[----:B------:R-:W-:Y:S01]  /*ada0*/  SEL R36, R0, RZ, P1 ;  /* 0x000000ff00247207 */ /* 0x000fe20000800000 */
[----:B------:R-:W-:Y:S08]  /*adb0*/  BRA.U UP0, `(.L_x_170) ;  /* 0xffffffbd00fc7547 */ /* 0x000ff0000b83ffff */
[----:B------:R-:W3:Y:S01]  /*adc0*/  LDCU.64 UR4, c[0x0][0xc88] ;  /* 0x00019100ff0477ac */ /* 0x000ee20008000a00 */
[----:B------:R-:W4:Y:S01]  /*add0*/  LDCU.64 UR6, c[0x0][0xc90] ;  /* 0x00019200ff0677ac */ /* 0x000f220008000a00 */
[----:B---3--:R-:W-:Y:S02]  /*ade0*/  ISETP.NE.U32.AND P2, PT, RZ, UR4, PT ;  /* 0x00000004ff007c0c */ /* 0x008fe4000bf45070 */
[----:B----4-:R-:W-:Y:S02]  /*adf0*/  ISETP.NE.U32.AND P1, PT, RZ, UR6, PT ;  /* 0x00000006ff007c0c */ /* 0x010fe4000bf25070 */
[----:B------:R-:W-:Y:S02]  /*ae00*/  ISETP.NE.AND.EX P2, PT, RZ, UR5, PT, P2 ;  /* 0x00000005ff007c0c */ /* 0x000fe4000bf45320 */
[----:B------:R-:W-:-:S13]  /*ae10*/  ISETP.NE.AND.EX P0, PT, RZ, UR7, PT, P1 ;  /* 0x00000007ff007c0c */ /* 0x000fda000bf05310 */
[----:B------:R-:W-:Y:S05]  /*ae20*/  @P2 BRA P0, `(.L_x_171) ;  /* 0x00000000003c2947 */ /* 0x000fea0000000000 */
[----:B------:R-:W-:-:S13]  /*ae30*/  ISETP.NE.AND.EX P1, PT, RZ, UR7, PT, P1 ;  /* 0x00000007ff007c0c */ /* 0x000fda000bf25310 */
[----:B------:R-:W-:Y:S05]  /*ae40*/  @P1 BRA `(.L_x_172) ;  /* 0x00000000000c1947 */ /* 0x000fea0003800000 */
[----:B------:R-:W-:-:S13]  /*ae50*/  FSETP.NEU.AND P0, PT, R41, RZ, PT ;  /* 0x000000ff2900720b */ /* 0x000fda0003f0d000 */
[----:B------:R-:W-:Y:S05]  /*ae60*/  @!P0 EXIT ;  /* 0x000000000000894d */ /* 0x000fea0003800000 */
[----:B------:R-:W-:Y:S05]  /*ae70*/  BRA `(.L_x_171) ;  /* 0x0000000000287947 */ /* 0x000fea0003800000 */
.L_x_172:
[----:B------:R-:W-:Y:S01]  /*ae80*/  ISETP.NE.AND P0, PT, R88, RZ, PT ;  /* 0x000000ff5800720c */ /* 0x000fe20003f05270 */
[----:B------:R-:W-:-:S12]  /*ae90*/  BSSY.RECONVERGENT B0, `(.L_x_171) ;  /* 0x0000008000007945 */ /* 0x000fd80003800200 */
[----:B------:R-:W-:Y:S05]  /*aea0*/  @P0 BRA `(.L_x_173) ;  /* 0x0000000000100947 */ /* 0x000fea0003800000 */
[----:B------:R-:W-:-:S04]  /*aeb0*/  ISETP.NE.U32.AND P0, PT, RZ, UR4, PT ;  /* 0x00000004ff007c0c */ /* 0x000fc8000bf05070 */
[----:B------:R-:W-:-:S13]  /*aec0*/  ISETP.NE.AND.EX P0, PT, RZ, UR5, PT, P0 ;  /* 0x00000005ff007c0c */ /* 0x000fda000bf05300 */
[----:B------:R-:W-:Y:S05]  /*aed0*/  @!P0 EXIT ;  /* 0x000000000000894d */ /* 0x000fea0003800000 */
[----:B------:R-:W-:Y:S05]  /*aee0*/  BRA `(.L_x_174) ;  /* 0x0000000000087947 */ /* 0x000fea0003800000 */
.L_x_173:
[----:B------:R-:W-:-:S13]  /*aef0*/  FSETP.NEU.AND P0, PT, R41, RZ, PT ;  /* 0x000000ff2900720b */ /* 0x000fda0003f0d000 */
[----:B------:R-:W-:Y:S05]  /*af00*/  @!P0 EXIT ;  /* 0x000000000000894d */ /* 0x000fea0003800000 */
.L_x_174:
[----:B------:R-:W-:Y:S05]  /*af10*/  BSYNC.RECONVERGENT B0 ;  /* 0x0000000000007941 */ /* 0x000fea0003800200 */
.L_x_171:
[----:B------:R-:W-:Y:S01]  /*af20*/  ULEA UR6, UR46, UR43, 0x3 ;  /* 0x0000002b2e067291 */ /* 0x000fe2000f8e18ff */
[----:B------:R-:W-:-:S04]  /*af30*/  DEPBAR.LE SB0, 0x0 ;  /* 0x000080000000791a */ /* 0x000fc80000000000 */
[----:B------:R-:W-:-:S04]  /*af40*/  UIADD3 UR6, UPT, UPT, UR6, 0x1d0, URZ ;  /* 0x000001d006067890 */ /* 0x000fc8000fffe0ff */
[----:B------:R-:W-:-:S09]  /*af50*/  UPRMT UR6, UR58, 0x654, UR6 ;  /* 0x000006543a067896 */ /* 0x000fd20008000006 */
[----:B------:R-:W-:Y:S01]  /*af60*/  SYNCS.ARRIVE.TRANS64.RED.A1T0 RZ, [UR6], RZ ;  /* 0x000000ffffff79a7 */ /* 0x000fe20008100406 */
[----:B------:R-:W-:Y:S05]  /*af70*/  EXIT ;  /* 0x000000000000794d */ /* 0x000fea0003800000 */
.L_x_25:
[----:B--2---:R2:W3:Y:S02]  /*af80*/  SYNCS.PHASECHK.TRANS64.TRYWAIT P0, [R3+URZ+0x250], R2 ;  /* 0x00025002030075a7 */ /* 0x0044e400080011ff */
[----:B---3--:R-:W-:Y:S05]  /*af90*/  @!P0 NANOSLEEP.SYNCS 0x989680 ;  /* 0x009896800000895d */ /* 0x008fea0003900000 */
[----:B------:R-:W3:Y:S02]  /*afa0*/  @!P0 SYNCS.PHASECHK.TRANS64 P0, [R3+URZ+0x250], R2 ;  /* 0x00025002030085a7 */ /* 0x000ee400080010ff */
[----:B---3--:R-:W-:Y:S05]  /*afb0*/  @!P0 BRA `(.L_x_25) ;  /* 0xfffffffc00f08947 */ /* 0x008fea000383ffff */
[----:B------:R-:W-:Y:S05]  /*afc0*/  BRA `(.L_x_175) ;  /* 0xffffff70003c7947 */ /* 0x000fea000383ffff */
.L_x_28:
[----:B-1----:R-:W-:-:S07]  /*afd0*/  MOV R0, UR5 ;  /* 0x0000000500007c02 */ /* 0x002fce0008000f00 */
.L_x_176:
[----:B-1----:R1:W2:Y:S02]  /*afe0*/  SYNCS.PHASECHK.TRANS64.TRYWAIT P0, [R0+URZ+0xd8], R3 ;  /* 0x0000d803000075a7 */ /* 0x0022a400080011ff */
[----:B--2---:R-:W-:Y:S05]  /*aff0*/  @!P0 NANOSLEEP.SYNCS 0x989680 ;  /* 0x009896800000895d */ /* 0x004fea0003900000 */
[----:B------:R-:W2:Y:S02]  /*b000*/  @!P0 SYNCS.PHASECHK.TRANS64 P0, [R0+URZ+0xd8], R3 ;  /* 0x0000d803000085a7 */ /* 0x000ea400080010ff */
[----:B--2---:R-:W-:Y:S05]  /*b010*/  @!P0 BRA `(.L_x_176) ;  /* 0xfffffffc00f08947 */ /* 0x004fea000383ffff */
[----:B------:R-:W-:Y:S05]  /*b020*/  BRA `(.L_x_27) ;  /* 0xffffff7000a47947 */ /* 0x000fea000383ffff */
.L_x_37:
[----:B-1----:R-:W-:-:S07]  /*b030*/  MOV R0, UR7 ;  /* 0x0000000700007c02 */ /* 0x002fce0008000f00 */
.L_x_177:
[----:B-1----:R1:W2:Y:S02]  /*b040*/  SYNCS.PHASECHK.TRANS64.TRYWAIT P0, [R0+URZ+0xd8], R3 ;  /* 0x0000d803000075a7 */ /* 0x0022a400080011ff */
[----:B--2---:R-:W-:Y:S05]  /*b050*/  @!P0 NANOSLEEP.SYNCS 0x989680 ;  /* 0x009896800000895d */ /* 0x004fea0003900000 */
[----:B------:R-:W2:Y:S02]  /*b060*/  @!P0 SYNCS.PHASECHK.TRANS64 P0, [R0+URZ+0xd8], R3 ;  /* 0x0000d803000085a7 */ /* 0x000ea400080010ff */
[----:B--2---:R-:W-:Y:S05]  /*b070*/  @!P0 BRA `(.L_x_177) ;  /* 0xfffffffc00f08947 */ /* 0x004fea000383ffff */
[----:B------:R-:W-:Y:S05]  /*b080*/  BRA `(.L_x_36) ;  /* 0xffffff7400c47947 */ /* 0x000fea000383ffff */
.L_x_44:
[----:B-1----:R1:W4:Y:S02]  /*b090*/  SYNCS.PHASECHK.TRANS64.TRYWAIT P0, [R3+URZ+0x200], R0 ;  /* 0x00020000030075a7 */ /* 0x00232400080011ff */
[----:B----4-:R-:W-:Y:S05]  /*b0a0*/  @!P0 NANOSLEEP.SYNCS 0x989680 ;  /* 0x009896800000895d */ /* 0x010fea0003900000 */
[----:B------:R-:W4:Y:S02]  /*b0b0*/  @!P0 SYNCS.PHASECHK.TRANS64 P0, [R3+URZ+0x200], R0 ;  /* 0x00020000030085a7 */ /* 0x000f2400080010ff */
[----:B----4-:R-:W-:Y:S05]  /*b0c0*/  @!P0 BRA `(.L_x_44) ;  /* 0xfffffffc00f08947 */ /* 0x010fea000383ffff */
[----:B------:R-:W-:Y:S05]  /*b0d0*/  BRA `(.L_x_178) ;  /* 0xffffff7800c87947 */ /* 0x000fea000383ffff */
.L_x_48:
[----:B-1----:R-:W-:-:S07]  /*b0e0*/  MOV R0, UR4 ;  /* 0x0000000400007c02 */ /* 0x002fce0008000f00 */
.L_x_179:
[----:B-1----:R1:W2:Y:S02]  /*b0f0*/  SYNCS.PHASECHK.TRANS64.TRYWAIT P0, [R0+URZ], R3 ;  /* 0x00000003000075a7 */ /* 0x0022a400080011ff */
[----:B--2---:R-:W-:Y:S05]  /*b100*/  @!P0 NANOSLEEP.SYNCS 0x989680 ;  /* 0x009896800000895d */ /* 0x004fea0003900000 */
[----:B------:R-:W2:Y:S02]  /*b110*/  @!P0 SYNCS.PHASECHK.TRANS64 P0, [R0+URZ], R3 ;  /* 0x00000003000085a7 */ /* 0x000ea400080010ff */
[----:B--2---:R-:W-:Y:S05]  /*b120*/  @!P0 BRA `(.L_x_179) ;  /* 0xfffffffc00f08947 */ /* 0x004fea000383ffff */
[----:B------:R-:W-:Y:S05]  /*b130*/  BRA `(.L_x_180) ;  /* 0xffffff8000707947 */ /* 0x000fea000383ffff */
.L_x_49:
[----:B------:R-:W-:-:S07]  /*b140*/  MOV R0, UR5 ;  /* 0x0000000500007c02 */ /* 0x000fce0008000f00 */
.L_x_181:
[----:B-1----:R1:W2:Y:S02]  /*b150*/  SYNCS.PHASECHK.TRANS64.TRYWAIT P0, [R0+URZ], R3 ;  /* 0x00000003000075a7 */ /* 0x0022a400080011ff */
[----:B--2---:R-:W-:Y:S05]  /*b160*/  @!P0 NANOSLEEP.SYNCS 0x989680 ;  /* 0x009896800000895d */ /* 0x004fea0003900000 */
[----:B------:R-:W2:Y:S02]  /*b170*/  @!P0 SYNCS.PHASECHK.TRANS64 P0, [R0+URZ], R3 ;  /* 0x00000003000085a7 */ /* 0x000ea400080010ff */
[----:B--2---:R-:W-:Y:S05]  /*b180*/  @!P0 BRA `(.L_x_181) ;  /* 0xfffffffc00f08947 */ /* 0x004fea000383ffff */
[----:B------:R-:W-:Y:S05]  /*b190*/  BRA `(.L_x_182) ;  /* 0xffffff80007c7947 */ /* 0x000fea000383ffff */
.L_x_50:
[----:B------:R-:W-:-:S07]  /*b1a0*/  MOV R0, UR5 ;  /* 0x0000000500007c02 */ /* 0x000fce0008000f00 */
.L_x_183:
[----:B-1----:R1:W2:Y:S02]  /*b1b0*/  SYNCS.PHASECHK.TRANS64.TRYWAIT P0, [R0+URZ], R3 ;  /* 0x00000003000075a7 */ /* 0x0022a400080011ff */
[----:B--2---:R-:W-:Y:S05]  /*b1c0*/  @!P0 NANOSLEEP.SYNCS 0x989680 ;  /* 0x009896800000895d */ /* 0x004fea0003900000 */
[----:B------:R-:W2:Y:S02]  /*b1d0*/  @!P0 SYNCS.PHASECHK.TRANS64 P0, [R0+URZ], R3 ;  /* 0x00000003000085a7 */ /* 0x000ea400080010ff */
[----:B--2---:R-:W-:Y:S05]  /*b1e0*/  @!P0 BRA `(.L_x_183) ;  /* 0xfffffffc00f08947 */ /* 0x004fea000383ffff */
[----:B------:R-:W-:Y:S05]  /*b1f0*/  BRA `(.L_x_184) ;  /* 0xffffff8000887947 */ /* 0x000fea000383ffff */
.L_x_51:
[----:B------:R-:W-:-:S07]  /*b200*/  MOV R0, UR5 ;  /* 0x0000000500007c02 */ /* 0x000fce0008000f00 */
.L_x_185:
[----:B-1----:R1:W2:Y:S02]  /*b210*/  SYNCS.PHASECHK.TRANS64.TRYWAIT P0, [R0+URZ], R3 ;  /* 0x00000003000075a7 */ /* 0x0022a400080011ff */
[----:B--2---:R-:W-:Y:S05]  /*b220*/  @!P0 NANOSLEEP.SYNCS 0x989680 ;  /* 0x009896800000895d */ /* 0x004fea0003900000 */
[----:B------:R-:W2:Y:S02]  /*b230*/  @!P0 SYNCS.PHASECHK.TRANS64 P0, [R0+URZ], R3 ;  /* 0x00000003000085a7 */ /* 0x000ea400080010ff */
[----:B--2---:R-:W-:Y:S05]  /*b240*/  @!P0 BRA `(.L_x_185) ;  /* 0xfffffffc00f08947 */ /* 0x004fea000383ffff */
[----:B------:R-:W-:Y:S05]  /*b250*/  BRA `(.L_x_186) ;  /* 0xffffff8000947947 */ /* 0x000fea000383ffff */
.L_x_52:
[----:B------:R-:W-:-:S07]  /*b260*/  MOV R0, UR5 ;  /* 0x0000000500007c02 */ /* 0x000fce0008000f00 */
.L_x_187:
[----:B-1----:R1:W2:Y:S02]  /*b270*/  SYNCS.PHASECHK.TRANS64.TRYWAIT P0, [R0+URZ], R3 ;  /* 0x00000003000075a7 */ /* 0x0022a400080011ff */
[----:B--2---:R-:W-:Y:S05]  /*b280*/  @!P0 NANOSLEEP.SYNCS 0x989680 ;  /* 0x009896800000895d */ /* 0x004fea0003900000 */
[----:B------:R-:W2:Y:S02]  /*b290*/  @!P0 SYNCS.PHASECHK.TRANS64 P0, [R0+URZ], R3 ;  /* 0x00000003000085a7 */ /* 0x000ea400080010ff */
[----:B--2---:R-:W-:Y:S05]  /*b2a0*/  @!P0 BRA `(.L_x_187) ;  /* 0xfffffffc00f08947 */ /* 0x004fea000383ffff */
[----:B------:R-:W-:Y:S05]  /*b2b0*/  BRA `(.L_x_188) ;  /* 0xffffff8000a07947 */ /* 0x000fea000383ffff */
.L_x_53:
[----:B------:R-:W-:-:S07]  /*b2c0*/  MOV R0, UR5 ;  /* 0x0000000500007c02 */ /* 0x000fce0008000f00 */
.L_x_189:
[----:B-1----:R1:W2:Y:S02]  /*b2d0*/  SYNCS.PHASECHK.TRANS64.TRYWAIT P0, [R0+URZ], R3 ;  /* 0x00000003000075a7 */ /* 0x0022a400080011ff */
[----:B--2---:R-:W-:Y:S05]  /*b2e0*/  @!P0 NANOSLEEP.SYNCS 0x989680 ;  /* 0x009896800000895d */ /* 0x004fea0003900000 */
[----:B------:R-:W2:Y:S02]  /*b2f0*/  @!P0 SYNCS.PHASECHK.TRANS64 P0, [R0+URZ], R3 ;  /* 0x00000003000085a7 */ /* 0x000ea400080010ff */
[----:B--2---:R-:W-:Y:S05]  /*b300*/  @!P0 BRA `(.L_x_189) ;  /* 0xfffffffc00f08947 */ /* 0x004fea000383ffff */
[----:B------:R-:W-:Y:S05]  /*b310*/  BRA `(.L_x_190) ;  /* 0xffffff8000ac7947 */ /* 0x000fea000383ffff */
.L_x_54:
[----:B------:R-:W-:-:S07]  /*b320*/  MOV R0, UR5 ;  /* 0x0000000500007c02 */ /* 0x000fce0008000f00 */
.L_x_191:
[----:B-1----:R1:W2:Y:S02]  /*b330*/  SYNCS.PHASECHK.TRANS64.TRYWAIT P0, [R0+URZ], R3 ;  /* 0x00000003000075a7 */ /* 0x0022a400080011ff */
[----:B--2---:R-:W-:Y:S05]  /*b340*/  @!P0 NANOSLEEP.SYNCS 0x989680 ;  /* 0x009896800000895d */ /* 0x004fea0003900000 */
[----:B------:R-:W2:Y:S02]  /*b350*/  @!P0 SYNCS.PHASECHK.TRANS64 P0, [R0+URZ], R3 ;  /* 0x00000003000085a7 */ /* 0x000ea400080010ff */
[----:B--2---:R-:W-:Y:S05]  /*b360*/  @!P0 BRA `(.L_x_191) ;  /* 0xfffffffc00f08947 */ /* 0x004fea000383ffff */
[----:B------:R-:W-:Y:S05]  /*b370*/  BRA `(.L_x_192) ;  /* 0xffffff8000b87947 */ /* 0x000fea000383ffff */
.L_x_55:
[----:B------:R-:W-:-:S07]  /*b380*/  MOV R0, UR5 ;  /* 0x0000000500007c02 */ /* 0x000fce0008000f00 */
.L_x_193:
[----:B-1----:R1:W2:Y:S02]  /*b390*/  SYNCS.PHASECHK.TRANS64.TRYWAIT P0, [R0+URZ], R3 ;  /* 0x00000003000075a7 */ /* 0x0022a400080011ff */
[----:B--2---:R-:W-:Y:S05]  /*b3a0*/  @!P0 NANOSLEEP.SYNCS 0x989680 ;  /* 0x009896800000895d */ /* 0x004fea0003900000 */
[----:B------:R-:W2:Y:S02]  /*b3b0*/  @!P0 SYNCS.PHASECHK.TRANS64 P0, [R0+URZ], R3 ;  /* 0x00000003000085a7 */ /* 0x000ea400080010ff */
[----:B--2---:R-:W-:Y:S05]  /*b3c0*/  @!P0 BRA `(.L_x_193) ;  /* 0xfffffffc00f08947 */ /* 0x004fea000383ffff */
[----:B------:R-:W-:Y:S05]  /*b3d0*/  BRA `(.L_x_194) ;  /* 0xffffff8000c47947 */ /* 0x000fea000383ffff */
.L_x_56:
[----:B------:R-:W-:-:S07]  /*b3e0*/  MOV R0, UR5 ;  /* 0x0000000500007c02 */ /* 0x000fce0008000f00 */
.L_x_195:
[----:B-1----:R1:W2:Y:S02]  /*b3f0*/  SYNCS.PHASECHK.TRANS64.TRYWAIT P0, [R0+URZ], R3 ;  /* 0x00000003000075a7 */ /* 0x0022a400080011ff */
[----:B--2---:R-:W-:Y:S05]  /*b400*/  @!P0 NANOSLEEP.SYNCS 0x989680 ;  /* 0x009896800000895d */ /* 0x004fea0003900000 */
[----:B------:R-:W2:Y:S02]  /*b410*/  @!P0 SYNCS.PHASECHK.TRANS64 P0, [R0+URZ], R3 ;  /* 0x00000003000085a7 */ /* 0x000ea400080010ff */
[----:B--2---:R-:W-:Y:S05]  /*b420*/  @!P0 BRA `(.L_x_195) ;  /* 0xfffffffc00f08947 */ /* 0x004fea000383ffff */
[----:B------:R-:W-:Y:S05]  /*b430*/  BRA `(.L_x_196) ;  /* 0xffffff8000d07947 */ /* 0x000fea000383ffff */
.L_x_57:
[----:B------:R-:W-:-:S07]  /*b440*/  MOV R0, UR5 ;  /* 0x0000000500007c02 */ /* 0x000fce0008000f00 */
.L_x_197:
[----:B-1----:R1:W2:Y:S02]  /*b450*/  SYNCS.PHASECHK.TRANS64.TRYWAIT P0, [R0+URZ], R3 ;  /* 0x00000003000075a7 */ /* 0x0022a400080011ff */
[----:B--2---:R-:W-:Y:S05]  /*b460*/  @!P0 NANOSLEEP.SYNCS 0x989680 ;  /* 0x009896800000895d */ /* 0x004fea0003900000 */
[----:B------:R-:W2:Y:S02]  /*b470*/  @!P0 SYNCS.PHASECHK.TRANS64 P0, [R0+URZ], R3 ;  /* 0x00000003000085a7 */ /* 0x000ea400080010ff */
[----:B--2---:R-:W-:Y:S05]  /*b480*/  @!P0 BRA `(.L_x_197) ;  /* 0xfffffffc00f08947 */ /* 0x004fea000383ffff */
[----:B------:R-:W-:Y:S05]  /*b490*/  BRA `(.L_x_198) ;  /* 0xffffff8000dc7947 */ /* 0x000fea000383ffff */
.L_x_58:
[----:B------:R-:W-:-:S07]  /*b4a0*/  MOV R0, UR5 ;  /* 0x0000000500007c02 */ /* 0x000fce0008000f00 */
.L_x_199:
[----:B-1----:R1:W2:Y:S02]  /*b4b0*/  SYNCS.PHASECHK.TRANS64.TRYWAIT P0, [R0+URZ], R3 ;  /* 0x00000003000075a7 */ /* 0x0022a400080011ff */
[----:B--2---:R-:W-:Y:S05]  /*b4c0*/  @!P0 NANOSLEEP.SYNCS 0x989680 ;  /* 0x009896800000895d */ /* 0x004fea0003900000 */
[----:B------:R-:W2:Y:S02]  /*b4d0*/  @!P0 SYNCS.PHASECHK.TRANS64 P0, [R0+URZ], R3 ;  /* 0x00000003000085a7 */ /* 0x000ea400080010ff */
[----:B--2---:R-:W-:Y:S05]  /*b4e0*/  @!P0 BRA `(.L_x_199) ;  /* 0xfffffffc00f08947 */ /* 0x004fea000383ffff */
[----:B------:R-:W-:Y:S05]  /*b4f0*/  BRA `(.L_x_200) ;  /* 0xffffff8000e87947 */ /* 0x000fea000383ffff */
.L_x_59:
[----:B------:R-:W-:-:S07]  /*b500*/  MOV R0, UR5 ;  /* 0x0000000500007c02 */ /* 0x000fce0008000f00 */
.L_x_201:
[----:B-1----:R1:W2:Y:S02]  /*b510*/  SYNCS.PHASECHK.TRANS64.TRYWAIT P0, [R0+URZ], R3 ;  /* 0x00000003000075a7 */ /* 0x0022a400080011ff */
[----:B--2---:R-:W-:Y:S05]  /*b520*/  @!P0 NANOSLEEP.SYNCS 0x989680 ;  /* 0x009896800000895d */ /* 0x004fea0003900000 */
[----:B------:R-:W2:Y:S02]  /*b530*/  @!P0 SYNCS.PHASECHK.TRANS64 P0, [R0+URZ], R3 ;  /* 0x00000003000085a7 */ /* 0x000ea400080010ff */
[----:B--2---:R-:W-:Y:S05]  /*b540*/  @!P0 BRA `(.L_x_201) ;  /* 0xfffffffc00f08947 */ /* 0x004fea000383ffff */
[----:B------:R-:W-:Y:S05]  /*b550*/  BRA `(.L_x_202) ;  /* 0xffffff8000f47947 */ /* 0x000fea000383ffff */
.L_x_60:
[----:B------:R-:W-:-:S07]  /*b560*/  MOV R0, UR5 ;  /* 0x0000000500007c02 */ /* 0x000fce0008000f00 */
.L_x_203:
[----:B-1----:R1:W2:Y:S02]  /*b570*/  SYNCS.PHASECHK.TRANS64.TRYWAIT P0, [R0+URZ], R3 ;  /* 0x00000003000075a7 */ /* 0x0022a400080011ff */
[----:B--2---:R-:W-:Y:S05]  /*b580*/  @!P0 NANOSLEEP.SYNCS 0x989680 ;  /* 0x009896800000895d */ /* 0x004fea0003900000 */
[----:B------:R-:W2:Y:S02]  /*b590*/  @!P0 SYNCS.PHASECHK.TRANS64 P0, [R0+URZ], R3 ;  /* 0x00000003000085a7 */ /* 0x000ea400080010ff */
[----:B--2---:R-:W-:Y:S05]  /*b5a0*/  @!P0 BRA `(.L_x_203) ;  /* 0xfffffffc00f08947 */ /* 0x004fea000383ffff */
[----:B------:R-:W-:Y:S05]  /*b5b0*/  BRA `(.L_x_204) ;  /* 0xffffff8400007947 */ /* 0x000fea000383ffff */
.L_x_61:
[----:B------:R-:W-:-:S07]  /*b5c0*/  MOV R0, UR5 ;  /* 0x0000000500007c02 */ /* 0x000fce0008000f00 */
.L_x_205:
[----:B-1----:R1:W2:Y:S02]  /*b5d0*/  SYNCS.PHASECHK.TRANS64.TRYWAIT P0, [R0+URZ], R3 ;  /* 0x00000003000075a7 */ /* 0x0022a400080011ff */
[----:B--2---:R-:W-:Y:S05]  /*b5e0*/  @!P0 NANOSLEEP.SYNCS 0x989680 ;  /* 0x009896800000895d */ /* 0x004fea0003900000 */
[----:B------:R-:W2:Y:S02]  /*b5f0*/  @!P0 SYNCS.PHASECHK.TRANS64 P0, [R0+URZ], R3 ;  /* 0x00000003000085a7 */ /* 0x000ea400080010ff */
[----:B--2---:R-:W-:Y:S05]  /*b600*/  @!P0 BRA `(.L_x_205) ;  /* 0xfffffffc00f08947 */ /* 0x004fea000383ffff */
[----:B------:R-:W-:Y:S05]  /*b610*/  BRA `(.L_x_206) ;  /* 0xffffff84000c7947 */ /* 0x000fea000383ffff */
.L_x_62:
[----:B------:R-:W-:-:S07]  /*b620*/  MOV R0, UR5 ;  /* 0x0000000500007c02 */ /* 0x000fce0008000f00 */
.L_x_207:
[----:B-1----:R1:W2:Y:S02]  /*b630*/  SYNCS.PHASECHK.TRANS64.TRYWAIT P0, [R0+URZ], R3 ;  /* 0x00000003000075a7 */ /* 0x0022a400080011ff */
[----:B--2---:R-:W-:Y:S05]  /*b640*/  @!P0 NANOSLEEP.SYNCS 0x989680 ;  /* 0x009896800000895d */ /* 0x004fea0003900000 */
[----:B------:R-:W2:Y:S02]  /*b650*/  @!P0 SYNCS.PHASECHK.TRANS64 P0, [R0+URZ], R3 ;  /* 0x00000003000085a7 */ /* 0x000ea400080010ff */
[----:B--2---:R-:W-:Y:S05]  /*b660*/  @!P0 BRA `(.L_x_207) ;  /* 0xfffffffc00f08947 */ /* 0x004fea000383ffff */
[----:B------:R-:W-:Y:S05]  /*b670*/  BRA `(.L_x_208) ;  /* 0xffffff8400187947 */ /* 0x000fea000383ffff */
.L_x_63:
[----:B------:R-:W-:-:S07]  /*b680*/  MOV R0, UR5 ;  /* 0x0000000500007c02 */ /* 0x000fce0008000f00 */
.L_x_209:
[----:B-1----:R1:W2:Y:S02]  /*b690*/  SYNCS.PHASECHK.TRANS64.TRYWAIT P0, [R0+URZ], R3 ;  /* 0x00000003000075a7 */ /* 0x0022a400080011ff */
[----:B--2---:R-:W-:Y:S05]  /*b6a0*/  @!P0 NANOSLEEP.SYNCS 0x989680 ;  /* 0x009896800000895d */ /* 0x004fea0003900000 */
[----:B------:R-:W2:Y:S02]  /*b6b0*/  @!P0 SYNCS.PHASECHK.TRANS64 P0, [R0+URZ], R3 ;  /* 0x00000003000085a7 */ /* 0x000ea400080010ff */
[----:B--2---:R-:W-:Y:S05]  /*b6c0*/  @!P0 BRA `(.L_x_209) ;  /* 0xfffffffc00f08947 */ /* 0x004fea000383ffff */
[----:B------:R-:W-:Y:S05]  /*b6d0*/  BRA `(.L_x_210) ;  /* 0xffffff8400247947 */ /* 0x000fea000383ffff */
.L_x_64:
[----:B------:R-:W-:-:S07]  /*b6e0*/  MOV R0, UR5 ;  /* 0x0000000500007c02 */ /* 0x000fce0008000f00 */
.L_x_211:
[----:B-1----:R1:W2:Y:S02]  /*b6f0*/  SYNCS.PHASECHK.TRANS64.TRYWAIT P0, [R0+URZ], R3 ;  /* 0x00000003000075a7 */ /* 0x0022a400080011ff */
[----:B--2---:R-:W-:Y:S05]  /*b700*/  @!P0 NANOSLEEP.SYNCS 0x989680 ;  /* 0x009896800000895d */ /* 0x004fea0003900000 */
[----:B------:R-:W2:Y:S02]  /*b710*/  @!P0 SYNCS.PHASECHK.TRANS64 P0, [R0+URZ], R3 ;  /* 0x00000003000085a7 */ /* 0x000ea400080010ff */
[----:B--2---:R-:W-:Y:S05]  /*b720*/  @!P0 BRA `(.L_x_211) ;  /* 0xfffffffc00f08947 */ /* 0x004fea000383ffff */
[----:B------:R-:W-:Y:S05]  /*b730*/  BRA `(.L_x_212) ;  /* 0xffffff8400307947 */ /* 0x000fea000383ffff */
.L_x_65:
[----:B------:R-:W-:-:S07]  /*b740*/  MOV R0, UR5 ;  /* 0x0000000500007c02 */ /* 0x000fce0008000f00 */
.L_x_213:
[----:B-1----:R1:W2:Y:S02]  /*b750*/  SYNCS.PHASECHK.TRANS64.TRYWAIT P0, [R0+URZ], R3 ;  /* 0x00000003000075a7 */ /* 0x0022a400080011ff */
[----:B--2---:R-:W-:Y:S05]  /*b760*/  @!P0 NANOSLEEP.SYNCS 0x989680 ;  /* 0x009896800000895d */ /* 0x004fea0003900000 */
[----:B------:R-:W2:Y:S02]  /*b770*/  @!P0 SYNCS.PHASECHK.TRANS64 P0, [R0+URZ], R3 ;  /* 0x00000003000085a7 */ /* 0x000ea400080010ff */
[----:B--2---:R-:W-:Y:S05]  /*b780*/  @!P0 BRA `(.L_x_213) ;  /* 0xfffffffc00f08947 */ /* 0x004fea000383ffff */
[----:B------:R-:W-:Y:S05]  /*b790*/  BRA `(.L_x_214) ;  /* 0xffffff84003c7947 */ /* 0x000fea000383ffff */
.L_x_66:
[----:B------:R-:W-:-:S07]  /*b7a0*/  MOV R0, UR5 ;  /* 0x0000000500007c02 */ /* 0x000fce0008000f00 */
.L_x_215:
[----:B-1----:R1:W2:Y:S02]  /*b7b0*/  SYNCS.PHASECHK.TRANS64.TRYWAIT P0, [R0+URZ], R3 ;  /* 0x00000003000075a7 */ /* 0x0022a400080011ff */
[----:B--2---:R-:W-:Y:S05]  /*b7c0*/  @!P0 NANOSLEEP.SYNCS 0x989680 ;  /* 0x009896800000895d */ /* 0x004fea0003900000 */
[----:B------:R-:W2:Y:S02]  /*b7d0*/  @!P0 SYNCS.PHASECHK.TRANS64 P0, [R0+URZ], R3 ;  /* 0x00000003000085a7 */ /* 0x000ea400080010ff */
[----:B--2---:R-:W-:Y:S05]  /*b7e0*/  @!P0 BRA `(.L_x_215) ;  /* 0xfffffffc00f08947 */ /* 0x004fea000383ffff */
[----:B------:R-:W-:Y:S05]  /*b7f0*/  BRA `(.L_x_216) ;  /* 0xffffff8400487947 */ /* 0x000fea000383ffff */
.L_x_67:
[----:B------:R-:W-:-:S07]  /*b800*/  MOV R0, UR5 ;  /* 0x0000000500007c02 */ /* 0x000fce0008000f00 */
.L_x_217:
[----:B-1----:R1:W2:Y:S02]  /*b810*/  SYNCS.PHASECHK.TRANS64.TRYWAIT P0, [R0+URZ], R3 ;  /* 0x00000003000075a7 */ /* 0x0022a400080011ff */
[----:B--2---:R-:W-:Y:S05]  /*b820*/  @!P0 NANOSLEEP.SYNCS 0x989680 ;  /* 0x009896800000895d */ /* 0x004fea0003900000 */
[----:B------:R-:W2:Y:S02]  /*b830*/  @!P0 SYNCS.PHASECHK.TRANS64 P0, [R0+URZ], R3 ;  /* 0x00000003000085a7 */ /* 0x000ea400080010ff */
[----:B--2---:R-:W-:Y:S05]  /*b840*/  @!P0 BRA `(.L_x_217) ;  /* 0xfffffffc00f08947 */ /* 0x004fea000383ffff */
[----:B------:R-:W-:Y:S05]  /*b850*/  BRA `(.L_x_218) ;  /* 0xffffff8400547947 */ /* 0x000fea000383ffff */
.L_x_68:
[----:B------:R-:W-:-:S07]  /*b860*/  MOV R0, UR5 ;  /* 0x0000000500007c02 */ /* 0x000fce0008000f00 */
.L_x_219:
[----:B-1----:R1:W2:Y:S02]  /*b870*/  SYNCS.PHASECHK.TRANS64.TRYWAIT P0, [R0+URZ], R3 ;  /* 0x00000003000075a7 */ /* 0x0022a400080011ff */
[----:B--2---:R-:W-:Y:S05]  /*b880*/  @!P0 NANOSLEEP.SYNCS 0x989680 ;  /* 0x009896800000895d */ /* 0x004fea0003900000 */
[----:B------:R-:W2:Y:S02]  /*b890*/  @!P0 SYNCS.PHASECHK.TRANS64 P0, [R0+URZ], R3 ;  /* 0x00000003000085a7 */ /* 0x000ea400080010ff */
[----:B--2---:R-:W-:Y:S05]  /*b8a0*/  @!P0 BRA `(.L_x_219) ;  /* 0xfffffffc00f08947 */ /* 0x004fea000383ffff */
[----:B------:R-:W-:Y:S05]  /*b8b0*/  BRA `(.L_x_220) ;  /* 0xffffff8400607947 */ /* 0x000fea000383ffff */
.L_x_69:
[----:B------:R-:W-:-:S07]  /*b8c0*/  MOV R0, UR5 ;  /* 0x0000000500007c02 */ /* 0x000fce0008000f00 */
.L_x_221:
[----:B-1----:R1:W2:Y:S02]  /*b8d0*/  SYNCS.PHASECHK.TRANS64.TRYWAIT P0, [R0+URZ], R3 ;  /* 0x00000003000075a7 */ /* 0x0022a400080011ff */
[----:B--2---:R-:W-:Y:S05]  /*b8e0*/  @!P0 NANOSLEEP.SYNCS 0x989680 ;  /* 0x009896800000895d */ /* 0x004fea0003900000 */
[----:B------:R-:W2:Y:S02]  /*b8f0*/  @!P0 SYNCS.PHASECHK.TRANS64 P0, [R0+URZ], R3 ;  /* 0x00000003000085a7 */ /* 0x000ea400080010ff */
[----:B--2---:R-:W-:Y:S05]  /*b900*/  @!P0 BRA `(.L_x_221) ;  /* 0xfffffffc00f08947 */ /* 0x004fea000383ffff */
[----:B------:R-:W-:Y:S05]  /*b910*/  BRA `(.L_x_222) ;  /* 0xffffff84006c7947 */ /* 0x000fea000383ffff */
.L_x_70:
[----:B------:R-:W-:-:S07]  /*b920*/  MOV R0, UR5 ;  /* 0x0000000500007c02 */ /* 0x000fce0008000f00 */
.L_x_223:
[----:B-1----:R1:W2:Y:S02]  /*b930*/  SYNCS.PHASECHK.TRANS64.TRYWAIT P0, [R0+URZ], R3 ;  /* 0x00000003000075a7 */ /* 0x0022a400080011ff */
[----:B--2---:R-:W-:Y:S05]  /*b940*/  @!P0 NANOSLEEP.SYNCS 0x989680 ;  /* 0x009896800000895d */ /* 0x004fea0003900000 */
[----:B------:R-:W2:Y:S02]  /*b950*/  @!P0 SYNCS.PHASECHK.TRANS64 P0, [R0+URZ], R3 ;  /* 0x00000003000085a7 */ /* 0x000ea400080010ff */
[----:B--2---:R-:W-:Y:S05]  /*b960*/  @!P0 BRA `(.L_x_223) ;  /* 0xfffffffc00f08947 */ /* 0x004fea000383ffff */
[----:B------:R-:W-:Y:S05]  /*b970*/  BRA `(.L_x_224) ;  /* 0xffffff8400787947 */ /* 0x000fea000383ffff */
.L_x_71:
[----:B------:R-:W-:-:S07]  /*b980*/  MOV R0, UR5 ;  /* 0x0000000500007c02 */ /* 0x000fce0008000f00 */
.L_x_225:
[----:B-1----:R1:W2:Y:S02]  /*b990*/  SYNCS.PHASECHK.TRANS64.TRYWAIT P0, [R0+URZ], R3 ;  /* 0x00000003000075a7 */ /* 0x0022a400080011ff */
[----:B--2---:R-:W-:Y:S05]  /*b9a0*/  @!P0 NANOSLEEP.SYNCS 0x989680 ;  /* 0x009896800000895d */ /* 0x004fea0003900000 */
[----:B------:R-:W2:Y:S02]  /*b9b0*/  @!P0 SYNCS.PHASECHK.TRANS64 P0, [R0+URZ], R3 ;  /* 0x00000003000085a7 */ /* 0x000ea400080010ff */
[----:B--2---:R-:W-:Y:S05]  /*b9c0*/  @!P0 BRA `(.L_x_225) ;  /* 0xfffffffc00f08947 */ /* 0x004fea000383ffff */
[----:B------:R-:W-:Y:S05]  /*b9d0*/  BRA `(.L_x_226) ;  /* 0xffffff8400847947 */ /* 0x000fea000383ffff */
.L_x_72:
[----:B------:R-:W-:-:S07]  /*b9e0*/  MOV R0, UR5 ;  /* 0x0000000500007c02 */ /* 0x000fce0008000f00 */
.L_x_227:
[----:B-1----:R1:W2:Y:S02]  /*b9f0*/  SYNCS.PHASECHK.TRANS64.TRYWAIT P0, [R0+URZ], R3 ;  /* 0x00000003000075a7 */ /* 0x0022a400080011ff */
[----:B--2---:R-:W-:Y:S05]  /*ba00*/  @!P0 NANOSLEEP.SYNCS 0x989680 ;  /* 0x009896800000895d */ /* 0x004fea0003900000 */
[----:B------:R-:W2:Y:S02]  /*ba10*/  @!P0 SYNCS.PHASECHK.TRANS64 P0, [R0+URZ], R3 ;  /* 0x00000003000085a7 */ /* 0x000ea400080010ff */
[----:B--2---:R-:W-:Y:S05]  /*ba20*/  @!P0 BRA `(.L_x_227) ;  /* 0xfffffffc00f08947 */ /* 0x004fea000383ffff */
[----:B------:R-:W-:Y:S05]  /*ba30*/  BRA `(.L_x_228) ;  /* 0xffffff8400907947 */ /* 0x000fea000383ffff */
.L_x_73:
[----:B------:R-:W-:-:S07]  /*ba40*/  MOV R0, UR5 ;  /* 0x0000000500007c02 */ /* 0x000fce0008000f00 */
.L_x_229:
[----:B-1----:R1:W2:Y:S02]  /*ba50*/  SYNCS.PHASECHK.TRANS64.TRYWAIT P0, [R0+URZ], R3 ;  /* 0x00000003000075a7 */ /* 0x0022a400080011ff */
[----:B--2---:R-:W-:Y:S05]  /*ba60*/  @!P0 NANOSLEEP.SYNCS 0x989680 ;  /* 0x009896800000895d */ /* 0x004fea0003900000 */
[----:B------:R-:W2:Y:S02]  /*ba70*/  @!P0 SYNCS.PHASECHK.TRANS64 P0, [R0+URZ], R3 ;  /* 0x00000003000085a7 */ /* 0x000ea400080010ff */
[----:B--2---:R-:W-:Y:S05]  /*ba80*/  @!P0 BRA `(.L_x_229) ;  /* 0xfffffffc00f08947 */ /* 0x004fea000383ffff */
[----:B------:R-:W-:Y:S05]  /*ba90*/  BRA `(.L_x_230) ;  /* 0xffffff84009c7947 */ /* 0x000fea000383ffff */
.L_x_76:
[----:B-1----:R1:W2:Y:S02]  /*baa0*/  SYNCS.PHASECHK.TRANS64.TRYWAIT P0, [R2+URZ+0x240], R5 ;  /* 0x00024005020075a7 */ /* 0x0022a400080011ff */
[----:B--2---:R-:W-:Y:S05]  /*bab0*/  @!P0 NANOSLEEP.SYNCS 0x989680 ;  /* 0x009896800000895d */ /* 0x004fea0003900000 */
[----:B------:R-:W2:Y:S02]  /*bac0*/  @!P0 SYNCS.PHASECHK.TRANS64 P0, [R2+URZ+0x240], R5 ;  /* 0x00024005020085a7 */ /* 0x000ea400080010ff */
[----:B--2---:R-:W-:Y:S05]  /*bad0*/  @!P0 BRA `(.L_x_76) ;  /* 0xfffffffc00f08947 */ /* 0x004fea000383ffff */
[----:B------:R-:W-:Y:S05]  /*bae0*/  BRA `(.L_x_231) ;  /* 0xffffff8400f87947 */ /* 0x000fea000383ffff */
.L_x_77:
[----:B------:R-:W-:-:S07]  /*baf0*/  MOV R2, UR4 ;  /* 0x0000000400027c02 */ /* 0x000fce0008000f00 */
.L_x_232:
[----:B-1----:R1:W2:Y:S02]  /*bb00*/  SYNCS.PHASECHK.TRANS64.TRYWAIT P0, [R2+URZ+0x210], R5 ;  /* 0x00021005020075a7 */ /* 0x0022a400080011ff */
[----:B--2---:R-:W-:Y:S05]  /*bb10*/  @!P0 NANOSLEEP.SYNCS 0x989680 ;  /* 0x009896800000895d */ /* 0x004fea0003900000 */
[----:B------:R-:W2:Y:S02]  /*bb20*/  @!P0 SYNCS.PHASECHK.TRANS64 P0, [R2+URZ+0x210], R5 ;  /* 0x00021005020085a7 */ /* 0x000ea400080010ff */
[----:B--2---:R-:W-:Y:S05]  /*bb30*/  @!P0 BRA `(.L_x_232) ;  /* 0xfffffffc00f08947 */ /* 0x004fea000383ffff */
[----:B------:R-:W-:Y:S05]  /*bb40*/  BRA `(.L_x_233) ;  /* 0xffffff8800087947 */ /* 0x000fea000383ffff */
.L_x_78:
[----:B-1----:R1:W2:Y:S02]  /*bb50*/  SYNCS.PHASECHK.TRANS64.TRYWAIT P1, [R2+URZ+0x200], R5 ;  /* 0x00020005020075a7 */ /* 0x0022a400080211ff */
[----:B--2---:R-:W-:Y:S05]  /*bb60*/  @!P1 NANOSLEEP.SYNCS 0x989680 ;  /* 0x009896800000995d */ /* 0x004fea0003900000 */
[----:B------:R-:W2:Y:S02]  /*bb70*/  @!P1 SYNCS.PHASECHK.TRANS64 P1, [R2+URZ+0x200], R5 ;  /* 0x00020005020095a7 */ /* 0x000ea400080210ff */
[----:B--2---:R-:W-:Y:S05]  /*bb80*/  @!P1 BRA `(.L_x_78) ;  /* 0xfffffffc00f09947 */ /* 0x004fea000383ffff */
[----:B------:R-:W-:Y:S05]  /*bb90*/  BRA `(.L_x_234) ;  /* 0xffffff8800387947 */ /* 0x000fea000383ffff */
.L_x_81:
[----:B------:R-:W-:-:S07]  /*bba0*/  MOV R0, UR4 ;  /* 0x0000000400007c02 */ /* 0x000fce0008000f00 */
.L_x_235:
[----:B-1----:R1:W2:Y:S02]  /*bbb0*/  SYNCS.PHASECHK.TRANS64.TRYWAIT P0, [R0+URZ+0x210], R3 ;  /* 0x00021003000075a7 */ /* 0x0022a400080011ff */
[----:B--2---:R-:W-:Y:S05]  /*bbc0*/  @!P0 NANOSLEEP.SYNCS 0x989680 ;  /* 0x009896800000895d */ /* 0x004fea0003900000 */
[----:B------:R-:W2:Y:S02]  /*bbd0*/  @!P0 SYNCS.PHASECHK.TRANS64 P0, [R0+URZ+0x210], R3 ;  /* 0x00021003000085a7 */ /* 0x000ea400080010ff */
[----:B--2---:R-:W-:Y:S05]  /*bbe0*/  @!P0 BRA `(.L_x_235) ;  /* 0xfffffffc00f08947 */ /* 0x004fea000383ffff */
[----:B------:R-:W-:Y:S05]  /*bbf0*/  BRA `(.L_x_80) ;  /* 0xffffff88008c7947 */ /* 0x000fea000383ffff */
.L_x_90:
[----:B-1----:R-:W-:-:S04]  /*bc00*/  MOV R0, UR5 ;  /* 0x0000000500007c02 */ /* 0x002fc80008000f00 */
[----:B------:R1:W2:Y:S03]  /*bc10*/  SYNCS.PHASECHK.TRANS64.TRYWAIT P0, [R0+URZ+0x8], R7 ;  /* 0x00000807000075a7 */ /* 0x0002a600080011ff */
[----:B--2---:R-:W-:Y:S05]  /*bc20*/  @!P0 NANOSLEEP.SYNCS 0x989680 ;  /* 0x009896800000895d */ /* 0x004fea0003900000 */
[----:B------:R-:W2:Y:S02]  /*bc30*/  @!P0 SYNCS.PHASECHK.TRANS64 P0, [R0+URZ+0x8], R7 ;  /* 0x00000807000085a7 */ /* 0x000ea400080010ff */
[----:B--2---:R-:W-:Y:S05]  /*bc40*/  @!P0 BRA `(.L_x_90) ;  /* 0xfffffffc00ec8947 */ /* 0x004fea000383ffff */
[----:B------:R-:W-:Y:S05]  /*bc50*/  BRA `(.L_x_89) ;  /* 0xffffff8c00407947 */ /* 0x000fea000383ffff */
.L_x_92:
[----:B------:R-:W-:Y:S01]  /*bc60*/  BSSY B0, `(.L_x_236) ;  /* 0x0000006000007945 */ /* 0x000fe20003800000 */
[----:B------:R-:W-:-:S07]  /*bc70*/  MOV R15, 0xffffffff ;  /* 0xffffffff000f7802 */ /* 0x000fce0000000f00 */
[----:B-1---5:R-:W-:Y:S05]  /*bc80*/  WARPSYNC.COLLECTIVE R15, `(.L_x_237) ;  /* 0x000000000f0c7348 */ /* 0x022fea0003c00000 */
[----:B------:R-:W-:Y:S02]  /*bc90*/  ELECT P6, UR79, PT ;  /* 0x00000000004f782f */ /* 0x000fe400038c0000 */
[----:B------:R-:W-:Y:S01]  /*bca0*/  MOV R14, UR79 ;  /* 0x0000004f000e7c02 */ /* 0x000fe20008000f00 */
[----:B-1---5:R-:W-:Y:S10]  /*bcb0*/  ENDCOLLECTIVE ;  /* 0x000000000000791b */ /* 0x022ff40003800000 */
.L_x_237:
[----:B------:R-:W-:Y:S05]  /*bcc0*/  BSYNC B0 ;  /* 0x0000000000007941 */ /* 0x000fea0003800000 */
.L_x_236:
[----:B------:R-:W-:Y:S01]  /*bcd0*/  PLOP3.LUT P0, PT, P6, PT, PT, 0x80, 0x8 ;  /* 0x000000000008781c */ /* 0x000fe2000370f070 */
[----:B------:R-:W-:-:S12]  /*bce0*/  BRA `(.L_x_238) ;  /* 0xffffff8c006c7947 */ /* 0x000fd8000383ffff */
.L_x_94:
[----:B-1----:R-:W-:-:S04]  /*bcf0*/  MOV R0, UR5 ;  /* 0x0000000500007c02 */ /* 0x002fc80008000f00 */
[----:B------:R1:W2:Y:S03]  /*bd00*/  SYNCS.PHASECHK.TRANS64.TRYWAIT P0, [R0+URZ+0x8], R5 ;  /* 0x00000805000075a7 */ /* 0x0002a600080011ff */
[----:B--2---:R-:W-:Y:S05]  /*bd10*/  @!P0 NANOSLEEP.SYNCS 0x989680 ;  /* 0x009896800000895d */ /* 0x004fea0003900000 */
[----:B------:R-:W2:Y:S02]  /*bd20*/  @!P0 SYNCS.PHASECHK.TRANS64 P0, [R0+URZ+0x8], R5 ;  /* 0x00000805000085a7 */ /* 0x000ea400080010ff */
[----:B--2---:R-:W-:Y:S05]  /*bd30*/  @!P0 BRA `(.L_x_94) ;  /* 0xfffffffc00ec8947 */ /* 0x004fea000383ffff */
[----:B------:R-:W-:Y:S05]  /*bd40*/  BRA `(.L_x_93) ;  /* 0xffffff8c00707947 */ /* 0x000fea000383ffff */
.L_x_95:
[----:B-1----:R1:W2:Y:S02]  /*bd50*/  SYNCS.PHASECHK.TRANS64.TRYWAIT P0, [R0+URZ+0x200], R5 ;  /* 0x00020005000075a7 */ /* 0x0022a400080011ff */
[----:B--2---:R-:W-:Y:S05]  /*bd60*/  @!P0 NANOSLEEP.SYNCS 0x989680 ;  /* 0x009896800000895d */ /* 0x004fea0003900000 */
[----:B------:R-:W2:Y:S02]  /*bd70*/  @!P0 SYNCS.PHASECHK.TRANS64 P0, [R0+URZ+0x200], R5 ;  /* 0x00020005000085a7 */ /* 0x000ea400080010ff */
[----:B--2---:R-:W-:Y:S05]  /*bd80*/  @!P0 BRA `(.L_x_95) ;  /* 0xfffffffc00f08947 */ /* 0x004fea000383ffff */
[----:B------:R-:W-:Y:S05]  /*bd90*/  BRA `(.L_x_239) ;  /* 0xffffff9000847947 */ /* 0x000fea000383ffff */
.L_x_97:
[----:B------:R-:W-:-:S07]  /*bda0*/  MOV R0, UR31 ;  /* 0x0000001f00007c02 */ /* 0x000fce0008000f00 */
.L_x_240:
[----:B-1----:R1:W2:Y:S02]  /*bdb0*/  SYNCS.PHASECHK.TRANS64.TRYWAIT P0, [R0+URZ+0x230], R5 ;  /* 0x00023005000075a7 */ /* 0x0022a400080011ff */
[----:B--2---:R-:W-:Y:S05]  /*bdc0*/  @!P0 NANOSLEEP.SYNCS 0x989680 ;  /* 0x009896800000895d */ /* 0x004fea0003900000 */
[----:B------:R-:W2:Y:S02]  /*bdd0*/  @!P0 SYNCS.PHASECHK.TRANS64 P0, [R0+URZ+0x230], R5 ;  /* 0x00023005000085a7 */ /* 0x000ea400080010ff */
[----:B--2---:R-:W-:Y:S05]  /*bde0*/  @!P0 BRA `(.L_x_240) ;  /* 0xfffffffc00f08947 */ /* 0x004fea000383ffff */
[----:B------:R-:W-:Y:S05]  /*bdf0*/  BRA `(.L_x_241) ;  /* 0xffffff9000cc7947 */ /* 0x000fea000383ffff */
.L_x_100:
[----:B------:R-:W-:Y:S07]  /*be00*/  MOV R0, UR7 ;  /* 0x0000000700007c02 */ /* 0x000fee0008000f00 */
.L_x_242:
[----:B-1----:R1:W2:Y:S02]  /*be10*/  SYNCS.PHASECHK.TRANS64.TRYWAIT P0, [R0+URZ], R5 ;  /* 0x00000005000075a7 */ /* 0x0022a400080011ff */
[----:B--2---:R-:W-:Y:S05]  /*be20*/  @!P0 NANOSLEEP.SYNCS 0x989680 ;  /* 0x009896800000895d */ /* 0x004fea0003900000 */
[----:B------:R-:W2:Y:S02]  /*be30*/  @!P0 SYNCS.PHASECHK.TRANS64 P0, [R0+URZ], R5 ;  /* 0x00000005000085a7 */ /* 0x000ea400080010ff */
[----:B--2---:R-:W-:Y:S05]  /*be40*/  @!P0 BRA `(.L_x_242) ;  /* 0xfffffffc00f08947 */ /* 0x004fea000383ffff */
[----:B------:R-:W-:Y:S05]  /*be50*/  BRA `(.L_x_99) ;  /* 0xffffff9000e47947 */ /* 0x000fea000383ffff */
.L_x_104:
[----:B-1----:R-:W-:-:S07]  /*be60*/  MOV R0, UR4 ;  /* 0x0000000400007c02 */ /* 0x002fce0008000f00 */
.L_x_243:
[----:B-1----:R1:W2:Y:S02]  /*be70*/  SYNCS.PHASECHK.TRANS64.TRYWAIT P0, [R0+URZ], R3 ;  /* 0x00000003000075a7 */ /* 0x0022a400080011ff */
[----:B--2---:R-:W-:Y:S05]  /*be80*/  @!P0 NANOSLEEP.SYNCS 0x989680 ;  /* 0x009896800000895d */ /* 0x004fea0003900000 */
[----:B------:R-:W2:Y:S02]  /*be90*/  @!P0 SYNCS.PHASECHK.TRANS64 P0, [R0+URZ], R3 ;  /* 0x00000003000085a7 */ /* 0x000ea400080010ff */
[----:B--2---:R-:W-:Y:S05]  /*bea0*/  @!P0 BRA `(.L_x_243) ;  /* 0xfffffffc00f08947 */ /* 0x004fea000383ffff */
[----:B------:R-:W-:Y:S05]  /*beb0*/  BRA `(.L_x_244) ;  /* 0xffffff9400b87947 */ /* 0x000fea000383ffff */
.L_x_107:
[----:B------:R-:W-:-:S07]  /*bec0*/  MOV R0, UR18 ;  /* 0x0000001200007c02 */ /* 0x000fce0008000f00 */
.L_x_245:
[----:B-1----:R1:W2:Y:S02]  /*bed0*/  SYNCS.PHASECHK.TRANS64.TRYWAIT P1, [R0+URZ+0x260], R3 ;  /* 0x00026003000075a7 */ /* 0x0022a400080211ff */
[----:B--2---:R-:W-:Y:S05]  /*bee0*/  @!P1 NANOSLEEP.SYNCS 0x989680 ;  /* 0x009896800000995d */ /* 0x004fea0003900000 */
[----:B------:R-:W2:Y:S02]  /*bef0*/  @!P1 SYNCS.PHASECHK.TRANS64 P1, [R0+URZ+0x260], R3 ;  /* 0x00026003000095a7 */ /* 0x000ea400080210ff */
[----:B--2---:R-:W-:Y:S05]  /*bf00*/  @!P1 BRA `(.L_x_245) ;  /* 0xfffffffc00f09947 */ /* 0x004fea000383ffff */
[----:B------:R-:W-:Y:S05]  /*bf10*/  BRA `(.L_x_246) ;  /* 0xffffff9800047947 */ /* 0x000fea000383ffff */
.L_x_112:
[----:B--2---:R2:W3:Y:S02]  /*bf20*/  SYNCS.PHASECHK.TRANS64.TRYWAIT P0, [R12+URZ+0x200], R9 ;  /* 0x000200090c0075a7 */ /* 0x0044e400080011ff */
[----:B---3--:R-:W-:Y:S05]  /*bf30*/  @!P0 NANOSLEEP.SYNCS 0x989680 ;  /* 0x009896800000895d */ /* 0x008fea0003900000 */
[----:B------:R-:W3:Y:S02]  /*bf40*/  @!P0 SYNCS.PHASECHK.TRANS64 P0, [R12+URZ+0x200], R9 ;  /* 0x000200090c0085a7 */ /* 0x000ee400080010ff */
[----:B---3--:R-:W-:Y:S05]  /*bf50*/  @!P0 BRA `(.L_x_112) ;  /* 0xfffffffc00f08947 */ /* 0x008fea000383ffff */
[----:B------:R-:W-:Y:S05]  /*bf60*/  BRA `(.L_x_247) ;  /* 0xffffff9c002c7947 */ /* 0x000fea000383ffff */
.L_x_115:
[----:B------:R-:W-:Y:S07]  /*bf70*/  MOV R0, UR21 ;  /* 0x0000001500007c02 */ /* 0x000fee0008000f00 */
.L_x_248:
[----:B--2---:R2:W3:Y:S02]  /*bf80*/  SYNCS.PHASECHK.TRANS64.TRYWAIT P2, [R0+URZ+0x1f8], R11 ;  /* 0x0001f80b000075a7 */ /* 0x0044e400080411ff */
[----:B---3--:R-:W-:Y:S05]  /*bf90*/  @!P2 NANOSLEEP.SYNCS 0x989680 ;  /* 0x009896800000a95d */ /* 0x008fea0003900000 */
[----:B------:R-:W3:Y:S02]  /*bfa0*/  @!P2 SYNCS.PHASECHK.TRANS64 P2, [R0+URZ+0x1f8], R11 ;  /* 0x0001f80b0000a5a7 */ /* 0x000ee400080410ff */
[----:B---3--:R-:W-:Y:S05]  /*bfb0*/  @!P2 BRA `(.L_x_248) ;  /* 0xfffffffc00f0a947 */ /* 0x008fea000383ffff */
[----:B------:R-:W-:Y:S05]  /*bfc0*/  BRA `(.L_x_114) ;  /* 0xffffffa000947947 */ /* 0x000fea000383ffff */
.L_x_118:
[----:B--2---:R-:W-:Y:S07]  /*bfd0*/  MOV R0, UR21 ;  /* 0x0000001500007c02 */ /* 0x004fee0008000f00 */
.L_x_249:
[----:B--2---:R2:W3:Y:S02]  /*bfe0*/  SYNCS.PHASECHK.TRANS64.TRYWAIT P0, [R0+URZ+0x1d0], R9 ;  /* 0x0001d009000075a7 */ /* 0x0044e400080011ff */
[----:B---3--:R-:W-:Y:S05]  /*bff0*/  @!P0 NANOSLEEP.SYNCS 0x989680 ;  /* 0x009896800000895d */ /* 0x008fea0003900000 */
[----:B------:R-:W3:Y:S02]  /*c000*/  @!P0 SYNCS.PHASECHK.TRANS64 P0, [R0+URZ+0x1d0], R9 ;  /* 0x0001d009000085a7 */ /* 0x000ee400080010ff */
[----:B---3--:R-:W-:Y:S05]  /*c010*/  @!P0 BRA `(.L_x_249) ;  /* 0xfffffffc00f08947 */ /* 0x008fea000383ffff */
[----:B------:R-:W-:Y:S05]  /*c020*/  BRA `(.L_x_250) ;  /* 0xffffffa000f07947 */ /* 0x000fea000383ffff */
.L_x_119:
[----:B------:R-:W-:Y:S07]  /*c030*/  MOV R0, UR21 ;  /* 0x0000001500007c02 */ /* 0x000fee0008000f00 */
.L_x_251:
[----:B--2---:R2:W3:Y:S02]  /*c040*/  SYNCS.PHASECHK.TRANS64.TRYWAIT P0, [R0+URZ+0x1d8], R9 ;  /* 0x0001d809000075a7 */ /* 0x0044e400080011ff */
[----:B---3--:R-:W-:Y:S05]  /*c050*/  @!P0 NANOSLEEP.SYNCS 0x989680 ;  /* 0x009896800000895d */ /* 0x008fea0003900000 */
[----:B------:R-:W3:Y:S02]  /*c060*/  @!P0 SYNCS.PHASECHK.TRANS64 P0, [R0+URZ+0x1d8], R9 ;  /* 0x0001d809000085a7 */ /* 0x000ee400080010ff */
[----:B---3--:R-:W-:Y:S05]  /*c070*/  @!P0 BRA `(.L_x_251) ;  /* 0xfffffffc00f08947 */ /* 0x008fea000383ffff */
[----:B------:R-:W-:Y:S05]  /*c080*/  BRA `(.L_x_252) ;  /* 0xffffffa400307947 */ /* 0x000fea000383ffff */
.L_x_120:
[----:B------:R-:W-:Y:S07]  /*c090*/  MOV R0, UR21 ;  /* 0x0000001500007c02 */ /* 0x000fee0008000f00 */
.L_x_253:
[----:B--2---:R2:W3:Y:S02]  /*c0a0*/  SYNCS.PHASECHK.TRANS64.TRYWAIT P0, [R0+URZ+0x1e0], R9 ;  /* 0x0001e009000075a7 */ /* 0x0044e400080011ff */
[----:B---3--:R-:W-:Y:S05]  /*c0b0*/  @!P0 NANOSLEEP.SYNCS 0x989680 ;  /* 0x009896800000895d */ /* 0x008fea0003900000 */
[----:B------:R-:W3:Y:S02]  /*c0c0*/  @!P0 SYNCS.PHASECHK.TRANS64 P0, [R0+URZ+0x1e0], R9 ;  /* 0x0001e009000085a7 */ /* 0x000ee400080010ff */
[----:B---3--:R-:W-:Y:S05]  /*c0d0*/  @!P0 BRA `(.L_x_253) ;  /* 0xfffffffc00f08947 */ /* 0x008fea000383ffff */
[----:B------:R-:W-:Y:S05]  /*c0e0*/  BRA `(.L_x_254) ;  /* 0xffffffa400787947 */ /* 0x000fea000383ffff */
.L_x_121:
[----:B------:R-:W-:Y:S07]  /*c0f0*/  MOV R0, UR21 ;  /* 0x0000001500007c02 */ /* 0x000fee0008000f00 */
.L_x_255:
[----:B--2---:R2:W3:Y:S02]  /*c100*/  SYNCS.PHASECHK.TRANS64.TRYWAIT P0, [R0+URZ+0x1e8], R9 ;  /* 0x0001e809000075a7 */ /* 0x0044e400080011ff */
[----:B---3--:R-:W-:Y:S05]  /*c110*/  @!P0 NANOSLEEP.SYNCS 0x989680 ;  /* 0x009896800000895d */ /* 0x008fea0003900000 */
[----:B------:R-:W3:Y:S02]  /*c120*/  @!P0 SYNCS.PHASECHK.TRANS64 P0, [R0+URZ+0x1e8], R9 ;  /* 0x0001e809000085a7 */ /* 0x000ee400080010ff */
[----:B---3--:R-:W-:Y:S05]  /*c130*/  @!P0 BRA `(.L_x_255) ;  /* 0xfffffffc00f08947 */ /* 0x008fea000383ffff */
[----:B------:R-:W-:Y:S05]  /*c140*/  BRA `(.L_x_256) ;  /* 0xffffffa400bc7947 */ /* 0x000fea000383ffff */
.L_x_123:
[----:B------:R-:W-:-:S07]  /*c150*/  MOV R0, UR21 ;  /* 0x0000001500007c02 */ /* 0x000fce0008000f00 */
.L_x_257:
[----:B--2---:R2:W4:Y:S02]  /*c160*/  SYNCS.PHASECHK.TRANS64.TRYWAIT P0, [R0+URZ+0x1d0], R3 ;  /* 0x0001d003000075a7 */ /* 0x00452400080011ff */
[----:B----4-:R-:W-:Y:S05]  /*c170*/  @!P0 NANOSLEEP.SYNCS 0x989680 ;  /* 0x009896800000895d */ /* 0x010fea0003900000 */
[----:B------:R-:W4:Y:S02]  /*c180*/  @!P0 SYNCS.PHASECHK.TRANS64 P0, [R0+URZ+0x1d0], R3 ;  /* 0x0001d003000085a7 */ /* 0x000f2400080010ff */
[----:B----4-:R-:W-:Y:S05]  /*c190*/  @!P0 BRA `(.L_x_257) ;  /* 0xfffffffc00f08947 */ /* 0x010fea000383ffff */
[----:B------:R-:W-:Y:S05]  /*c1a0*/  BRA `(.L_x_258) ;  /* 0xffffffa800307947 */ /* 0x000fea000383ffff */
.L_x_124:
[----:B--2---:R-:W-:-:S07]  /*c1b0*/  MOV R0, UR21 ;  /* 0x0000001500007c02 */ /* 0x004fce0008000f00 */
.L_x_259:
[----:B--2---:R2:W4:Y:S02]  /*c1c0*/  SYNCS.PHASECHK.TRANS64.TRYWAIT P0, [R0+URZ+0x1d8], R3 ;  /* 0x0001d803000075a7 */ /* 0x00452400080011ff */
[----:B----4-:R-:W-:Y:S05]  /*c1d0*/  @!P0 NANOSLEEP.SYNCS 0x989680 ;  /* 0x009896800000895d */ /* 0x010fea0003900000 */
[----:B------:R-:W4:Y:S02]  /*c1e0*/  @!P0 SYNCS.PHASECHK.TRANS64 P0, [R0+URZ+0x1d8], R3 ;  /* 0x0001d803000085a7 */ /* 0x000f2400080010ff */
[----:B----4-:R-:W-:Y:S05]  /*c1f0*/  @!P0 BRA `(.L_x_259) ;  /* 0xfffffffc00f08947 */ /* 0x010fea000383ffff */
[----:B------:R-:W-:Y:S05]  /*c200*/  BRA `(.L_x_260) ;  /* 0xffffffa800207947 */ /* 0x000fea000383ffff */
.L_x_125:
[----:B--2---:R-:W-:-:S07]  /*c210*/  MOV R0, UR21 ;  /* 0x0000001500007c02 */ /* 0x004fce0008000f00 */
.L_x_261:
[----:B--2---:R2:W4:Y:S02]  /*c220*/  SYNCS.PHASECHK.TRANS64.TRYWAIT P0, [R0+URZ+0x1e0], R3 ;  /* 0x0001e003000075a7 */ /* 0x00452400080011ff */
[----:B----4-:R-:W-:Y:S05]  /*c230*/  @!P0 NANOSLEEP.SYNCS 0x989680 ;  /* 0x009896800000895d */ /* 0x010fea0003900000 */
[----:B------:R-:W4:Y:S02]  /*c240*/  @!P0 SYNCS.PHASECHK.TRANS64 P0, [R0+URZ+0x1e0], R3 ;  /* 0x0001e003000085a7 */ /* 0x000f2400080010ff */
[----:B----4-:R-:W-:Y:S05]  /*c250*/  @!P0 BRA `(.L_x_261) ;  /* 0xfffffffc00f08947 */ /* 0x010fea000383ffff */
[----:B------:R-:W-:Y:S05]  /*c260*/  BRA `(.L_x_262) ;  /* 0xffffffa800107947 */ /* 0x000fea000383ffff */
.L_x_127:
[----:B--2---:R2:W3:Y:S02]  /*c270*/  SYNCS.PHASECHK.TRANS64.TRYWAIT P0, [R3+URZ+0x200], R0 ;  /* 0x00020000030075a7 */ /* 0x0044e400080011ff */
[----:B---3--:R-:W-:Y:S05]  /*c280*/  @!P0 NANOSLEEP.SYNCS 0x989680 ;  /* 0x009896800000895d */ /* 0x008fea0003900000 */
[----:B------:R-:W3:Y:S02]  /*c290*/  @!P0 SYNCS.PHASECHK.TRANS64 P0, [R3+URZ+0x200], R0 ;  /* 0x00020000030085a7 */ /* 0x000ee400080010ff */
[----:B---3--:R-:W-:Y:S05]  /*c2a0*/  @!P0 BRA `(.L_x_127) ;  /* 0xfffffffc00f08947 */ /* 0x008fea000383ffff */
[----:B------:R-:W-:Y:S05]  /*c2b0*/  BRA `(.L_x_263) ;  /* 0xffffffa800d07947 */ /* 0x000fea000383ffff */
.L_x_138:
[----:B-1----:R-:W-:Y:S04]  /*c2c0*/  MOV R0, UR43 ;  /* 0x0000002b00007c02 */ /* 0x002fe80008000f00 */
[----:B------:R1:W2:Y:S03]  /*c2d0*/  SYNCS.PHASECHK.TRANS64.TRYWAIT P0, [R0+URZ+0x1b0], R5 ;  /* 0x0001b005000075a7 */ /* 0x0002a600080011ff */
[----:B--2---:R-:W-:Y:S05]  /*c2e0*/  @!P0 NANOSLEEP.SYNCS 0x989680 ;  /* 0x009896800000895d */ /* 0x004fea0003900000 */
[----:B------:R-:W2:Y:S02]  /*c2f0*/  @!P0 SYNCS.PHASECHK.TRANS64 P0, [R0+URZ+0x1b0], R5 ;  /* 0x0001b005000085a7 */ /* 0x000ea400080010ff */
[----:B--2---:R-:W-:Y:S05]  /*c300*/  @!P0 BRA `(.L_x_138) ;  /* 0xfffffffc00ec8947 */ /* 0x004fea000383ffff */
[----:B------:R-:W-:Y:S05]  /*c310*/  BRA `(.L_x_137) ;  /* 0xffffffb800247947 */ /* 0x000fea000383ffff */
.L_x_140:
[----:B-1----:R1:W3:Y:S02]  /*c320*/  SYNCS.PHASECHK.TRANS64.TRYWAIT P1, [R100+URZ+0x220], R3 ;  /* 0x00022003640075a7 */ /* 0x0022e400080211ff */
[----:B---3--:R-:W-:Y:S05]  /*c330*/  @!P1 NANOSLEEP.SYNCS 0x989680 ;  /* 0x009896800000995d */ /* 0x008fea0003900000 */
[----:B------:R-:W3:Y:S02]  /*c340*/  @!P1 SYNCS.PHASECHK.TRANS64 P1, [R100+URZ+0x220], R3 ;  /* 0x00022003640095a7 */ /* 0x000ee400080210ff */
[----:B---3--:R-:W-:Y:S05]  /*c350*/  @!P1 BRA `(.L_x_140) ;  /* 0xfffffffc00f09947 */ /* 0x008fea000383ffff */
[----:B------:R-:W-:Y:S05]  /*c360*/  BRA `(.L_x_139) ;  /* 0xffffffb8004c7947 */ /* 0x000fea000383ffff */
.L_x_149:
[----:B---3--:R3:W4:Y:S02]  /*c370*/  SYNCS.PHASECHK.TRANS64.TRYWAIT P0, [R3+URZ+0x1b0], R0 ;  /* 0x0001b000030075a7 */ /* 0x00872400080011ff */
[----:B----4-:R-:W-:Y:S05]  /*c380*/  @!P0 NANOSLEEP.SYNCS 0x989680 ;  /* 0x009896800000895d */ /* 0x010fea0003900000 */
[----:B------:R-:W4:Y:S02]  /*c390*/  @!P0 SYNCS.PHASECHK.TRANS64 P0, [R3+URZ+0x1b0], R0 ;  /* 0x0001b000030085a7 */ /* 0x000f2400080010ff */
[----:B----4-:R-:W-:Y:S05]  /*c3a0*/  @!P0 BRA `(.L_x_149) ;  /* 0xfffffffc00f08947 */ /* 0x010fea000383ffff */
[----:B------:R-:W-:Y:S05]  /*c3b0*/  BRA `(.L_x_148) ;  /* 0xffffffc400287947 */ /* 0x000fea000383ffff */
.L_x_157:
[----:B---3--:R3:W4:Y:S02]  /*c3c0*/  SYNCS.PHASECHK.TRANS64.TRYWAIT P0, [R62+URZ+0x1b0], R5 ;  /* 0x0001b0053e0075a7 */ /* 0x00872400080011ff */
[----:B----4-:R-:W-:Y:S05]  /*c3d0*/  @!P0 NANOSLEEP.SYNCS 0x989680 ;  /* 0x009896800000895d */ /* 0x010fea0003900000 */
[----:B------:R-:W4:Y:S02]  /*c3e0*/  @!P0 SYNCS.PHASECHK.TRANS64 P0, [R62+URZ+0x1b0], R5 ;  /* 0x0001b0053e0085a7 */ /* 0x000f2400080010ff */
[----:B----4-:R-:W-:Y:S05]  /*c3f0*/  @!P0 BRA `(.L_x_157) ;  /* 0xfffffffc00f08947 */ /* 0x010fea000383ffff */
[----:B------:R-:W-:Y:S05]  /*c400*/  BRA `(.L_x_156) ;  /* 0xffffffd0002c7947 */ /* 0x000fea000383ffff */
.L_x_165:
[----:B---3--:R3:W4:Y:S02]  /*c410*/  SYNCS.PHASECHK.TRANS64.TRYWAIT P0, [R62+URZ+0x1b0], R5 ;  /* 0x0001b0053e0075a7 */ /* 0x00872400080011ff */
[----:B----4-:R-:W-:Y:S05]  /*c420*/  @!P0 NANOSLEEP.SYNCS 0x989680 ;  /* 0x009896800000895d */ /* 0x010fea0003900000 */
[----:B------:R-:W4:Y:S02]  /*c430*/  @!P0 SYNCS.PHASECHK.TRANS64 P0, [R62+URZ+0x1b0], R5 ;  /* 0x0001b0053e0085a7 */ /* 0x000f2400080010ff */
[----:B----4-:R-:W-:Y:S05]  /*c440*/  @!P0 BRA `(.L_x_165) ;  /* 0xfffffffc00f08947 */ /* 0x010fea000383ffff */
[----:B------:R-:W-:Y:S05]  /*c450*/  BRA `(.L_x_164) ;  /* 0xffffffdc00307947 */ /* 0x000fea000383ffff */
        .weak           $__internal_0_$__cuda_sm10x_tcgen05_guardrail_trap_col_being_dealloced_not_returned_by_alloc
        .type           $__internal_0_$__cuda_sm10x_tcgen05_guardrail_trap_col_being_dealloced_not_returned_by_alloc,@function
        .size           $__internal_0_$__cuda_sm10x_tcgen05_guardrail_trap_col_being_dealloced_not_returned_by_alloc,($__internal_1_$__cuda_sm10x_tcgen05_guardrail_trap_phase_invalid_during_alloc - $__internal_0_$__cuda_sm10x_tcgen05_guardrail_trap_col_being_dealloced_not_returned_by_alloc)
$__internal_0_$__cuda_sm10x_tcgen05_guardrail_trap_col_being_dealloced_not_returned_by_alloc:
[----:B------:R-:W-:Y:S05]  /*c460*/  BPT.TRAP 0x1 ;  /* 0x000000040000795c */ /* 0x000fea0000300000 */
[----:B------:R-:W-:-:S04]  /*c470*/  HFMA2 R3, -RZ, RZ, 0, 0 ;  /* 0x00000000ff037431 */ /* 0x000fc800000001ff */
[----:B------:R-:W-:Y:S05]  /*c480*/  RET.REL.NODEC R2 `(_ZN7cutlass13device_kernelINS_4gemm6kernel13GemmUniversalIN4cute5tupleIJiiiiEEENS1_10collective13CollectiveMmaINS1_46MainloopSm100TmaUmmaWarpSpecializedBlockScaledILi27ELi2ELi2ENS5_IJNS4_1CILi4EEESB_NSA_ILi1EEEEEEEENS5_IJNSA_ILi256EEENSA_ILi128EEENSA_ILi64EEEEEENS5_IJNS_12float_e2m1_tENS_13float_ue4m3_tEEEENS5_IJNS5_IJlSC_lEEENS4_6LayoutINS5_IJNS5_IJNS5_IJNSA_ILi32EEESB_EEEiEEENS5_IJNS5_IJNSA_ILi16EEESB_EEEiEEENS5_IJSC_iEEEEEENS5_IJST_NS5_IJNS5_IJNSA_ILi0EEESC_EEENSA_ILi512EEEEEENS5_IJSW_iEEEEEEEEEEESL_S13_NS4_8TiledMMAINS4_8MMA_AtomIJNS4_23SM100_MMA_MXF4_2x1SM_SSISJ_SJ_fSK_Li256ELi128ELi16ELNS4_4UMMA5MajorE0ELS18_0ELNS17_7ScaleInE0ELS19_0EEEEEENSN_INS5_IJSC_SC_SC_EEENS5_IJSW_SW_SW_EEEEENS5_IJNS4_10UnderscoreES1F_S1F_EEEEENS5_IJNS4_28SM100_TMA_2SM_LOAD_MULTICASTES1I_EEENS5_IJNS4_14ComposedLayoutINS4_7SwizzleILi1ELi4ELi3EEENS4_18smem_ptr_flag_bitsILi4EEENSN_INS5_IJNSA_ILi8EEESH_EEENS5_IJSH_SC_EEEEEEENSN_INS5_IJNS5_IJNS5_IJSP_SC_EEESS_EEESC_NS5_IJSC_SC_EEEEEENS5_IJNS5_IJNS5_IJSS_SY_EEESX_EEESW_NS5_IJSB_SY_EEEEEEEEEEEvNS4_8identityES1J_S23_vS24_EENS_8epilogue10collective18CollectiveEpilogueINS26_23Sm100TmaWarpSpecializedILi4ELi2ELi32ELb1ELb0EEEJNS5_IJSG_SG_SH_EEENS5_IJNSN_ISG_SC_EENSN_ISO_SC_EEEEENS_10bfloat16_tESM_S2F_SM_NS26_6fusion15FusionCallbacksIS2A_NS2G_17LinearCombinationIS2F_fS2F_fLNS_15FloatRoundStyleE2EEES2B_S2E_JEEENS4_5SM1004TMEM4LOAD26SM100_TMEM_LOAD_32dp32b32xENS4_13SM90_TMA_LOADENS1K_INS1L_ILi2ELi4ELi3EEENS1N_ILi16EEENSN_INS5_IJS1P_SO_EEENS5_IJSO_SC_EEEEEEENS4_39AutoVectorizingCopyWithAssumedAlignmentILi128EEENS4_14SM90_TMA_STOREES2W_S2Y_S2Y_EEEvvEEEEvNT_6ParamsE) ;  /* 0xffffff3802dc7950 */ /* 0x000fea0003c3ffff */
        .weak           $__internal_1_$__cuda_sm10x_tcgen05_guardrail_trap_phase_invalid_during_alloc
        .type           $__internal_1_$__cuda_sm10x_tcgen05_guardrail_trap_phase_invalid_during_alloc,@function
        .size           $__internal_1_$__cuda_sm10x_tcgen05_guardrail_trap_phase_invalid_during_alloc,($__internal_2_$__cuda_sm10x_tcgen05_guardrail_trap_unallocated_columns_being_dealloced - $__internal_1_$__cuda_sm10x_tcgen05_guardrail_trap_phase_invalid_during_alloc)
$__internal_1_$__cuda_sm10x_tcgen05_guardrail_trap_phase_invalid_during_alloc:
[----:B------:R-:W-:Y:S05]  /*c490*/  BPT.TRAP 0x1 ;  /* 0x000000040000795c */ /* 0x000fea0000300000 */
[----:B------:R-:W-:-:S04]  /*c4a0*/  MOV R5, 0x0 ;  /* 0x0000000000057802 */ /* 0x000fc80000000f00 */
[----:B------:R-:W-:Y:S05]  /*c4b0*/  RET.REL.NODEC R4 `(_ZN7cutlass13device_kernelINS_4gemm6kernel13GemmUniversalIN4cute5tupleIJiiiiEEENS1_10collective13CollectiveMmaINS1_46MainloopSm100TmaUmmaWarpSpecializedBlockScaledILi27ELi2ELi2ENS5_IJNS4_1CILi4EEESB_NSA_ILi1EEEEEEEENS5_IJNSA_ILi256EEENSA_ILi128EEENSA_ILi64EEEEEENS5_IJNS_12float_e2m1_tENS_13float_ue4m3_tEEEENS5_IJNS5_IJlSC_lEEENS4_6LayoutINS5_IJNS5_IJNS5_IJNSA_ILi32EEESB_EEEiEEENS5_IJNS5_IJNSA_ILi16EEESB_EEEiEEENS5_IJSC_iEEEEEENS5_IJST_NS5_IJNS5_IJNSA_ILi0EEESC_EEENSA_ILi512EEEEEENS5_IJSW_iEEEEEEEEEEESL_S13_NS4_8TiledMMAINS4_8MMA_AtomIJNS4_23SM100_MMA_MXF4_2x1SM_SSISJ_SJ_fSK_Li256ELi128ELi16ELNS4_4UMMA5MajorE0ELS18_0ELNS17_7ScaleInE0ELS19_0EEEEEENSN_INS5_IJSC_SC_SC_EEENS5_IJSW_SW_SW_EEEEENS5_IJNS4_10UnderscoreES1F_S1F_EEEEENS5_IJNS4_28SM100_TMA_2SM_LOAD_MULTICASTES1I_EEENS5_IJNS4_14ComposedLayoutINS4_7SwizzleILi1ELi4ELi3EEENS4_18smem_ptr_flag_bitsILi4EEENSN_INS5_IJNSA_ILi8EEESH_EEENS5_IJSH_SC_EEEEEEENSN_INS5_IJNS5_IJNS5_IJSP_SC_EEESS_EEESC_NS5_IJSC_SC_EEEEEENS5_IJNS5_IJNS5_IJSS_SY_EEESX_EEESW_NS5_IJSB_SY_EEEEEEEEEEEvNS4_8identityES1J_S23_vS24_EENS_8epilogue10collective18CollectiveEpilogueINS26_23Sm100TmaWarpSpecializedILi4ELi2ELi32ELb1ELb0EEEJNS5_IJSG_SG_SH_EEENS5_IJNSN_ISG_SC_EENSN_ISO_SC_EEEEENS_10bfloat16_tESM_S2F_SM_NS26_6fusion15FusionCallbacksIS2A_NS2G_17LinearCombinationIS2F_fS2F_fLNS_15FloatRoundStyleE2EEES2B_S2E_JEEENS4_5SM1004TMEM4LOAD26SM100_TMEM_LOAD_32dp32b32xENS4_13SM90_TMA_LOADENS1K_INS1L_ILi2ELi4ELi3EEENS1N_ILi16EEENSN_INS5_IJS1P_SO_EEENS5_IJSO_SC_EEEEEEENS4_39AutoVectorizingCopyWithAssumedAlignmentILi128EEENS4_14SM90_TMA_STOREES2W_S2Y_S2Y_EEEvvEEEEvNT_6ParamsE) ;  /* 0xffffff3804d07950 */ /* 0x000fea0003c3ffff */
        .weak           $__internal_2_$__cuda_sm10x_tcgen05_guardrail_trap_unallocated_columns_being_dealloced
        .type           $__internal_2_$__cuda_sm10x_tcgen05_guardrail_trap_unallocated_columns_being_dealloced,@function
        .size           $__internal_2_$__cuda_sm10x_tcgen05_guardrail_trap_unallocated_columns_being_dealloced,(.L_x_265 - $__internal_2_$__cuda_sm10x_tcgen05_guardrail_trap_unallocated_columns_being_dealloced)
$__internal_2_$__cuda_sm10x_tcgen05_guardrail_trap_unallocated_columns_being_dealloced:
[----:B------:R-:W-:Y:S05]  /*c4c0*/  BPT.TRAP 0x1 ;  /* 0x000000040000795c */ /* 0x000fea0000300000 */
[----:B------:R-:W-:-:S04]  /*c4d0*/  HFMA2 R3, -RZ, RZ, 0, 0 ;  /* 0x00000000ff037431 */ /* 0x000fc800000001ff */
[----:B------:R-:W-:Y:S05]  /*c4e0*/  RET.REL.NODEC R2 `(_ZN7cutlass13device_kernelINS_4gemm6kernel13GemmUniversalIN4cute5tupleIJiiiiEEENS1_10collective13CollectiveMmaINS1_46MainloopSm100TmaUmmaWarpSpecializedBlockScaledILi27ELi2ELi2ENS5_IJNS4_1CILi4EEESB_NSA_ILi1EEEEEEEENS5_IJNSA_ILi256EEENSA_ILi128EEENSA_ILi64EEEEEENS5_IJNS_12float_e2m1_tENS_13float_ue4m3_tEEEENS5_IJNS5_IJlSC_lEEENS4_6LayoutINS5_IJNS5_IJNS5_IJNSA_ILi32EEESB_EEEiEEENS5_IJNS5_IJNSA_ILi16EEESB_EEEiEEENS5_IJSC_iEEEEEENS5_IJST_NS5_IJNS5_IJNSA_ILi0EEESC_EEENSA_ILi512EEEEEENS5_IJSW_iEEEEEEEEEEESL_S13_NS4_8TiledMMAINS4_8MMA_AtomIJNS4_23SM100_MMA_MXF4_2x1SM_SSISJ_SJ_fSK_Li256ELi128ELi16ELNS4_4UMMA5MajorE0ELS18_0ELNS17_7ScaleInE0ELS19_0EEEEEENSN_INS5_IJSC_SC_SC_EEENS5_IJSW_SW_SW_EEEEENS5_IJNS4_10UnderscoreES1F_S1F_EEEEENS5_IJNS4_28SM100_TMA_2SM_LOAD_MULTICASTES1I_EEENS5_IJNS4_14ComposedLayoutINS4_7SwizzleILi1ELi4ELi3EEENS4_18smem_ptr_flag_bitsILi4EEENSN_INS5_IJNSA_ILi8EEESH_EEENS5_IJSH_SC_EEEEEEENSN_INS5_IJNS5_IJNS5_IJSP_SC_EEESS_EEESC_NS5_IJSC_SC_EEEEEENS5_IJNS5_IJNS5_IJSS_SY_EEESX_EEESW_NS5_IJSB_SY_EEEEEEEEEEEvNS4_8identityES1J_S23_vS24_EENS_8epilogue10collective18CollectiveEpilogueINS26_23Sm100TmaWarpSpecializedILi4ELi2ELi32ELb1ELb0EEEJNS5_IJSG_SG_SH_EEENS5_IJNSN_ISG_SC_EENSN_ISO_SC_EEEEENS_10bfloat16_tESM_S2F_SM_NS26_6fusion15FusionCallbacksIS2A_NS2G_17LinearCombinationIS2F_fS2F_fLNS_15FloatRoundStyleE2EEES2B_S2E_JEEENS4_5SM1004TMEM4LOAD26SM100_TMEM_LOAD_32dp32b32xENS4_13SM90_TMA_LOADENS1K_INS1L_ILi2ELi4ELi3EEENS1N_ILi16EEENSN_INS5_IJS1P_SO_EEENS5_IJSO_SC_EEEEEEENS4_39AutoVectorizingCopyWithAssumedAlignmentILi128EEENS4_14SM90_TMA_STOREES2W_S2Y_S2Y_EEEvvEEEEvNT_6ParamsE) ;  /* 0xffffff3802c47950 */ /* 0x000fea0003c3ffff */
.L_x_264:
[----:B------:R-:W-:-:S00]  /*c4f0*/  BRA `(.L_x_264) ;  /* 0xfffffffc00fc7947 */ /* 0x000fc0000383ffff */
[----:B------:R-:W-:-:S00]  /*c500*/  NOP ;  /* 0x0000000000007918 */ /* 0x000fc00000000000 */
[----:B------:R-:W-:-:S00]  /*c510*/  NOP ;  /* 0x0000000000007918 */ /* 0x000fc00000000000 */
[----:B------:R-:W-:-:S00]  /*c520*/  NOP ;  /* 0x0000000000007918 */ /* 0x000fc00000000000 */
[----:B------:R-:W-:-:S00]  /*c530*/  NOP ;  /* 0x0000000000007918 */ /* 0x000fc00000000000 */
[----:B------:R-:W-:-:S00]  /*c540*/  NOP ;  /* 0x0000000000007918 */ /* 0x000fc00000000000 */
[----:B------:R-:W-:-:S00]  /*c550*/  NOP ;  /* 0x0000000000007918 */ /* 0x000fc00000000000 */
[----:B------:R-:W-:-:S00]  /*c560*/  NOP ;  /* 0x0000000000007918 */ /* 0x000fc00000000000 */
[----:B------:R-:W-:-:S00]  /*c570*/  NOP ;  /* 0x0000000000007918 */ /* 0x000fc00000000000 */
.L_x_265:


//--------------------- .nv.global.init           --------------------------
	.section	.nv.global.init,"aw",@progbits
.nv.global.init:
	.type		$str$29,@object
	.size		$str$29,($str$30 - $str$29)
$str$29:
        /*0000*/ 	.byte	0x28, 0x61, 0x64, 0x64, 0x72, 0x65, 0x73, 0x73, 0x20, 0x26, 0x20, 0x6d, 0x61, 0x73, 0x6b, 0x29
        /*0010*/ 	.byte	0x20, 0x3d, 0x3d, 0x20, 0x30, 0x00
	.type		$str$30,@object
	.size		$str$30,($str$26 - $str$30)
$str$30:
        /*0016*/ 	.byte	0x2f, 0x74, 0x6d, 0x70, 0x2f, 0x63, 0x75, 0x74, 0x6c, 0x61, 0x73, 0x73, 0x5f, 0x73, 0x77, 0x65
        /*0026*/ 	.byte	0x65, 0x70, 0x5f, 0x73, 0x72, 0x63, 0x2f, 0x69, 0x6e, 0x63, 0x6c, 0x75, 0x64, 0x65, 0x2f, 0x63
        /*0036*/ 	.byte	0x75, 0x74, 0x65, 0x2f, 0x70, 0x6f, 0x69, 0x6e, 0x74, 0x65, 0x72, 0x5f, 0x66, 0x6c, 0x61, 0x67
        /*0046*/ 	.byte	0x67, 0x65, 0x64, 0x2e, 0x68, 0x70, 0x70, 0x00
	.type		$str$26,@object
	.size		$str$26,($str$25 - $str$26)
$str$26:
        /*004e*/ 	.byte	0x2f, 0x74, 0x6d, 0x70, 0x2f, 0x63, 0x75, 0x74, 0x6c, 0x61, 0x73, 0x73, 0x5f, 0x73, 0x77, 0x65
        /*005e*/ 	.byte	0x65, 0x70, 0x5f, 0x73, 0x72, 0x63, 0x2f, 0x69, 0x6e, 0x63, 0x6c, 0x75, 0x64, 0x65, 0x2f, 0x63
        /*006e*/ 	.byte	0x75, 0x74, 0x65, 0x2f, 0x61, 0x74, 0x6f, 0x6d, 0x2f, 0x63, 0x6f, 0x70, 0x79, 0x5f, 0x74, 0x72
        /*007e*/ 	.byte	0x61, 0x69, 0x74, 0x73, 0x5f, 0x73, 0x6d, 0x31, 0x30, 0x30, 0x2e, 0x68, 0x70, 0x70, 0x00
	.type		$str$25,@object
	.size		$str$25,(__unnamed_1 - $str$25)
$str$25:
        /*008d*/ 	.byte	0x28, 0x28, 0x75, 0x69, 0x6e, 0x74, 0x33, 0x32, 0x5f, 0x74, 0x28, 0x74, 0x68, 0x72, 0x65, 0x61
        /*009d*/ 	.byte	0x64, 0x49, 0x64, 0x78, 0x2e, 0x78, 0x29, 0x20, 0x2f, 0x20, 0x33, 0x32, 0x29, 0x20, 0x25, 0x20
        /*00ad*/ 	.byte	0x34, 0x29, 0x20, 0x3d, 0x3d, 0x20, 0x28, 0x28, 0x28, 0x74, 0x6d, 0x65, 0x6d, 0x5f, 0x61, 0x64
        /*00bd*/ 	.byte	0x64, 0x72, 0x20, 0x3e, 0x3e, 0x20, 0x31, 0x36, 0x29, 0x20, 0x2f, 0x20, 0x33, 0x32, 0x29, 0x20
        /*00cd*/ 	.byte	0x25, 0x20, 0x34, 0x29, 0x00
	.type		__unnamed_1,@object
	.size		__unnamed_1,(__unnamed_2 - __unnamed_1)
__unnamed_1:
        /*00d2*/ 	.byte	0x61, 0x75, 0x74, 0x6f, 0x20, 0x63, 0x75, 0x74, 0x65, 0x3a, 0x3a, 0x61, 0x73, 0x5f, 0x70, 0x6f
        /* <DEDUP_REMOVED lines=24> */
        /*0262*/ 	.byte	0x34, 0x30, 0x39, 0x36, 0x3e, 0x3e, 0x3e, 0x3e, 0x5d, 0x00
	.type		__unnamed_2,@object
	.size		__unnamed_2,(.L_2 - __unnamed_2)
__unnamed_2:
        /* <DEDUP_REMOVED lines=42> */
        /*050c*/ 	.byte	0x3e, 0x3e, 0x5d, 0x00
.L_2:


//--------------------- .nv.shared._ZN7cutlass13device_kernelINS_4gemm6kernel13GemmUniversalIN4cute5tupleIJiiiiEEENS1_10collective13CollectiveMmaINS1_46MainloopSm100TmaUmmaWarpSpecializedBlockScaledILi27ELi2ELi2ENS5_IJNS4_1CILi4EEESB_NSA_ILi1EEEEEEEENS5_IJNSA_ILi256EEENSA_ILi128EEENSA_ILi64EEEEEENS5_IJNS_12float_e2m1_tENS_13float_ue4m3_tEEEENS5_IJNS5_IJlSC_lEEENS4_6LayoutINS5_IJNS5_IJNS5_IJNSA_ILi32EEESB_EEEiEEENS5_IJNS5_IJNSA_ILi16EEESB_EEEiEEENS5_IJSC_iEEEEEENS5_IJST_NS5_IJNS5_IJNSA_ILi0EEESC_EEENSA_ILi512EEEEEENS5_IJSW_iEEEEEEEEEEESL_S13_NS4_8TiledMMAINS4_8MMA_AtomIJNS4_23SM100_MMA_MXF4_2x1SM_SSISJ_SJ_fSK_Li256ELi128ELi16ELNS4_4UMMA5MajorE0ELS18_0ELNS17_7ScaleInE0ELS19_0EEEEEENSN_INS5_IJSC_SC_SC_EEENS5_IJSW_SW_SW_EEEEENS5_IJNS4_10UnderscoreES1F_S1F_EEEEENS5_IJNS4_28SM100_TMA_2SM_LOAD_MULTICASTES1I_EEENS5_IJNS4_14ComposedLayoutINS4_7SwizzleILi1ELi4ELi3EEENS4_18smem_ptr_flag_bitsILi4EEENSN_INS5_IJNSA_ILi8EEESH_EEENS5_IJSH_SC_EEEEEEENSN_INS5_IJNS5_IJNS5_IJSP_SC_EEESS_EEESC_NS5_IJSC_SC_EEEEEENS5_IJNS5_IJNS5_IJSS_SY_EEESX_EEESW_NS5_IJSB_SY_EEEEEEEEEEEvNS4_8identityES1J_S23_vS24_EENS_8epilogue10collective18CollectiveEpilogueINS26_23Sm100TmaWarpSpecializedILi4ELi2ELi32ELb1ELb0EEEJNS5_IJSG_SG_SH_EEENS5_IJNSN_ISG_SC_EENSN_ISO_SC_EEEEENS_10bfloat16_tESM_S2F_SM_NS26_6fusion15FusionCallbacksIS2A_NS2G_17LinearCombinationIS2F_fS2F_fLNS_15FloatRoundStyleE2EEES2B_S2E_JEEENS4_5SM1004TMEM4LOAD26SM100_TMEM_LOAD_32dp32b32xENS4_13SM90_TMA_LOADENS1K_INS1L_ILi2ELi4ELi3EEENS1N_ILi16EEENSN_INS5_IJS1P_SO_EEENS5_IJSO_SC_EEEEEEENS4_39AutoVectorizingCopyWithAssumedAlignmentILi128EEENS4_14SM90_TMA_STOREES2W_S2Y_S2Y_EEEvvEEEEvNT_6ParamsE --------------------------
	.section	.nv.shared._ZN7cutlass13device_kernelINS_4gemm6kernel13GemmUniversalIN4cute5tupleIJiiiiEEENS1_10collective13CollectiveMmaINS1_46MainloopSm100TmaUmmaWarpSpecializedBlockScaledILi27ELi2ELi2ENS5_IJNS4_1CILi4EEESB_NSA_ILi1EEEEEEEENS5_IJNSA_ILi256EEENSA_ILi128EEENSA_ILi64EEEEEENS5_IJNS_12float_e2m1_tENS_13float_ue4m3_tEEEENS5_IJNS5_IJlSC_lEEENS4_6LayoutINS5_IJNS5_IJNS5_IJNSA_ILi32EEESB_EEEiEEENS5_IJNS5_IJNSA_ILi16EEESB_EEEiEEENS5_IJSC_iEEEEEENS5_IJST_NS5_IJNS5_IJNSA_ILi0EEESC_EEENSA_ILi512EEEEEENS5_IJSW_iEEEEEEEEEEESL_S13_NS4_8TiledMMAINS4_8MMA_AtomIJNS4_23SM100_MMA_MXF4_2x1SM_SSISJ_SJ_fSK_Li256ELi128ELi16ELNS4_4UMMA5MajorE0ELS18_0ELNS17_7ScaleInE0ELS19_0EEEEEENSN_INS5_IJSC_SC_SC_EEENS5_IJSW_SW_SW_EEEEENS5_IJNS4_10UnderscoreES1F_S1F_EEEEENS5_IJNS4_28SM100_TMA_2SM_LOAD_MULTICASTES1I_EEENS5_IJNS4_14ComposedLayoutINS4_7SwizzleILi1ELi4ELi3EEENS4_18smem_ptr_flag_bitsILi4EEENSN_INS5_IJNSA_ILi8EEESH_EEENS5_IJSH_SC_EEEEEEENSN_INS5_IJNS5_IJNS5_IJSP_SC_EEESS_EEESC_NS5_IJSC_SC_EEEEEENS5_IJNS5_IJNS5_IJSS_SY_EEESX_EEESW_NS5_IJSB_SY_EEEEEEEEEEEvNS4_8identityES1J_S23_vS24_EENS_8epilogue10collective18CollectiveEpilogueINS26_23Sm100TmaWarpSpecializedILi4ELi2ELi32ELb1ELb0EEEJNS5_IJSG_SG_SH_EEENS5_IJNSN_ISG_SC_EENSN_ISO_SC_EEEEENS_10bfloat16_tESM_S2F_SM_NS26_6fusion15FusionCallbacksIS2A_NS2G_17LinearCombinationIS2F_fS2F_fLNS_15FloatRoundStyleE2EEES2B_S2E_JEEENS4_5SM1004TMEM4LOAD26SM100_TMEM_LOAD_32dp32b32xENS4_13SM90_TMA_LOADENS1K_INS1L_ILi2ELi4ELi3EEENS1N_ILi16EEENSN_INS5_IJS1P_SO_EEENS5_IJSO_SC_EEEEEEENS4_39AutoVectorizingCopyWithAssumedAlignmentILi128EEENS4_14SM90_TMA_STOREES2W_S2Y_S2Y_EEEvvEEEEvNT_6ParamsE,"aw",@nobits
	.sectionflags	@""
	.align	16
	.zero		1024


//--------------------- .nv.shared.reserved.0     --------------------------
	.section	.nv.shared.reserved.0,"aw",@nobits
	.weak		__nv_reservedSMEM_offset_0_alias
	.size		__nv_reservedSMEM_offset_0_alias, 0, 64
	.other		__nv_reservedSMEM_offset_0_alias,@"STO_CUDA_RESERVED_SHARED STV_DEFAULT"
__nv_reservedSMEM_offset_0_alias:
	.zero		0
.nv.shared.reserved.0:
	.zero		64
	.weak		__nv_reservedSMEM_tcgen05_partition
	.type		__nv_reservedSMEM_tcgen05_partition,@object
	.size		__nv_reservedSMEM_tcgen05_partition,(.L_0 - __nv_reservedSMEM_tcgen05_partition)
__nv_reservedSMEM_tcgen05_partition:
	.zero		32
.L_0:


//--------------------- .nv.global                --------------------------
	.section	.nv.global,"aw",@nobits
.nv.global:
	.type		_ZN40_INTERNAL_62573279_4_k_cu_2cda1757_291114cute1_E,@object
	.size		_ZN40_INTERNAL_62573279_4_k_cu_2cda1757_291114cute1_E,(_ZN40_INTERNAL_62573279_4_k_cu_2cda1757_291114cuda3std3__45__cpo6cbeginE - _ZN40_INTERNAL_62573279_4_k_cu_2cda1757_291114cute1_E)
_ZN40_INTERNAL_62573279_4_k_cu_2cda1757_291114cute1_E:
	.zero		1
	.type		_ZN40_INTERNAL_62573279_4_k_cu_2cda1757_291114cuda3std3__45__cpo6cbeginE,@object
	.size		_ZN40_INTERNAL_62573279_4_k_cu_2cda1757_291114cuda3std3__45__cpo6cbeginE,(_ZN40_INTERNAL_62573279_4_k_cu_2cda1757_291114cuda3std3__48in_placeE - _ZN40_INTERNAL_62573279_4_k_cu_2cda1757_291114cuda3std3__45__cpo6cbeginE)
_ZN40_INTERNAL_62573279_4_k_cu_2cda1757_291114cuda3std3__45__cpo6cbeginE:
	.zero		1
	.type		_ZN40_INTERNAL_62573279_4_k_cu_2cda1757_291114cuda3std3__48in_placeE,@object
	.size		_ZN40_INTERNAL_62573279_4_k_cu_2cda1757_291114cuda3std3__48in_placeE,(_ZN40_INTERNAL_62573279_4_k_cu_2cda1757_291114cuda3std6ranges3__45__cpo9iter_moveE - _ZN40_INTERNAL_62573279_4_k_cu_2cda1757_291114cuda3std3__48in_placeE)
_ZN40_INTERNAL_62573279_4_k_cu_2cda1757_291114cuda3std3__48in_placeE:
	.zero		1
	.type		_ZN40_INTERNAL_62573279_4_k_cu_2cda1757_291114cuda3std6ranges3__45__cpo9iter_moveE,@object
	.size		_ZN40_INTERNAL_62573279_4_k_cu_2cda1757_291114cuda3std6ranges3__45__cpo9iter_moveE,(_ZN40_INTERNAL_62573279_4_k_cu_2cda1757_291114cuda3std3__45__cpo5beginE - _ZN40_INTERNAL_62573279_4_k_cu_2cda1757_291114cuda3std6ranges3__45__cpo9iter_moveE)
_ZN40_INTERNAL_62573279_4_k_cu_2cda1757_291114cuda3std6ranges3__45__cpo9iter_moveE:
	.zero		1
	.type		_ZN40_INTERNAL_62573279_4_k_cu_2cda1757_291114cuda3std3__45__cpo5beginE,@object
	.size		_ZN40_INTERNAL_62573279_4_k_cu_2cda1757_291114cuda3std3__45__cpo5beginE,(_ZN40_INTERNAL_62573279_4_k_cu_2cda1757_291114cuda3std3__442_GLOBAL__N__62573279_4_k_cu_2cda1757_291116ignoreE - _ZN40_INTERNAL_62573279_4_k_cu_2cda1757_291114cuda3std3__45__cpo5beginE)
_ZN40_INTERNAL_62573279_4_k_cu_2cda1757_291114cuda3std3__45__cpo5beginE:
	.zero		1
	.type		_ZN40_INTERNAL_62573279_4_k_cu_2cda1757_291114cuda3std3__442_GLOBAL__N__62573279_4_k_cu_2cda1757_291116ignoreE,@object
	.size		_ZN40_INTERNAL_62573279_4_k_cu_2cda1757_291114cuda3std3__442_GLOBAL__N__62573279_4_k_cu_2cda1757_291116ignoreE,(_ZN40_INTERNAL_62573279_4_k_cu_2cda1757_291114cute7productE - _ZN40_INTERNAL_62573279_4_k_cu_2cda1757_291114cuda3std3__442_GLOBAL__N__62573279_4_k_cu_2cda1757_291116ignoreE)
_ZN40_INTERNAL_62573279_4_k_cu_2cda1757_291114cuda3std3__442_GLOBAL__N__62573279_4_k_cu_2cda1757_291116ignoreE:
	.zero		1
	.type		_ZN40_INTERNAL_62573279_4_k_cu_2cda1757_291114cute7productE,@object
	.size		_ZN40_INTERNAL_62573279_4_k_cu_2cda1757_291114cute7productE,(_ZN40_INTERNAL_62573279_4_k_cu_2cda1757_291114cuda3std3__45__cpo3endE - _ZN40_INTERNAL_62573279_4_k_cu_2cda1757_291114cute7productE)
_ZN40_INTERNAL_62573279_4_k_cu_2cda1757_291114cute7productE:
	.zero		1
	.type		_ZN40_INTERNAL_62573279_4_k_cu_2cda1757_291114cuda3std3__45__cpo3endE,@object
	.size		_ZN40_INTERNAL_62573279_4_k_cu_2cda1757_291114cuda3std3__45__cpo3endE,(_ZN40_INTERNAL_62573279_4_k_cu_2cda1757_291114cuda3std3__419piecewise_constructE - _ZN40_INTERNAL_62573279_4_k_cu_2cda1757_291114cuda3std3__45__cpo3endE)
_ZN40_INTERNAL_62573279_4_k_cu_2cda1757_291114cuda3std3__45__cpo3endE:
	.zero		1
	.type		_ZN40_INTERNAL_62573279_4_k_cu_2cda1757_291114cuda3std3__419piecewise_constructE,@object
	.size		_ZN40_INTERNAL_62573279_4_k_cu_2cda1757_291114cuda3std3__419piecewise_constructE,(_ZN40_INTERNAL_62573279_4_k_cu_2cda1757_291114cuda3std3__45__cpo4cendE - _ZN40_INTERNAL_62573279_4_k_cu_2cda1757_291114cuda3std3__419piecewise_constructE)
_ZN40_INTERNAL_62573279_4_k_cu_2cda1757_291114cuda3std3__419piecewise_constructE:
	.zero		1
	.type		_ZN40_INTERNAL_62573279_4_k_cu_2cda1757_291114cuda3std3__45__cpo4cendE,@object
	.size		_ZN40_INTERNAL_62573279_4_k_cu_2cda1757_291114cuda3std3__45__cpo4cendE,(_ZN40_INTERNAL_62573279_4_k_cu_2cda1757_291114cuda3std6ranges3__45__cpo4swapE - _ZN40_INTERNAL_62573279_4_k_cu_2cda1757_291114cuda3std3__45__cpo4cendE)
_ZN40_INTERNAL_62573279_4_k_cu_2cda1757_291114cuda3std3__45__cpo4cendE:
	.zero		1
	.type		_ZN40_INTERNAL_62573279_4_k_cu_2cda1757_291114cuda3std6ranges3__45__cpo4swapE,@object
	.size		_ZN40_INTERNAL_62573279_4_k_cu_2cda1757_291114cuda3std6ranges3__45__cpo4swapE,(.L_10 - _ZN40_INTERNAL_62573279_4_k_cu_2cda1757_291114cuda3std6ranges3__45__cpo4swapE)
_ZN40_INTERNAL_62573279_4_k_cu_2cda1757_291114cuda3std6ranges3__45__cpo4swapE:
	.zero		1
.L_10:


//--------------------- .nv.constant0._ZN7cutlass13device_kernelINS_4gemm6kernel13GemmUniversalIN4cute5tupleIJiiiiEEENS1_10collective13CollectiveMmaINS1_46MainloopSm100TmaUmmaWarpSpecializedBlockScaledILi27ELi2ELi2ENS5_IJNS4_1CILi4EEESB_NSA_ILi1EEEEEEEENS5_IJNSA_ILi256EEENSA_ILi128EEENSA_ILi64EEEEEENS5_IJNS_12float_e2m1_tENS_13float_ue4m3_tEEEENS5_IJNS5_IJlSC_lEEENS4_6LayoutINS5_IJNS5_IJNS5_IJNSA_ILi32EEESB_EEEiEEENS5_IJNS5_IJNSA_ILi16EEESB_EEEiEEENS5_IJSC_iEEEEEENS5_IJST_NS5_IJNS5_IJNSA_ILi0EEESC_EEENSA_ILi512EEEEEENS5_IJSW_iEEEEEEEEEEESL_S13_NS4_8TiledMMAINS4_8MMA_AtomIJNS4_23SM100_MMA_MXF4_2x1SM_SSISJ_SJ_fSK_Li256ELi128ELi16ELNS4_4UMMA5MajorE0ELS18_0ELNS17_7ScaleInE0ELS19_0EEEEEENSN_INS5_IJSC_SC_SC_EEENS5_IJSW_SW_SW_EEEEENS5_IJNS4_10UnderscoreES1F_S1F_EEEEENS5_IJNS4_28SM100_TMA_2SM_LOAD_MULTICASTES1I_EEENS5_IJNS4_14ComposedLayoutINS4_7SwizzleILi1ELi4ELi3EEENS4_18smem_ptr_flag_bitsILi4EEENSN_INS5_IJNSA_ILi8EEESH_EEENS5_IJSH_SC_EEEEEEENSN_INS5_IJNS5_IJNS5_IJSP_SC_EEESS_EEESC_NS5_IJSC_SC_EEEEEENS5_IJNS5_IJNS5_IJSS_SY_EEESX_EEESW_NS5_IJSB_SY_EEEEEEEEEEEvNS4_8identityES1J_S23_vS24_EENS_8epilogue10collective18CollectiveEpilogueINS26_23Sm100TmaWarpSpecializedILi4ELi2ELi32ELb1ELb0EEEJNS5_IJSG_SG_SH_EEENS5_IJNSN_ISG_SC_EENSN_ISO_SC_EEEEENS_10bfloat16_tESM_S2F_SM_NS26_6fusion15FusionCallbacksIS2A_NS2G_17LinearCombinationIS2F_fS2F_fLNS_15FloatRoundStyleE2EEES2B_S2E_JEEENS4_5SM1004TMEM4LOAD26SM100_TMEM_LOAD_32dp32b32xENS4_13SM90_TMA_LOADENS1K_INS1L_ILi2ELi4ELi3EEENS1N_ILi16EEENSN_INS5_IJS1P_SO_EEENS5_IJSO_SC_EEEEEEENS4_39AutoVectorizingCopyWithAssumedAlignmentILi128EEENS4_14SM90_TMA_STOREES2W_S2Y_S2Y_EEEvvEEEEvNT_6ParamsE --------------------------
	.section	.nv.constant0._ZN7cutlass13device_kernelINS_4gemm6kernel13GemmUniversalIN4cute5tupleIJiiiiEEENS1_10collective13CollectiveMmaINS1_46MainloopSm100TmaUmmaWarpSpecializedBlockScaledILi27ELi2ELi2ENS5_IJNS4_1CILi4EEESB_NSA_ILi1EEEEEEEENS5_IJNSA_ILi256EEENSA_ILi128EEENSA_ILi64EEEEEENS5_IJNS_12float_e2m1_tENS_13float_ue4m3_tEEEENS5_IJNS5_IJlSC_lEEENS4_6LayoutINS5_IJNS5_IJNS5_IJNSA_ILi32EEESB_EEEiEEENS5_IJNS5_IJNSA_ILi16EEESB_EEEiEEENS5_IJSC_iEEEEEENS5_IJST_NS5_IJNS5_IJNSA_ILi0EEESC_EEENSA_ILi512EEEEEENS5_IJSW_iEEEEEEEEEEESL_S13_NS4_8TiledMMAINS4_8MMA_AtomIJNS4_23SM100_MMA_MXF4_2x1SM_SSISJ_SJ_fSK_Li256ELi128ELi16ELNS4_4UMMA5MajorE0ELS18_0ELNS17_7ScaleInE0ELS19_0EEEEEENSN_INS5_IJSC_SC_SC_EEENS5_IJSW_SW_SW_EEEEENS5_IJNS4_10UnderscoreES1F_S1F_EEEEENS5_IJNS4_28SM100_TMA_2SM_LOAD_MULTICASTES1I_EEENS5_IJNS4_14ComposedLayoutINS4_7SwizzleILi1ELi4ELi3EEENS4_18smem_ptr_flag_bitsILi4EEENSN_INS5_IJNSA_ILi8EEESH_EEENS5_IJSH_SC_EEEEEEENSN_INS5_IJNS5_IJNS5_IJSP_SC_EEESS_EEESC_NS5_IJSC_SC_EEEEEENS5_IJNS5_IJNS5_IJSS_SY_EEESX_EEESW_NS5_IJSB_SY_EEEEEEEEEEEvNS4_8identityES1J_S23_vS24_EENS_8epilogue10collective18CollectiveEpilogueINS26_23Sm100TmaWarpSpecializedILi4ELi2ELi32ELb1ELb0EEEJNS5_IJSG_SG_SH_EEENS5_IJNSN_ISG_SC_EENSN_ISO_SC_EEEEENS_10bfloat16_tESM_S2F_SM_NS26_6fusion15FusionCallbacksIS2A_NS2G_17LinearCombinationIS2F_fS2F_fLNS_15FloatRoundStyleE2EEES2B_S2E_JEEENS4_5SM1004TMEM4LOAD26SM100_TMEM_LOAD_32dp32b32xENS4_13SM90_TMA_LOADENS1K_INS1L_ILi2ELi4ELi3EEENS1N_ILi16EEENSN_INS5_IJS1P_SO_EEENS5_IJSO_SC_EEEEEEENS4_39AutoVectorizingCopyWithAssumedAlignmentILi128EEENS4_14SM90_TMA_STOREES2W_S2Y_S2Y_EEEvvEEEEvNT_6ParamsE,"a",@progbits
	.sectionflags	@""
	.align	4
.nv.constant0._ZN7cutlass13device_kernelINS_4gemm6kernel13GemmUniversalIN4cute5tupleIJiiiiEEENS1_10collective13CollectiveMmaINS1_46MainloopSm100TmaUmmaWarpSpecializedBlockScaledILi27ELi2ELi2ENS5_IJNS4_1CILi4EEESB_NSA_ILi1EEEEEEEENS5_IJNSA_ILi256EEENSA_ILi128EEENSA_ILi64EEEEEENS5_IJNS_12float_e2m1_tENS_13float_ue4m3_tEEEENS5_IJNS5_IJlSC_lEEENS4_6LayoutINS5_IJNS5_IJNS5_IJNSA_ILi32EEESB_EEEiEEENS5_IJNS5_IJNSA_ILi16EEESB_EEEiEEENS5_IJSC_iEEEEEENS5_IJST_NS5_IJNS5_IJNSA_ILi0EEESC_EEENSA_ILi512EEEEEENS5_IJSW_iEEEEEEEEEEESL_S13_NS4_8TiledMMAINS4_8MMA_AtomIJNS4_23SM100_MMA_MXF4_2x1SM_SSISJ_SJ_fSK_Li256ELi128ELi16ELNS4_4UMMA5MajorE0ELS18_0ELNS17_7ScaleInE0ELS19_0EEEEEENSN_INS5_IJSC_SC_SC_EEENS5_IJSW_SW_SW_EEEEENS5_IJNS4_10UnderscoreES1F_S1F_EEEEENS5_IJNS4_28SM100_TMA_2SM_LOAD_MULTICASTES1I_EEENS5_IJNS4_14ComposedLayoutINS4_7SwizzleILi1ELi4ELi3EEENS4_18smem_ptr_flag_bitsILi4EEENSN_INS5_IJNSA_ILi8EEESH_EEENS5_IJSH_SC_EEEEEEENSN_INS5_IJNS5_IJNS5_IJSP_SC_EEESS_EEESC_NS5_IJSC_SC_EEEEEENS5_IJNS5_IJNS5_IJSS_SY_EEESX_EEESW_NS5_IJSB_SY_EEEEEEEEEEEvNS4_8identityES1J_S23_vS24_EENS_8epilogue10collective18CollectiveEpilogueINS26_23Sm100TmaWarpSpecializedILi4ELi2ELi32ELb1ELb0EEEJNS5_IJSG_SG_SH_EEENS5_IJNSN_ISG_SC_EENSN_ISO_SC_EEEEENS_10bfloat16_tESM_S2F_SM_NS26_6fusion15FusionCallbacksIS2A_NS2G_17LinearCombinationIS2F_fS2F_fLNS_15FloatRoundStyleE2EEES2B_S2E_JEEENS4_5SM1004TMEM4LOAD26SM100_TMEM_LOAD_32dp32b32xENS4_13SM90_TMA_LOADENS1K_INS1L_ILi2ELi4ELi3EEENS1N_ILi16EEENSN_INS5_IJS1P_SO_EEENS5_IJSO_SC_EEEEEEENS4_39AutoVectorizingCopyWithAssumedAlignmentILi128EEENS4_14SM90_TMA_STOREES2W_S2Y_S2Y_EEEvvEEEEvNT_6ParamsE:
	.zero		3968


//--------------------- SYMBOLS --------------------------

	.type		.nv.reservedSmem.offset0,@object
	.size		.nv.reservedSmem.offset0,0x4
	.type		.nv.reservedSmem.cap,@object
	.size		.nv.reservedSmem.cap,0x4
	.type		__assertfail,@function
